// cutlass_sweep.examples — 92_blackwell_moe_gemm/92_blackwell_moe_gemm_regular.cu @ arch=sm_100
// __CUTLASS_EXAMPLE_DIR__=92_blackwell_moe_gemm
/***************************************************************************************************
 * Copyright (c) 2025 - 2025 NVIDIA CORPORATION & AFFILIATES. All rights reserved.
 * SPDX-License-Identifier: BSD-3-Clause
 *
 * Redistribution and use in source and binary forms, with or without
 * modification, are permitted provided that the following conditions are met:
 *
 * 1. Redistributions of source code must retain the above copyright notice, this
 * list of conditions and the following disclaimer.
 *
 * 2. Redistributions in binary form must reproduce the above copyright notice,
 * this list of conditions and the following disclaimer in the documentation
 * and/or other materials provided with the distribution.
 *
 * 3. Neither the name of the copyright holder nor the names of its
 * contributors may be used to endorse or promote products derived from
 * this software without specific prior written permission.
 *
 * THIS SOFTWARE IS PROVIDED BY THE COPYRIGHT HOLDERS AND CONTRIBUTORS "AS IS"
 * AND ANY EXPRESS OR IMPLIED WARRANTIES, INCLUDING, BUT NOT LIMITED TO, THE
 * IMPLIED WARRANTIES OF MERCHANTABILITY AND FITNESS FOR A PARTICULAR PURPOSE ARE
 * DISCLAIMED. IN NO EVENT SHALL THE COPYRIGHT HOLDER OR CONTRIBUTORS BE LIABLE
 * FOR ANY DIRECT, INDIRECT, INCIDENTAL, SPECIAL, EXEMPLARY, OR CONSEQUENTIAL
 * DAMAGES (INCLUDING, BUT NOT LIMITED TO, PROCUREMENT OF SUBSTITUTE GOODS OR
 * SERVICES; LOSS OF USE, DATA, OR PROFITS; OR BUSINESS INTERRUPTION) HOWEVER
 * CAUSED AND ON ANY THEORY OF LIABILITY, WHETHER IN CONTRACT, STRICT LIABILITY,
 * OR TORT (INCLUDING NEGLIGENCE OR OTHERWISE) ARISING IN ANY WAY OUT OF THE USE
 * OF THIS SOFTWARE, EVEN IF ADVISED OF THE POSSIBILITY OF SUCH DAMAGE.
 *
 **************************************************************************************************/

/*! \file
  \brief Example of Blackwell MoE-style GEMM implementation using TMA to load A and CPASYNC to load B.

  This example demonstrates an implementation of GEMM using mixed TMA+CPASYNC to load input matrices.
  In the decoding stage of Mixture of Experts (MoE) models, the number of tokens in different experts 
  can varies a lot, which requires frequently updates of TMA descriptors in TMA-based implementation.
  This examples uses CPASYNC to load activation (B) matrix to avoid the overhead of updating TMA descriptors.

  Usage:
  $ ./examples/92_blackwell_moe_gemm/92_blackwell_moe_gemm_regular 
  --m=7168 --n=128 --k=512 --l=8

*/

#include <iostream>

#include "cute/tensor.hpp"

#include "cutlass/cutlass.h"
#include "cutlass/tensor_ref.h"
#include "cutlass/epilogue/collective/default_epilogue.hpp"
#include "cutlass/epilogue/thread/linear_combination.h"
#include "cutlass/gemm/dispatch_policy.hpp"
#include "cutlass/gemm/collective/collective_builder.hpp"
#include "cutlass/epilogue/collective/collective_builder.hpp"
#include "cutlass/gemm/device/gemm_universal_adapter.h"
#include "cutlass/gemm/kernel/gemm_universal.hpp"
#include "cutlass/gemm/kernel/tile_scheduler.hpp"

#include "cutlass/util/command_line.h"
#include "cutlass/util/distribution.h"
#include "cutlass/util/host_tensor.h"
#include "cutlass/util/packed_stride.hpp"
#include "cutlass/util/tensor_view_io.h"
#include "cutlass/util/reference/device/gemm_complex.h"
#include "cutlass/util/reference/device/tensor_compare.h"
#include "cutlass/util/reference/device/tensor_fill.h"

#include "helper.h"


using namespace cute;

///////////////////////////////////////////////////////////////////////////////////////////////////

/// Command line options parsing
struct Options {

  bool help;
  bool error;
  bool verification;

  int m, n, k, l;

  int iterations;

  Options():
    help(false),
    error(false),
    verification(true),
    m(2048), n(2048), k(2048), l(1),
    iterations(10)
  { }

  // Parses the command line
  void parse(int argc, char const **args) {
    cutlass::CommandLine cmd(argc, args);

    if (cmd.check_cmd_line_flag("help")) {
      help = true;
      return;
    }

    cmd.get_cmd_line_argument("m", m, 2048);
    cmd.get_cmd_line_argument("n", n, 2048);
    cmd.get_cmd_line_argument("k", k, 2048);
    cmd.get_cmd_line_argument("l", l, 1);
    cmd.get_cmd_line_argument("iterations", iterations, 10);

    if (cmd.check_cmd_line_flag("no_verif")) {
      verification = false;
    }
  }

  /// Prints the usage statement.
  std::ostream & print_usage(std::ostream &out) const {

    out << "92_blackwell_moe_gemm_regular\n\n"
      << "  Blackwell GEMM implementation using TMA to load A and CPASYNC to load B\n\n"
      << "Options:\n\n"
      << "  --help                      If specified, displays this usage statement\n\n"
      << "  --m=<int>                   Sets the M extent of the GEMM\n"
      << "  --n=<int>                   Sets the N extent of the GEMM\n"
      << "  --k=<int>                   Sets the K extent of the GEMM\n"
      << "  --l=<int>                   Sets the L extent (batch count) of the GEMM\n"
      << "  --iterations=<int>          Set the number of profiling iterations to perform\n"
      << "  --no_verif                  Do not run verification kernels\n";

    return out;
  }
};

///////////////////////////////////////////////////////////////////////////////////////////////////

/// Helper to initialize a block of device data
template <class Element>
bool initialize_block(
  cutlass::DeviceAllocation<Element>& block,
  uint64_t seed=2023) {

  Element scope_max, scope_min;
  int bits_input = cutlass::sizeof_bits<Element>::value;

  if (bits_input == 1) {
    scope_max = static_cast<Element>(2);
    scope_min = static_cast<Element>(0);
  }
  else if (bits_input <= 8) {
    scope_max = static_cast<Element>(2);
    scope_min = static_cast<Element>(-2);
  }
  else {
    scope_max = static_cast<Element>(8);
    scope_min = static_cast<Element>(-8);
  }

  cutlass::reference::device::BlockFillRandomUniform(
    block.get(), block.size(), seed, scope_max, scope_min, 0);

  return true;
}

///////////////////////////////////////////////////////////////////////////////////////////////////



// Wrapper to construct, run, and verify a GEMM. This example showcases CUTLASS's collective
// operation builders by specializing the GEMM on the kernel+epilogue schedule it will use and the
// number of pipeline stages.
template <
  // Type of kernel schedule to generate
  class MainloopScheduleType = cutlass::gemm::KernelMixedTmaCpAsyncWarpSpecialized1SmSm100,
  // Type of epilogue schedule to generate
  class EpilogueScheduleType = cutlass::epilogue::collective::EpilogueScheduleAuto
>
struct ExampleRunner {

  using LayoutA = cutlass::layout::RowMajor;
  using LayoutB = cutlass::layout::ColumnMajor;
  using LayoutC = cutlass::layout::ColumnMajor;
  using LayoutD = cutlass::layout::ColumnMajor;

  using ElementA = cutlass::float_e4m3_t;
  using ElementB = cutlass::float_e4m3_t;
  using ElementC = cutlass::half_t;
  using ElementD = cutlass::half_t;
  using ElementAccumulator = float;
  using ElementCompute = float;
  using ElementScalar = float;

  using ClusterShapeMNK = Shape<_1,_1,_1>;
  using MmaTileMNK    = Shape<_128,_16,Int<128 / sizeof(ElementA)>>;  // use tile size of N=16 to match real use cases (N is typically very small in decoding stage)

  // 16B alignment lets us use TMA
  static constexpr int AlignmentA = 128 / cutlass::sizeof_bits<ElementA>::value;
  static constexpr int AlignmentB = 128 / cutlass::sizeof_bits<ElementB>::value;
  static constexpr int AlignmentC = 128 / cutlass::sizeof_bits<ElementC>::value;
  static constexpr int AlignmentD = 128 / cutlass::sizeof_bits<ElementD>::value;

  using CollectiveEpilogue = typename cutlass::epilogue::collective::CollectiveBuilder<
      cutlass::arch::Sm100, cutlass::arch::OpClassTensorOp,
      MmaTileMNK, ClusterShapeMNK,
      cutlass::epilogue::collective::EpilogueTileAuto,
      ElementAccumulator, ElementCompute,
      ElementC, LayoutC, AlignmentC,
      ElementD, LayoutD, AlignmentD,
      EpilogueScheduleType,
      cutlass::epilogue::fusion::LinearCombination<ElementC, ElementAccumulator>
    >::CollectiveOp;

  using CollectiveMainloop = typename cutlass::gemm::collective::CollectiveBuilder<
      cutlass::arch::Sm100, cutlass::arch::OpClassTensorOp,
      ElementA, LayoutA, AlignmentA,
      ElementB, LayoutB, AlignmentB,
      ElementAccumulator,
      MmaTileMNK, ClusterShapeMNK,
      cutlass::gemm::collective::StageCountAutoCarveout<static_cast<int>(sizeof(typename CollectiveEpilogue::SharedStorage))>,
      MainloopScheduleType
    >::CollectiveOp;

  using GemmKernel = cutlass::gemm::kernel::GemmUniversal<
      Shape<int,int,int,int>,
      CollectiveMainloop,
      CollectiveEpilogue
  >;

  using Gemm = cutlass::gemm::device::GemmUniversalAdapter<GemmKernel>;

  using ProblemShapeType = typename Gemm::GemmKernel::ProblemShape;

  using StrideA = typename Gemm::GemmKernel::StrideA;
  using StrideB = typename Gemm::GemmKernel::StrideB;
  using StrideC = typename Gemm::GemmKernel::StrideC;
  using StrideD = typename Gemm::GemmKernel::StrideD;

  using LayoutTagA = cutlass::gemm::detail::StrideToLayoutTagA_t<StrideA>;
  using LayoutTagB = cutlass::gemm::detail::StrideToLayoutTagB_t<StrideB>;
  using LayoutTagC = cutlass::gemm::detail::StrideToLayoutTagC_t<StrideC>;
  using LayoutTagD = cutlass::gemm::detail::StrideToLayoutTagC_t<StrideD>;

  //
  // Data members
  //

  /// Initialization
  StrideA stride_A;
  StrideB stride_B;
  StrideC stride_C;
  StrideD stride_D;
  uint64_t seed = 0;

  cutlass::DeviceAllocation<typename Gemm::ElementA> block_A;
  cutlass::DeviceAllocation<typename Gemm::ElementB> block_B;
  cutlass::DeviceAllocation<typename Gemm::ElementC> block_C;
  cutlass::DeviceAllocation<typename Gemm::ElementD> block_D;
  cutlass::DeviceAllocation<typename Gemm::ElementD> block_ref_D;

  //
  // Methods
  //

  bool verify(ProblemShapeType const& problem_size, float alpha, float beta) {
    auto [M, N, K, L] = problem_size;

    cutlass::TensorRef ref_A(block_A.get(), Gemm::LayoutA::packed({M, K}));
    cutlass::TensorRef ref_B(block_B.get(), Gemm::LayoutB::packed({K, N}));
    cutlass::TensorRef ref_C(block_C.get(), Gemm::LayoutC::packed({M, N}));
    cutlass::TensorRef ref_D(block_ref_D.get(), Gemm::LayoutD::packed({M, N}));

    cutlass::reference::device::GemmComplex(
          {M, N, K},
          ElementScalar(alpha),
          ref_A,
          cutlass::ComplexTransform::kNone,
          ref_B,
          cutlass::ComplexTransform::kNone,
          ElementScalar(beta),
          ref_C,
          ref_D,
          ElementAccumulator(0),
          L,     // batch_count
          M * K, // batch_stride_A
          K * N, // batch_stride_B
          M * N, // batch_stride_C
          M * N  // batch_stride_D
        );

    cudaError_t result = cudaDeviceSynchronize();
    if (result != cudaSuccess) {
      std::cerr << "Reference kernel failed. Last CUDA error: "
                << cudaGetErrorString(result) << std::endl;
      return false;
    }

    // Check if output from CUTLASS kernel and reference kernel are equal or not
    bool passed = cutlass::reference::device::BlockCompareEqual(block_ref_D.get(), block_D.get(), block_D.size());

    return passed;
  }

  /// Initialize operands to be used in the GEMM and reference GEMM
  void initialize(ProblemShapeType const& problem_size) {
    auto problem_shape_MNKL = cute::append<4>(problem_size, 1);
    auto [M, N, K, L] = problem_shape_MNKL;

    stride_A = cutlass::make_cute_packed_stride(StrideA{}, cute::make_shape(M, K, L));
    stride_B = cutlass::make_cute_packed_stride(StrideB{}, cute::make_shape(N, K, L));
    stride_C = cutlass::make_cute_packed_stride(StrideC{}, cute::make_shape(M, N, L));
    stride_D = cutlass::make_cute_packed_stride(StrideD{}, cute::make_shape(M, N, L));

    block_A.reset(size_t(1) * M * K * L);
    block_B.reset(size_t(1) * K * N * L);
    block_C.reset(size_t(1) * M * N * L);
    block_D.reset(size_t(1) * M * N * L);
    block_ref_D.reset(size_t(1) * M * N * L);

    initialize_block(block_A, seed + 2023);
    initialize_block(block_B, seed + 2022);
    initialize_block(block_C, seed + 2021);
  }


  /// Populates a Gemm::Arguments structure from the given commandline options
  typename Gemm::Arguments args_from_options(ProblemShapeType problem_size, cutlass::KernelHardwareInfo const& hw_info)
  {
    if constexpr (std::is_same_v<MainloopScheduleType, cutlass::gemm::KernelMixedTmaCpAsyncWarpSpecialized1SmSm100>){
      return typename Gemm::Arguments {
        cutlass::gemm::GemmUniversalMode::kGemm,
        problem_size,
        {block_A.get(), block_B.get()},
        {{}, // epilogue.thread
         block_C.get(), stride_C, block_D.get(), stride_D},
        hw_info
      };
    } 
    else {
      return typename Gemm::Arguments {
        cutlass::gemm::GemmUniversalMode::kGemm,
        problem_size,
        {block_A.get(), stride_A, block_B.get(), stride_B},
        {{}, // epilogue.thread
         block_C.get(), stride_C, block_D.get(), stride_D},
        hw_info
      };
    }
  }

  bool run(Options const& options, cutlass::KernelHardwareInfo const& hw_info) {
    ProblemShapeType problem_size = ProblemShapeType{options.m, options.n, options.k, options.l};

    initialize(problem_size);

    typename Gemm::Arguments arguments = args_from_options(problem_size, hw_info);

    // arguments.scheduler.max_swizzle_size = options.swizzle;
    
    arguments.epilogue.thread.alpha = 1.0f;
    arguments.epilogue.thread.beta = 0.0f;

    Gemm gemm_op;

    size_t workspace_size = Gemm::get_workspace_size(arguments);
    cutlass::device_memory::allocation<uint8_t> workspace(workspace_size);

    cutlass::Status status = gemm_op.can_implement(arguments);
    if (status != cutlass::Status::kSuccess) {
      std::cerr << "This kernel is not supported. Last CUDA error is: "
                << cudaGetErrorString(cudaGetLastError()) << std::endl;
      return false;
    }

    status = gemm_op.initialize(arguments, workspace.get());
    if (status != cutlass::Status::kSuccess) {
      std::cerr << "Failed to initialize the CUTLASS kernel. Last CUDA error is: "
                << cudaGetErrorString(cudaGetLastError()) << std::endl;
      return false;
    }

    // Run the GEMM
    status = gemm_op.run();
    if (status != cutlass::Status::kSuccess) {
      std::cerr << "Failed to launch the CUTLASS kernel. Last CUDA error is: "
                << cudaGetErrorString(cudaGetLastError()) << std::endl;
      return false;
    }

    cudaError_t result = cudaDeviceSynchronize();
    if (result != cudaSuccess) {
      std::cerr << "Error running the CUTLASS kernel. Last CUDA error is: "
                << cudaGetErrorString(result) << std::endl;
      return false;
    }

    if (options.verification) {
      // Verify that the result is correct
      bool passed = verify(problem_size, 1.0f, 0.0f);

      std::cout << "  Disposition: " << (passed ? "Passed" : "Failed") << std::endl;

      if (!passed) {
        exit(-1);
        return false;
      }
    }

    // Run profiling loop
    if (options.iterations > 0)
    {
      GpuTimer timer;
      timer.start();
      for (int iter = 0; iter < options.iterations; ++iter) {
        CUTLASS_CHECK(gemm_op.initialize(arguments, workspace.get()));
        CUTLASS_CHECK(gemm_op.run());
      }
      timer.stop();

      // Compute average setup and runtime and FLOPs.
      float elapsed_ms       = timer.elapsed_millis();
      double avg_runtime_ms  = double(elapsed_ms) / double(options.iterations);
      double flops           = double(int64_t(2) * options.m * options.n * options.k * options.l) / (avg_runtime_ms / 1000.0);

      std::cout << "  Avg runtime : " << avg_runtime_ms << " ms" << std::endl;
      std::cout << "  TFLOPS      : " << flops / 1e12 << std::endl;
    }

    return true;
  }

};

///////////////////////////////////////////////////////////////////////////////////////////////////

int main(int argc, char const **args) {

  cudaDeviceProp props;

  cudaError_t error = cudaGetDeviceProperties(&props, 0);
  if (error != cudaSuccess) {
    std::cerr << "cudaGetDeviceProperties() returned an error: " << cudaGetErrorString(error) << std::endl;
    return -1;
  }

  if (__CUDACC_VER_MAJOR__ < 12 || (__CUDACC_VER_MAJOR__ == 12 && __CUDACC_VER_MINOR__ < 8)) {
    std::cerr << "This example requires CUDA 12.8 or newer." << std::endl;
    // Returning zero so this test passes on older Toolkits. Its actions are no-op.
    return 0;
  }
  
  if (!(props.major == 10 && props.minor == 0)) {
    std::cerr << "This example requires a GPU of NVIDIA's Blackwell architecture (compute capability 100)." << std::endl;
    return 0;
  }

  //
  // Parse options
  //

  Options options;

  options.parse(argc, args);

  if (options.help) {
    options.print_usage(std::cout) << std::endl;
    return 0;
  }

  if (options.error) {
    std::cerr << "Aborting execution." << std::endl;
    return -1;
  }

#if defined(CUTLASS_ARCH_MMA_SM100_SUPPORTED)

  //
  // Run examples
  //

  // The KernelHardwareInfo struct holds the number of SMs on the GPU with a given device ID. This
  // information is used by the underlying kernel.
  cutlass::KernelHardwareInfo hw_info;

  // Change device_id to another value if you are running on a machine with multiple GPUs and wish
  // to use a GPU other than that with device ID 0.
  hw_info.device_id = 0;
  hw_info.sm_count = cutlass::KernelHardwareInfo::query_device_multiprocessor_count(hw_info.device_id);

  std::cout << "Running kernel with TMA load:" << std::endl;
  ExampleRunner<cutlass::gemm::KernelTmaWarpSpecialized1SmSm100> runner_tma;
  runner_tma.run(options, hw_info);

  std::cout << "Running kernel with CPASYNC load:" << std::endl;
  ExampleRunner runner_cpasync;
  runner_cpasync.run(options, hw_info);

  std::cout << "Running kernel with mixed TMA+CPASYNC load:" << std::endl;
  ExampleRunner<cutlass::gemm::KernelMixedTmaCpAsyncWarpSpecialized1SmSm100> runner_mixed_tma_cpasync;
  runner_mixed_tma_cpasync.run(options, hw_info);

#endif

  return 0;
}


// ===== COMPILED SASS (sm_100a) =====

	.target	sm_100a

	.elftype	@"ET_EXEC"


//--------------------- .note.nv.tkinfo           --------------------------
	.section	.note.nv.tkinfo,"",@"SHT_NOTE"
	.sectionflags	@"SHF_NOTE_NV_TKINFO"
	.tkinfo
        /*0018*/ 	.word	0x00000002
        /*0030*/ 	.string	""
        /*0030*/ 	.string	"ptxas"
        /*0030*/ 	.string	"Cuda compilation tools, release 13.0, V13.0.88"
        /*0030*/ 	.string	"Build cuda_13.0.r13.0/compiler.36424714_0"
        /*0030*/ 	.string	"-arch sm_100a -m 64 "



//--------------------- .note.nv.cuinfo           --------------------------
	.section	.note.nv.cuinfo,"",@"SHT_NOTE"
	.sectionflags	@"SHF_NOTE_NV_CUINFO"
        /*0018*/ 	.short	0x0002
        /*001a*/ 	.short	0x0064
        /*001c*/ 	.short	0x0082
	.zero		2


//--------------------- .nv.info                  --------------------------
	.section	.nv.info,"",@"SHT_CUDA_INFO"
	.align	4


	//----- nvinfo : EIATTR_REGCOUNT
	.align		4
        /*0000*/ 	.byte	0x04, 0x2f
        /*0002*/ 	.short	(.L_28 - .L_27)
	.align		4
.L_27:
        /*0004*/ 	.word	index@(_ZN7cutlass13device_kernelINS_4gemm6kernel13GemmUniversalIN4cute5tupleIJiiiiEEENS1_10collective13CollectiveMmaINS1_35MainloopSm100TmaUmmaWarpSpecializedILi12ELi2ELi4ENS5_IJNS4_1CILi1EEESB_SB_EEEEENS5_IJNSA_ILi128EEENSA_ILi16EEESE_EEENS_12float_e4m3_tENS5_IJlSB_lEEESH_SI_NS4_8TiledMMAINS4_8MMA_AtomIJNS4_10MMA_TraitsINS4_19SM100_MMA_F8F6F4_SSEJSH_SH_fSE_SF_NS4_17integral_constantINS4_4UMMA5MajorELSP_0EEESQ_NSN_INSO_7ScaleInELSR_0EEESS_EEEEEENS4_6LayoutISC_NS5_IJNSA_ILi0EEESW_SW_EEEEENS5_IJNS4_10UnderscoreESZ_SZ_EEEEENS4_13SM90_TMA_LOADENS4_14ComposedLayoutINS4_7SwizzleILi3ELi4ELi3EEENS4_18smem_ptr_flag_bitsILi8EEENSV_INS5_IJNSA_ILi8EEESE_EEENS5_IJSE_SB_EEEEEEEvNS4_8identityES12_S1C_vS1D_EENS_8epilogue10collective18CollectiveEpilogueINS1F_23Sm100TmaWarpSpecializedILi2ELi1ELi16ELb1ELb0EEEJSG_NS5_IJNSV_ISE_SB_EENSV_ISF_SB_EEEEENS_6half_tENS5_IJSB_llEEES1N_S1O_NS1F_6fusion15FusionCallbacksIS1J_NS1P_17LinearCombinationIS1N_fS1N_fLNS_15FloatRoundStyleE2EEESG_S1M_JEEENS4_5SM1004TMEM4LOAD26SM100_TMEM_LOAD_16dp256b2xES12_NS13_IS15_NS16_ILi16EEENSV_INS5_IJNSA_ILi64EEES18_EEENS5_IJSB_S20_EEEEEEENS4_17SM75_U16x8_LDSM_TENS4_14SM90_TMA_STOREES24_NS4_17SM90_U16x8_STSM_TENS4_39AutoVectorizingCopyWithAssumedAlignmentILi128EEEEEEvvEEEEvNT_6ParamsE)
        /*0008*/ 	.word	0x00000050


	//----- nvinfo : EIATTR_FRAME_SIZE
	.align		4
.L_28:
        /*000c*/ 	.byte	0x04, 0x11
        /*000e*/ 	.short	(.L_30 - .L_29)
	.align		4
.L_29:
        /*0010*/ 	.word	index@($__internal_5_$__cuda_sm10x_tcgen05_guardrail_trap_unallocated_columns_being_dealloced)
        /*0014*/ 	.word	0x00000000


	//----- nvinfo : EIATTR_FRAME_SIZE
	.align		4
.L_30:
        /*0018*/ 	.byte	0x04, 0x11
        /*001a*/ 	.short	(.L_32 - .L_31)
	.align		4
.L_31:
        /*001c*/ 	.word	index@($__internal_4_$__cuda_sm10x_tcgen05_guardrail_trap_phase_invalid_during_alloc)
        /*0020*/ 	.word	0x00000000


	//----- nvinfo : EIATTR_FRAME_SIZE
	.align		4
.L_32:
        /*0024*/ 	.byte	0x04, 0x11
        /*0026*/ 	.short	(.L_34 - .L_33)
	.align		4
.L_33:
        /*0028*/ 	.word	index@($__internal_3_$__cuda_sm10x_tcgen05_guardrail_trap_col_being_dealloced_not_returned_by_alloc)
        /*002c*/ 	.word	0x00000000


	//----- nvinfo : EIATTR_FRAME_SIZE
	.align		4
.L_34:
        /*0030*/ 	.byte	0x04, 0x11
        /*0032*/ 	.short	(.L_36 - .L_35)
	.align		4
.L_35:
        /*0034*/ 	.word	index@(_ZN7cutlass13device_kernelINS_4gemm6kernel13GemmUniversalIN4cute5tupleIJiiiiEEENS1_10collective13CollectiveMmaINS1_35MainloopSm100TmaUmmaWarpSpecializedILi12ELi2ELi4ENS5_IJNS4_1CILi1EEESB_SB_EEEEENS5_IJNSA_ILi128EEENSA_ILi16EEESE_EEENS_12float_e4m3_tENS5_IJlSB_lEEESH_SI_NS4_8TiledMMAINS4_8MMA_AtomIJNS4_10MMA_TraitsINS4_19SM100_MMA_F8F6F4_SSEJSH_SH_fSE_SF_NS4_17integral_constantINS4_4UMMA5MajorELSP_0EEESQ_NSN_INSO_7ScaleInELSR_0EEESS_EEEEEENS4_6LayoutISC_NS5_IJNSA_ILi0EEESW_SW_EEEEENS5_IJNS4_10UnderscoreESZ_SZ_EEEEENS4_13SM90_TMA_LOADENS4_14ComposedLayoutINS4_7SwizzleILi3ELi4ELi3EEENS4_18smem_ptr_flag_bitsILi8EEENSV_INS5_IJNSA_ILi8EEESE_EEENS5_IJSE_SB_EEEEEEEvNS4_8identityES12_S1C_vS1D_EENS_8epilogue10collective18CollectiveEpilogueINS1F_23Sm100TmaWarpSpecializedILi2ELi1ELi16ELb1ELb0EEEJSG_NS5_IJNSV_ISE_SB_EENSV_ISF_SB_EEEEENS_6half_tENS5_IJSB_llEEES1N_S1O_NS1F_6fusion15FusionCallbacksIS1J_NS1P_17LinearCombinationIS1N_fS1N_fLNS_15FloatRoundStyleE2EEESG_S1M_JEEENS4_5SM1004TMEM4LOAD26SM100_TMEM_LOAD_16dp256b2xES12_NS13_IS15_NS16_ILi16EEENSV_INS5_IJNSA_ILi64EEES18_EEENS5_IJSB_S20_EEEEEEENS4_17SM75_U16x8_LDSM_TENS4_14SM90_TMA_STOREES24_NS4_17SM90_U16x8_STSM_TENS4_39AutoVectorizingCopyWithAssumedAlignmentILi128EEEEEEvvEEEEvNT_6ParamsE)
        /*0038*/ 	.word	0x00000000


	//----- nvinfo : EIATTR_REGCOUNT
	.align		4
.L_36:
        /*003c*/ 	.byte	0x04, 0x2f
        /*003e*/ 	.short	(.L_38 - .L_37)
	.align		4
.L_37:
        /*0040*/ 	.word	index@(_ZN7cutlass13device_kernelINS_4gemm6kernel13GemmUniversalIN4cute5tupleIJiiiiEEENS1_10collective13CollectiveMmaINS1_47MainloopSm100UmmaMixedTmaCpAsyncWarpSpecializedILi12ELi3ELi2ENS5_IJNS4_1CILi1EEESB_SB_EEEEENS5_IJNSA_ILi128EEENSA_ILi16EEESE_EEENS_12float_e4m3_tENS5_IJlSB_lEEESH_SI_NS4_8TiledMMAINS4_8MMA_AtomIJNS4_10MMA_TraitsINS4_19SM100_MMA_F8F6F4_SSEJSH_SH_fSE_SF_NS4_17integral_constantINS4_4UMMA5MajorELSP_0EEESQ_NSN_INSO_7ScaleInELSR_0EEESS_EEEEEENS4_6LayoutISC_NS5_IJNSA_ILi0EEESW_SW_EEEEENS5_IJNS4_10UnderscoreESZ_SZ_EEEEENS4_13SM90_TMA_LOADENS4_14ComposedLayoutINS4_7SwizzleILi3ELi4ELi3EEENS4_18smem_ptr_flag_bitsILi8EEENSV_INS5_IJNSA_ILi8EEESE_EEENS5_IJSE_SB_EEEEEEEvNS4_8identityENS4_9TiledCopyINS4_9Copy_AtomIJNS4_31SM80_CP_ASYNC_CACHEGLOBAL_ZFILLINS_9uint128_tES1H_EESH_EEENSV_INS5_IJNS5_IJS18_SF_EEESF_EEENS5_IJNS5_IJNSA_ILi256EEESB_EEESF_EEEEENS5_IJSF_SE_EEEEES1C_vS1D_EENS_8epilogue10collective18CollectiveEpilogueINS1T_23Sm100TmaWarpSpecializedILi2ELi1ELi16ELb1ELb0EEEJSG_NS5_IJNSV_ISE_SB_EENSV_ISF_SB_EEEEENS_6half_tENS5_IJSB_llEEES21_S22_NS1T_6fusion15FusionCallbacksIS1X_NS23_17LinearCombinationIS21_fS21_fLNS_15FloatRoundStyleE2EEESG_S20_JEEENS4_5SM1004TMEM4LOAD26SM100_TMEM_LOAD_16dp256b2xES12_NS13_IS15_NS16_ILi16EEENSV_INS5_IJNSA_ILi64EEES18_EEENS5_IJSB_S2E_EEEEEEENS4_17SM75_U16x8_LDSM_TENS4_14SM90_TMA_STOREES2I_NS4_17SM90_U16x8_STSM_TENS4_39AutoVectorizingCopyWithAssumedAlignmentILi128EEEEEEvvEEEEvNT_6ParamsE)
        /*0044*/ 	.word	0x0000005f


	//----- nvinfo : EIATTR_FRAME_SIZE
	.align		4
.L_38:
        /*0048*/ 	.byte	0x04, 0x11
        /*004a*/ 	.short	(.L_40 - .L_39)
	.align		4
.L_39:
        /*004c*/ 	.word	index@($__internal_2_$__cuda_sm10x_tcgen05_guardrail_trap_unallocated_columns_being_dealloced)
        /*0050*/ 	.word	0x00000000


	//----- nvinfo : EIATTR_FRAME_SIZE
	.align		4
.L_40:
        /*0054*/ 	.byte	0x04, 0x11
        /*0056*/ 	.short	(.L_42 - .L_41)
	.align		4
.L_41:
        /*0058*/ 	.word	index@($__internal_1_$__cuda_sm10x_tcgen05_guardrail_trap_phase_invalid_during_alloc)
        /*005c*/ 	.word	0x00000000


	//----- nvinfo : EIATTR_FRAME_SIZE
	.align		4
.L_42:
        /*0060*/ 	.byte	0x04, 0x11
        /*0062*/ 	.short	(.L_44 - .L_43)
	.align		4
.L_43:
        /*0064*/ 	.word	index@($__internal_0_$__cuda_sm10x_tcgen05_guardrail_trap_col_being_dealloced_not_returned_by_alloc)
        /*0068*/ 	.word	0x00000000


	//----- nvinfo : EIATTR_FRAME_SIZE
	.align		4
.L_44:
        /*006c*/ 	.byte	0x04, 0x11
        /*006e*/ 	.short	(.L_46 - .L_45)
	.align		4
.L_45:
        /*0070*/ 	.word	index@(_ZN7cutlass13device_kernelINS_4gemm6kernel13GemmUniversalIN4cute5tupleIJiiiiEEENS1_10collective13CollectiveMmaINS1_47MainloopSm100UmmaMixedTmaCpAsyncWarpSpecializedILi12ELi3ELi2ENS5_IJNS4_1CILi1EEESB_SB_EEEEENS5_IJNSA_ILi128EEENSA_ILi16EEESE_EEENS_12float_e4m3_tENS5_IJlSB_lEEESH_SI_NS4_8TiledMMAINS4_8MMA_AtomIJNS4_10MMA_TraitsINS4_19SM100_MMA_F8F6F4_SSEJSH_SH_fSE_SF_NS4_17integral_constantINS4_4UMMA5MajorELSP_0EEESQ_NSN_INSO_7ScaleInELSR_0EEESS_EEEEEENS4_6LayoutISC_NS5_IJNSA_ILi0EEESW_SW_EEEEENS5_IJNS4_10UnderscoreESZ_SZ_EEEEENS4_13SM90_TMA_LOADENS4_14ComposedLayoutINS4_7SwizzleILi3ELi4ELi3EEENS4_18smem_ptr_flag_bitsILi8EEENSV_INS5_IJNSA_ILi8EEESE_EEENS5_IJSE_SB_EEEEEEEvNS4_8identityENS4_9TiledCopyINS4_9Copy_AtomIJNS4_31SM80_CP_ASYNC_CACHEGLOBAL_ZFILLINS_9uint128_tES1H_EESH_EEENSV_INS5_IJNS5_IJS18_SF_EEESF_EEENS5_IJNS5_IJNSA_ILi256EEESB_EEESF_EEEEENS5_IJSF_SE_EEEEES1C_vS1D_EENS_8epilogue10collective18CollectiveEpilogueINS1T_23Sm100TmaWarpSpecializedILi2ELi1ELi16ELb1ELb0EEEJSG_NS5_IJNSV_ISE_SB_EENSV_ISF_SB_EEEEENS_6half_tENS5_IJSB_llEEES21_S22_NS1T_6fusion15FusionCallbacksIS1X_NS23_17LinearCombinationIS21_fS21_fLNS_15FloatRoundStyleE2EEESG_S20_JEEENS4_5SM1004TMEM4LOAD26SM100_TMEM_LOAD_16dp256b2xES12_NS13_IS15_NS16_ILi16EEENSV_INS5_IJNSA_ILi64EEES18_EEENS5_IJSB_S2E_EEEEEEENS4_17SM75_U16x8_LDSM_TENS4_14SM90_TMA_STOREES2I_NS4_17SM90_U16x8_STSM_TENS4_39AutoVectorizingCopyWithAssumedAlignmentILi128EEEEEEvvEEEEvNT_6ParamsE)
        /*0074*/ 	.word	0x00000000


	//----- nvinfo : EIATTR_REGCOUNT
	.align		4
.L_46:
        /*0078*/ 	.byte	0x04, 0x2f
        /*007a*/ 	.short	(.L_48 - .L_47)
	.align		4
.L_47:
        /*007c*/ 	.word	index@(_ZN7cutlass9reference6device6kernel12BlockForEachINS_12float_e4m3_tENS1_6detail17RandomUniformFuncIS4_EEEEvPT_mNT0_6ParamsE)
        /*0080*/ 	.word	0x00000020


	//----- nvinfo : EIATTR_FRAME_SIZE
	.align		4
.L_48:
        /*0084*/ 	.byte	0x04, 0x11
        /*0086*/ 	.short	(.L_50 - .L_49)
	.align		4
.L_49:
        /*0088*/ 	.word	index@(_ZN7cutlass9reference6device6kernel12BlockForEachINS_12float_e4m3_tENS1_6detail17RandomUniformFuncIS4_EEEEvPT_mNT0_6ParamsE)
        /*008c*/ 	.word	0x00000060


	//----- nvinfo : EIATTR_REGCOUNT
	.align		4
.L_50:
        /*0090*/ 	.byte	0x04, 0x2f
        /*0092*/ 	.short	(.L_52 - .L_51)
	.align		4
.L_51:
        /*0094*/ 	.word	index@(_ZN7cutlass9reference6device6kernel12BlockForEachINS_6half_tENS1_6detail17RandomUniformFuncIS4_EEEEvPT_mNT0_6ParamsE)
        /*0098*/ 	.word	0x00000020


	//----- nvinfo : EIATTR_FRAME_SIZE
	.align		4
.L_52:
        /*009c*/ 	.byte	0x04, 0x11
        /*009e*/ 	.short	(.L_54 - .L_53)
	.align		4
.L_53:
        /*00a0*/ 	.word	index@(_ZN7cutlass9reference6device6kernel12BlockForEachINS_6half_tENS1_6detail17RandomUniformFuncIS4_EEEEvPT_mNT0_6ParamsE)
        /*00a4*/ 	.word	0x00000060


	//----- nvinfo : EIATTR_REGCOUNT
	.align		4
.L_54:
        /*00a8*/ 	.byte	0x04, 0x2f
        /*00aa*/ 	.short	(.L_56 - .L_55)
	.align		4
.L_55:
        /*00ac*/ 	.word	index@(_ZN7cutlass9reference6device6kernel11GemmComplexINS_12float_e4m3_tENS_6layout8RowMajorES4_NS5_11ColumnMajorENS_6half_tES7_ffS8_NS_16NumericConverterIS8_fLNS_15FloatRoundStyleE2EEENS_12multiply_addIfffEELi4ELi4EEEvNS_4gemm9GemmCoordET5_NS_9TensorRefIT_T0_EENS_16ComplexTransformENSH_IT1_T2_EESL_SG_NSH_IT3_T4_EENSH_IT7_SQ_EET6_illll)
        /*00b0*/ 	.word	0x0000004a


	//----- nvinfo : EIATTR_FRAME_SIZE
	.align		4
.L_56:
        /*00b4*/ 	.byte	0x04, 0x11
        /*00b6*/ 	.short	(.L_58 - .L_57)
	.align		4
.L_57:
        /*00b8*/ 	.word	index@(_ZN7cutlass9reference6device6kernel11GemmComplexINS_12float_e4m3_tENS_6layout8RowMajorES4_NS5_11ColumnMajorENS_6half_tES7_ffS8_NS_16NumericConverterIS8_fLNS_15FloatRoundStyleE2EEENS_12multiply_addIfffEELi4ELi4EEEvNS_4gemm9GemmCoordET5_NS_9TensorRefIT_T0_EENS_16ComplexTransformENSH_IT1_T2_EESL_SG_NSH_IT3_T4_EENSH_IT7_SQ_EET6_illll)
        /*00bc*/ 	.word	0x00000000


	//----- nvinfo : EIATTR_REGCOUNT
	.align		4
.L_58:
        /*00c0*/ 	.byte	0x04, 0x2f
        /*00c2*/ 	.short	(.L_60 - .L_59)
	.align		4
.L_59:
        /*00c4*/ 	.word	index@(_ZN7cutlass9reference6device6kernel11GemmComplexINS_12float_e4m3_tENS_6layout8RowMajorES4_NS5_11ColumnMajorENS_6half_tES7_ffS8_NS_16NumericConverterIS8_fLNS_15FloatRoundStyleE2EEENS_12multiply_addIfffEELi4ELi16EEEvNS_4gemm9GemmCoordET5_NS_9TensorRefIT_T0_EENS_16ComplexTransformENSH_IT1_T2_EESL_SG_NSH_IT3_T4_EENSH_IT7_SQ_EET6_illll)
        /*00c8*/ 	.word	0x000000a8


	//----- nvinfo : EIATTR_FRAME_SIZE
	.align		4
.L_60:
        /*00cc*/ 	.byte	0x04, 0x11
        /*00ce*/ 	.short	(.L_62 - .L_61)
	.align		4
.L_61:
        /*00d0*/ 	.word	index@(_ZN7cutlass9reference6device6kernel11GemmComplexINS_12float_e4m3_tENS_6layout8RowMajorES4_NS5_11ColumnMajorENS_6half_tES7_ffS8_NS_16NumericConverterIS8_fLNS_15FloatRoundStyleE2EEENS_12multiply_addIfffEELi4ELi16EEEvNS_4gemm9GemmCoordET5_NS_9TensorRefIT_T0_EENS_16ComplexTransformENSH_IT1_T2_EESL_SG_NSH_IT3_T4_EENSH_IT7_SQ_EET6_illll)
        /*00d4*/ 	.word	0x00000000


	//----- nvinfo : EIATTR_REGCOUNT
	.align		4
.L_62:
        /*00d8*/ 	.byte	0x04, 0x2f
        /*00da*/ 	.short	(.L_64 - .L_63)
	.align		4
.L_63:
        /*00dc*/ 	.word	index@(_ZN7cutlass9reference6device6kernel17BlockCompareEqualINS_6half_tEEEvPiPKT_S8_m)
        /*00e0*/ 	.word	0x0000000a


	//----- nvinfo : EIATTR_FRAME_SIZE
	.align		4
.L_64:
        /*00e4*/ 	.byte	0x04, 0x11
        /*00e6*/ 	.short	(.L_66 - .L_65)
	.align		4
.L_65:
        /*00e8*/ 	.word	index@(_ZN7cutlass9reference6device6kernel17BlockCompareEqualINS_6half_tEEEvPiPKT_S8_m)
        /*00ec*/ 	.word	0x00000000


	//----- nvinfo : EIATTR_MIN_STACK_SIZE
	.align		4
.L_66:
        /*00f0*/ 	.byte	0x04, 0x12
        /*00f2*/ 	.short	(.L_68 - .L_67)
	.align		4
.L_67:
        /*00f4*/ 	.word	index@(_ZN7cutlass13device_kernelINS_4gemm6kernel13GemmUniversalIN4cute5tupleIJiiiiEEENS1_10collective13CollectiveMmaINS1_47MainloopSm100UmmaMixedTmaCpAsyncWarpSpecializedILi12ELi3ELi2ENS5_IJNS4_1CILi1EEESB_SB_EEEEENS5_IJNSA_ILi128EEENSA_ILi16EEESE_EEENS_12float_e4m3_tENS5_IJlSB_lEEESH_SI_NS4_8TiledMMAINS4_8MMA_AtomIJNS4_10MMA_TraitsINS4_19SM100_MMA_F8F6F4_SSEJSH_SH_fSE_SF_NS4_17integral_constantINS4_4UMMA5MajorELSP_0EEESQ_NSN_INSO_7ScaleInELSR_0EEESS_EEEEEENS4_6LayoutISC_NS5_IJNSA_ILi0EEESW_SW_EEEEENS5_IJNS4_10UnderscoreESZ_SZ_EEEEENS4_13SM90_TMA_LOADENS4_14ComposedLayoutINS4_7SwizzleILi3ELi4ELi3EEENS4_18smem_ptr_flag_bitsILi8EEENSV_INS5_IJNSA_ILi8EEESE_EEENS5_IJSE_SB_EEEEEEEvNS4_8identityENS4_9TiledCopyINS4_9Copy_AtomIJNS4_31SM80_CP_ASYNC_CACHEGLOBAL_ZFILLINS_9uint128_tES1H_EESH_EEENSV_INS5_IJNS5_IJS18_SF_EEESF_EEENS5_IJNS5_IJNSA_ILi256EEESB_EEESF_EEEEENS5_IJSF_SE_EEEEES1C_vS1D_EENS_8epilogue10collective18CollectiveEpilogueINS1T_23Sm100TmaWarpSpecializedILi2ELi1ELi16ELb1ELb0EEEJSG_NS5_IJNSV_ISE_SB_EENSV_ISF_SB_EEEEENS_6half_tENS5_IJSB_llEEES21_S22_NS1T_6fusion15FusionCallbacksIS1X_NS23_17LinearCombinationIS21_fS21_fLNS_15FloatRoundStyleE2EEESG_S20_JEEENS4_5SM1004TMEM4LOAD26SM100_TMEM_LOAD_16dp256b2xES12_NS13_IS15_NS16_ILi16EEENSV_INS5_IJNSA_ILi64EEES18_EEENS5_IJSB_S2E_EEEEEEENS4_17SM75_U16x8_LDSM_TENS4_14SM90_TMA_STOREES2I_NS4_17SM90_U16x8_STSM_TENS4_39AutoVectorizingCopyWithAssumedAlignmentILi128EEEEEEvvEEEEvNT_6ParamsE)
        /*00f8*/ 	.word	0x00000000


	//----- nvinfo : EIATTR_MIN_STACK_SIZE
	.align		4
.L_68:
        /*00fc*/ 	.byte	0x04, 0x12
        /*00fe*/ 	.short	(.L_70 - .L_69)
	.align		4
.L_69:
        /*0100*/ 	.word	index@(_ZN7cutlass13device_kernelINS_4gemm6kernel13GemmUniversalIN4cute5tupleIJiiiiEEENS1_10collective13CollectiveMmaINS1_35MainloopSm100TmaUmmaWarpSpecializedILi12ELi2ELi4ENS5_IJNS4_1CILi1EEESB_SB_EEEEENS5_IJNSA_ILi128EEENSA_ILi16EEESE_EEENS_12float_e4m3_tENS5_IJlSB_lEEESH_SI_NS4_8TiledMMAINS4_8MMA_AtomIJNS4_10MMA_TraitsINS4_19SM100_MMA_F8F6F4_SSEJSH_SH_fSE_SF_NS4_17integral_constantINS4_4UMMA5MajorELSP_0EEESQ_NSN_INSO_7ScaleInELSR_0EEESS_EEEEEENS4_6LayoutISC_NS5_IJNSA_ILi0EEESW_SW_EEEEENS5_IJNS4_10UnderscoreESZ_SZ_EEEEENS4_13SM90_TMA_LOADENS4_14ComposedLayoutINS4_7SwizzleILi3ELi4ELi3EEENS4_18smem_ptr_flag_bitsILi8EEENSV_INS5_IJNSA_ILi8EEESE_EEENS5_IJSE_SB_EEEEEEEvNS4_8identityES12_S1C_vS1D_EENS_8epilogue10collective18CollectiveEpilogueINS1F_23Sm100TmaWarpSpecializedILi2ELi1ELi16ELb1ELb0EEEJSG_NS5_IJNSV_ISE_SB_EENSV_ISF_SB_EEEEENS_6half_tENS5_IJSB_llEEES1N_S1O_NS1F_6fusion15FusionCallbacksIS1J_NS1P_17LinearCombinationIS1N_fS1N_fLNS_15FloatRoundStyleE2EEESG_S1M_JEEENS4_5SM1004TMEM4LOAD26SM100_TMEM_LOAD_16dp256b2xES12_NS13_IS15_NS16_ILi16EEENSV_INS5_IJNSA_ILi64EEES18_EEENS5_IJSB_S20_EEEEEEENS4_17SM75_U16x8_LDSM_TENS4_14SM90_TMA_STOREES24_NS4_17SM90_U16x8_STSM_TENS4_39AutoVectorizingCopyWithAssumedAlignmentILi128EEEEEEvvEEEEvNT_6ParamsE)
        /*0104*/ 	.word	0x00000000


	//----- nvinfo : EIATTR_MIN_STACK_SIZE
	.align		4
.L_70:
        /*0108*/ 	.byte	0x04, 0x12
        /*010a*/ 	.short	(.L_72 - .L_71)
	.align		4
.L_71:
        /*010c*/ 	.word	index@(_ZN7cutlass9reference6device6kernel17BlockCompareEqualINS_6half_tEEEvPiPKT_S8_m)
        /*0110*/ 	.word	0x00000000


	//----- nvinfo : EIATTR_MIN_STACK_SIZE
	.align		4
.L_72:
        /*0114*/ 	.byte	0x04, 0x12
        /*0116*/ 	.short	(.L_74 - .L_73)
	.align		4
.L_73:
        /*0118*/ 	.word	index@(_ZN7cutlass9reference6device6kernel11GemmComplexINS_12float_e4m3_tENS_6layout8RowMajorES4_NS5_11ColumnMajorENS_6half_tES7_ffS8_NS_16NumericConverterIS8_fLNS_15FloatRoundStyleE2EEENS_12multiply_addIfffEELi4ELi16EEEvNS_4gemm9GemmCoordET5_NS_9TensorRefIT_T0_EENS_16ComplexTransformENSH_IT1_T2_EESL_SG_NSH_IT3_T4_EENSH_IT7_SQ_EET6_illll)
        /*011c*/ 	.word	0x00000000


	//----- nvinfo : EIATTR_MIN_STACK_SIZE
	.align		4
.L_74:
        /*0120*/ 	.byte	0x04, 0x12
        /*0122*/ 	.short	(.L_76 - .L_75)
	.align		4
.L_75:
        /*0124*/ 	.word	index@(_ZN7cutlass9reference6device6kernel11GemmComplexINS_12float_e4m3_tENS_6layout8RowMajorES4_NS5_11ColumnMajorENS_6half_tES7_ffS8_NS_16NumericConverterIS8_fLNS_15FloatRoundStyleE2EEENS_12multiply_addIfffEELi4ELi4EEEvNS_4gemm9GemmCoordET5_NS_9TensorRefIT_T0_EENS_16ComplexTransformENSH_IT1_T2_EESL_SG_NSH_IT3_T4_EENSH_IT7_SQ_EET6_illll)
        /*0128*/ 	.word	0x00000000


	//----- nvinfo : EIATTR_MIN_STACK_SIZE
	.align		4
.L_76:
        /*012c*/ 	.byte	0x04, 0x12
        /*012e*/ 	.short	(.L_78 - .L_77)
	.align		4
.L_77:
        /*0130*/ 	.word	index@(_ZN7cutlass9reference6device6kernel12BlockForEachINS_6half_tENS1_6detail17RandomUniformFuncIS4_EEEEvPT_mNT0_6ParamsE)
        /*0134*/ 	.word	0x00000060


	//----- nvinfo : EIATTR_MIN_STACK_SIZE
	.align		4
.L_78:
        /*0138*/ 	.byte	0x04, 0x12
        /*013a*/ 	.short	(.L_80 - .L_79)
	.align		4
.L_79:
        /*013c*/ 	.word	index@(_ZN7cutlass9reference6device6kernel12BlockForEachINS_12float_e4m3_tENS1_6detail17RandomUniformFuncIS4_EEEEvPT_mNT0_6ParamsE)
        /*0140*/ 	.word	0x00000060
.L_80:


//--------------------- .nv.compat                --------------------------
	.section	.nv.compat,"",@"SHT_CUDA_COMPAT_INFO"
	.align	4
        /*0000*/ 	.byte	0x02, 0x09, 0x01, 0x00, 0x02, 0x02, 0x02, 0x00, 0x02, 0x05, 0x05, 0x00, 0x03, 0x07, 0x01, 0x01
        /*0010*/ 	.byte	0x02, 0x03, 0x01, 0x00, 0x02, 0x06, 0x01, 0x00, 0x04, 0x0b, 0x08, 0x00, 0x01, 0x00, 0x00, 0x00
        /*0020*/ 	.byte	0x00, 0x00, 0x00, 0x00


//--------------------- .nv.info._ZN7cutlass9reference6device6kernel17BlockCompareEqualINS_6half_tEEEvPiPKT_S8_m --------------------------
	.section	.nv.info._ZN7cutlass9reference6device6kernel17BlockCompareEqualINS_6half_tEEEvPiPKT_S8_m,"",@"SHT_CUDA_INFO"
	.sectionflags	@""
	.align	4


	//----- nvinfo : EIATTR_CUDA_API_VERSION
	.align		4
        /*0000*/ 	.byte	0x04, 0x37
        /*0002*/ 	.short	(.L_82 - .L_81)
.L_81:
        /*0004*/ 	.word	0x00000082


	//----- nvinfo : EIATTR_KPARAM_INFO
	.align		4
.L_82:
        /*0008*/ 	.byte	0x04, 0x17
        /*000a*/ 	.short	(.L_84 - .L_83)
.L_83:
        /*000c*/ 	.word	0x00000000
        /*0010*/ 	.short	0x0003
        /*0012*/ 	.short	0x0018
        /*0014*/ 	.byte	0x00, 0xf0, 0x21, 0x00


	//----- nvinfo : EIATTR_KPARAM_INFO
	.align		4
.L_84:
        /*0018*/ 	.byte	0x04, 0x17
        /*001a*/ 	.short	(.L_86 - .L_85)
.L_85:
        /*001c*/ 	.word	0x00000000
        /*0020*/ 	.short	0x0002
        /*0022*/ 	.short	0x0010
        /*0024*/ 	.byte	0x00, 0xf5, 0x21, 0x00


	//----- nvinfo : EIATTR_KPARAM_INFO
	.align		4
.L_86:
        /*0028*/ 	.byte	0x04, 0x17
        /*002a*/ 	.short	(.L_88 - .L_87)
.L_87:
        /*002c*/ 	.word	0x00000000
        /*0030*/ 	.short	0x0001
        /*0032*/ 	.short	0x0008
        /*0034*/ 	.byte	0x00, 0xf5, 0x21, 0x00


	//----- nvinfo : EIATTR_KPARAM_INFO
	.align		4
.L_88:
        /*0038*/ 	.byte	0x04, 0x17
        /*003a*/ 	.short	(.L_90 - .L_89)
.L_89:
        /*003c*/ 	.word	0x00000000
        /*0040*/ 	.short	0x0000
        /*0042*/ 	.short	0x0000
        /*0044*/ 	.byte	0x00, 0xf5, 0x21, 0x00


	//----- nvinfo : EIATTR_SPARSE_MMA_MASK
	.align		4
.L_90:
        /*0048*/ 	.byte	0x03, 0x50
        /*004a*/ 	.short	0x0000


	//----- nvinfo : EIATTR_MAXREG_COUNT
	.align		4
        /*004c*/ 	.byte	0x03, 0x1b
        /*004e*/ 	.short	0x00ff


	//----- nvinfo : EIATTR_MERCURY_ISA_VERSION
	.align		4
        /*0050*/ 	.byte	0x03, 0x5f
        /*0052*/ 	.short	0x0101


	//----- nvinfo : EIATTR_VRC_CTA_INIT_COUNT
	.align		4
        /*0054*/ 	.byte	0x02, 0x4a
	.zero		1
	.zero		1


	//----- nvinfo : EIATTR_EXIT_INSTR_OFFSETS
	.align		4
        /*0058*/ 	.byte	0x04, 0x1c
        /*005a*/ 	.short	(.L_92 - .L_91)


	//   ....[0]....
.L_91:
        /*005c*/ 	.word	0x00000080


	//   ....[1]....
        /*0060*/ 	.word	0x00000200


	//   ....[2]....
        /*0064*/ 	.word	0x00000240


	//----- nvinfo : EIATTR_CRS_STACK_SIZE
	.align		4
.L_92:
        /*0068*/ 	.byte	0x04, 0x1e
        /*006a*/ 	.short	(.L_94 - .L_93)
.L_93:
        /*006c*/ 	.word	0x00000000


	//----- nvinfo : EIATTR_CBANK_PARAM_SIZE
	.align		4
.L_94:
        /*0070*/ 	.byte	0x03, 0x19
        /*0072*/ 	.short	0x0020


	//----- nvinfo : EIATTR_PARAM_CBANK
	.align		4
        /*0074*/ 	.byte	0x04, 0x0a
        /*0076*/ 	.short	(.L_96 - .L_95)
	.align		4
.L_95:
        /*0078*/ 	.word	index@(.nv.constant0._ZN7cutlass9reference6device6kernel17BlockCompareEqualINS_6half_tEEEvPiPKT_S8_m)
        /*007c*/ 	.short	0x0380
        /*007e*/ 	.short	0x0020


	//----- nvinfo : EIATTR_SW_WAR
	.align		4
.L_96:
        /*0080*/ 	.byte	0x04, 0x36
        /*0082*/ 	.short	(.L_98 - .L_97)
.L_97:
        /*0084*/ 	.word	0x00000008
.L_98:


//--------------------- .nv.info._ZN7cutlass9reference6device6kernel11GemmComplexINS_12float_e4m3_tENS_6layout8RowMajorES4_NS5_11ColumnMajorENS_6half_tES7_ffS8_NS_16NumericConverterIS8_fLNS_15FloatRoundStyleE2EEENS_12multiply_addIfffEELi4ELi16EEEvNS_4gemm9GemmCoordET5_NS_9TensorRefIT_T0_EENS_16ComplexTransformENSH_IT1_T2_EESL_SG_NSH_IT3_T4_EENSH_IT7_SQ_EET6_illll --------------------------
	.section	.nv.info._ZN7cutlass9reference6device6kernel11GemmComplexINS_12float_e4m3_tENS_6layout8RowMajorES4_NS5_11ColumnMajorENS_6half_tES7_ffS8_NS_16NumericConverterIS8_fLNS_15FloatRoundStyleE2EEENS_12multiply_addIfffEELi4ELi16EEEvNS_4gemm9GemmCoordET5_NS_9TensorRefIT_T0_EENS_16ComplexTransformENSH_IT1_T2_EESL_SG_NSH_IT3_T4_EENSH_IT7_SQ_EET6_illll,"",@"SHT_CUDA_INFO"
	.sectionflags	@""
	.align	4


	//----- nvinfo : EIATTR_CUDA_API_VERSION
	.align		4
        /*0000*/ 	.byte	0x04, 0x37
        /*0002*/ 	.short	(.L_100 - .L_99)
.L_99:
        /*0004*/ 	.word	0x00000082


	//----- nvinfo : EIATTR_KPARAM_INFO
	.align		4
.L_100:
        /*0008*/ 	.byte	0x04, 0x17
        /*000a*/ 	.short	(.L_102 - .L_101)
.L_101:
        /*000c*/ 	.word	0x00000000
        /*0010*/ 	.short	0x000e
        /*0012*/ 	.short	0x0080
        /*0014*/ 	.byte	0x00, 0xf0, 0x21, 0x00


	//----- nvinfo : EIATTR_KPARAM_INFO
	.align		4
.L_102:
        /*0018*/ 	.byte	0x04, 0x17
        /*001a*/ 	.short	(.L_104 - .L_103)
.L_103:
        /*001c*/ 	.word	0x00000000
        /*0020*/ 	.short	0x000d
        /*0022*/ 	.short	0x0078
        /*0024*/ 	.byte	0x00, 0xf0, 0x21, 0x00


	//----- nvinfo : EIATTR_KPARAM_INFO
	.align		4
.L_104:
        /*0028*/ 	.byte	0x04, 0x17
        /*002a*/ 	.short	(.L_106 - .L_105)
.L_105:
        /*002c*/ 	.word	0x00000000
        /*0030*/ 	.short	0x000c
        /*0032*/ 	.short	0x0070
        /*0034*/ 	.byte	0x00, 0xf0, 0x21, 0x00


	//----- nvinfo : EIATTR_KPARAM_INFO
	.align		4
.L_106:
        /*0038*/ 	.byte	0x04, 0x17
        /*003a*/ 	.short	(.L_108 - .L_107)
.L_107:
        /*003c*/ 	.word	0x00000000
        /*0040*/ 	.short	0x000b
        /*0042*/ 	.short	0x0068
        /*0044*/ 	.byte	0x00, 0xf0, 0x21, 0x00


	//----- nvinfo : EIATTR_KPARAM_INFO
	.align		4
.L_108:
        /*0048*/ 	.byte	0x04, 0x17
        /*004a*/ 	.short	(.L_110 - .L_109)
.L_109:
        /*004c*/ 	.word	0x00000000
        /*0050*/ 	.short	0x000a
        /*0052*/ 	.short	0x0064
        /*0054*/ 	.byte	0x00, 0xf0, 0x11, 0x00


	//----- nvinfo : EIATTR_KPARAM_INFO
	.align		4
.L_110:
        /*0058*/ 	.byte	0x04, 0x17
        /*005a*/ 	.short	(.L_112 - .L_111)
.L_111:
        /*005c*/ 	.word	0x00000000
        /*0060*/ 	.short	0x0009
        /*0062*/ 	.short	0x0060
        /*0064*/ 	.byte	0x00, 0xf0, 0x11, 0x00


	//----- nvinfo : EIATTR_KPARAM_INFO
	.align		4
.L_112:
        /*0068*/ 	.byte	0x04, 0x17
        /*006a*/ 	.short	(.L_114 - .L_113)
.L_113:
        /*006c*/ 	.word	0x00000000
        /*0070*/ 	.short	0x0008
        /*0072*/ 	.short	0x0050
        /*0074*/ 	.byte	0x00, 0xf0, 0x41, 0x00


	//----- nvinfo : EIATTR_KPARAM_INFO
	.align		4
.L_114:
        /*0078*/ 	.byte	0x04, 0x17
        /*007a*/ 	.short	(.L_116 - .L_115)
.L_115:
        /*007c*/ 	.word	0x00000000
        /*0080*/ 	.short	0x0007
        /*0082*/ 	.short	0x0040
        /*0084*/ 	.byte	0x00, 0xf0, 0x41, 0x00


	//----- nvinfo : EIATTR_KPARAM_INFO
	.align		4
.L_116:
        /*0088*/ 	.byte	0x04, 0x17
        /*008a*/ 	.short	(.L_118 - .L_117)
.L_117:
        /*008c*/ 	.word	0x00000000
        /*0090*/ 	.short	0x0006
        /*0092*/ 	.short	0x003c
        /*0094*/ 	.byte	0x00, 0xf0, 0x11, 0x00


	//----- nvinfo : EIATTR_KPARAM_INFO
	.align		4
.L_118:
        /*0098*/ 	.byte	0x04, 0x17
        /*009a*/ 	.short	(.L_120 - .L_119)
.L_119:
        /*009c*/ 	.word	0x00000000
        /*00a0*/ 	.short	0x0005
        /*00a2*/ 	.short	0x0038
        /*00a4*/ 	.byte	0x00, 0xf0, 0x11, 0x00


	//----- nvinfo : EIATTR_KPARAM_INFO
	.align		4
.L_120:
        /*00a8*/ 	.byte	0x04, 0x17
        /*00aa*/ 	.short	(.L_122 - .L_121)
.L_121:
        /*00ac*/ 	.word	0x00000000
        /*00b0*/ 	.short	0x0004
        /*00b2*/ 	.short	0x0028
        /*00b4*/ 	.byte	0x00, 0xf0, 0x41, 0x00


	//----- nvinfo : EIATTR_KPARAM_INFO
	.align		4
.L_122:
        /*00b8*/ 	.byte	0x04, 0x17
        /*00ba*/ 	.short	(.L_124 - .L_123)
.L_123:
        /*00bc*/ 	.word	0x00000000
        /*00c0*/ 	.short	0x0003
        /*00c2*/ 	.short	0x0020
        /*00c4*/ 	.byte	0x00, 0xf0, 0x11, 0x00


	//----- nvinfo : EIATTR_KPARAM_INFO
	.align		4
.L_124:
        /*00c8*/ 	.byte	0x04, 0x17
        /*00ca*/ 	.short	(.L_126 - .L_125)
.L_125:
        /*00cc*/ 	.word	0x00000000
        /*00d0*/ 	.short	0x0002
        /*00d2*/ 	.short	0x0010
        /*00d4*/ 	.byte	0x00, 0xf0, 0x41, 0x00


	//----- nvinfo : EIATTR_KPARAM_INFO
	.align		4
.L_126:
        /*00d8*/ 	.byte	0x04, 0x17
        /*00da*/ 	.short	(.L_128 - .L_127)
.L_127:
        /*00dc*/ 	.word	0x00000000
        /*00e0*/ 	.short	0x0001
        /*00e2*/ 	.short	0x000c
        /*00e4*/ 	.byte	0x00, 0xf0, 0x11, 0x00


	//----- nvinfo : EIATTR_KPARAM_INFO
	.align		4
.L_128:
        /*00e8*/ 	.byte	0x04, 0x17
        /*00ea*/ 	.short	(.L_130 - .L_129)
.L_129:
        /*00ec*/ 	.word	0x00000000
        /*00f0*/ 	.short	0x0000
        /*00f2*/ 	.short	0x0000
        /*00f4*/ 	.byte	0x00, 0xf0, 0x31, 0x00


	//----- nvinfo : EIATTR_SPARSE_MMA_MASK
	.align		4
.L_130:
        /*00f8*/ 	.byte	0x03, 0x50
        /*00fa*/ 	.short	0x0000


	//----- nvinfo : EIATTR_MAXREG_COUNT
	.align		4
        /*00fc*/ 	.byte	0x03, 0x1b
        /*00fe*/ 	.short	0x00ff


	//----- nvinfo : EIATTR_MERCURY_ISA_VERSION
	.align		4
        /*0100*/ 	.byte	0x03, 0x5f
        /*0102*/ 	.short	0x0101


	//----- nvinfo : EIATTR_VRC_CTA_INIT_COUNT
	.align		4
        /*0104*/ 	.byte	0x02, 0x4a
	.zero		1
	.zero		1


	//----- nvinfo : EIATTR_EXIT_INSTR_OFFSETS
	.align		4
        /*0108*/ 	.byte	0x04, 0x1c
        /*010a*/ 	.short	(.L_132 - .L_131)


	//   ....[0]....
.L_131:
        /*010c*/ 	.word	0x000000a0


	//   ....[1]....
        /*0110*/ 	.word	0x0000b260


	//----- nvinfo : EIATTR_CRS_STACK_SIZE
	.align		4
.L_132:
        /*0114*/ 	.byte	0x04, 0x1e
        /*0116*/ 	.short	(.L_134 - .L_133)
.L_133:
        /*0118*/ 	.word	0x00000000


	//----- nvinfo : EIATTR_CBANK_PARAM_SIZE
	.align		4
.L_134:
        /*011c*/ 	.byte	0x03, 0x19
        /*011e*/ 	.short	0x0088


	//----- nvinfo : EIATTR_PARAM_CBANK
	.align		4
        /*0120*/ 	.byte	0x04, 0x0a
        /*0122*/ 	.short	(.L_136 - .L_135)
	.align		4
.L_135:
        /*0124*/ 	.word	index@(.nv.constant0._ZN7cutlass9reference6device6kernel11GemmComplexINS_12float_e4m3_tENS_6layout8RowMajorES4_NS5_11ColumnMajorENS_6half_tES7_ffS8_NS_16NumericConverterIS8_fLNS_15FloatRoundStyleE2EEENS_12multiply_addIfffEELi4ELi16EEEvNS_4gemm9GemmCoordET5_NS_9TensorRefIT_T0_EENS_16ComplexTransformENSH_IT1_T2_EESL_SG_NSH_IT3_T4_EENSH_IT7_SQ_EET6_illll)
        /*0128*/ 	.short	0x0380
        /*012a*/ 	.short	0x0088


	//----- nvinfo : EIATTR_SW_WAR
	.align		4
.L_136:
        /*012c*/ 	.byte	0x04, 0x36
        /*012e*/ 	.short	(.L_138 - .L_137)
.L_137:
        /*0130*/ 	.word	0x00000008
.L_138:


//--------------------- .nv.info._ZN7cutlass9reference6device6kernel11GemmComplexINS_12float_e4m3_tENS_6layout8RowMajorES4_NS5_11ColumnMajorENS_6half_tES7_ffS8_NS_16NumericConverterIS8_fLNS_15FloatRoundStyleE2EEENS_12multiply_addIfffEELi4ELi4EEEvNS_4gemm9GemmCoordET5_NS_9TensorRefIT_T0_EENS_16ComplexTransformENSH_IT1_T2_EESL_SG_NSH_IT3_T4_EENSH_IT7_SQ_EET6_illll --------------------------
	.section	.nv.info._ZN7cutlass9reference6device6kernel11GemmComplexINS_12float_e4m3_tENS_6layout8RowMajorES4_NS5_11ColumnMajorENS_6half_tES7_ffS8_NS_16NumericConverterIS8_fLNS_15FloatRoundStyleE2EEENS_12multiply_addIfffEELi4ELi4EEEvNS_4gemm9GemmCoordET5_NS_9TensorRefIT_T0_EENS_16ComplexTransformENSH_IT1_T2_EESL_SG_NSH_IT3_T4_EENSH_IT7_SQ_EET6_illll,"",@"SHT_CUDA_INFO"
	.sectionflags	@""
	.align	4


	//----- nvinfo : EIATTR_CUDA_API_VERSION
	.align		4
        /*0000*/ 	.byte	0x04, 0x37
        /*0002*/ 	.short	(.L_140 - .L_139)
.L_139:
        /*0004*/ 	.word	0x00000082


	//----- nvinfo : EIATTR_KPARAM_INFO
	.align		4
.L_140:
        /*0008*/ 	.byte	0x04, 0x17
        /*000a*/ 	.short	(.L_142 - .L_141)
.L_141:
        /*000c*/ 	.word	0x00000000
        /*0010*/ 	.short	0x000e
        /*0012*/ 	.short	0x0080
        /*0014*/ 	.byte	0x00, 0xf0, 0x21, 0x00


	//----- nvinfo : EIATTR_KPARAM_INFO
	.align		4
.L_142:
        /*0018*/ 	.byte	0x04, 0x17
        /*001a*/ 	.short	(.L_144 - .L_143)
.L_143:
        /*001c*/ 	.word	0x00000000
        /*0020*/ 	.short	0x000d
        /*0022*/ 	.short	0x0078
        /*0024*/ 	.byte	0x00, 0xf0, 0x21, 0x00


	//----- nvinfo : EIATTR_KPARAM_INFO
	.align		4
.L_144:
        /*0028*/ 	.byte	0x04, 0x17
        /*002a*/ 	.short	(.L_146 - .L_145)
.L_145:
        /*002c*/ 	.word	0x00000000
        /*0030*/ 	.short	0x000c
        /*0032*/ 	.short	0x0070
        /*0034*/ 	.byte	0x00, 0xf0, 0x21, 0x00


	//----- nvinfo : EIATTR_KPARAM_INFO
	.align		4
.L_146:
        /*0038*/ 	.byte	0x04, 0x17
        /*003a*/ 	.short	(.L_148 - .L_147)
.L_147:
        /*003c*/ 	.word	0x00000000
        /*0040*/ 	.short	0x000b
        /*0042*/ 	.short	0x0068
        /*0044*/ 	.byte	0x00, 0xf0, 0x21, 0x00


	//----- nvinfo : EIATTR_KPARAM_INFO
	.align		4
.L_148:
        /*0048*/ 	.byte	0x04, 0x17
        /*004a*/ 	.short	(.L_150 - .L_149)
.L_149:
        /*004c*/ 	.word	0x00000000
        /*0050*/ 	.short	0x000a
        /*0052*/ 	.short	0x0064
        /*0054*/ 	.byte	0x00, 0xf0, 0x11, 0x00


	//----- nvinfo : EIATTR_KPARAM_INFO
	.align		4
.L_150:
        /*0058*/ 	.byte	0x04, 0x17
        /*005a*/ 	.short	(.L_152 - .L_151)
.L_151:
        /*005c*/ 	.word	0x00000000
        /*0060*/ 	.short	0x0009
        /*0062*/ 	.short	0x0060
        /*0064*/ 	.byte	0x00, 0xf0, 0x11, 0x00


	//----- nvinfo : EIATTR_KPARAM_INFO
	.align		4
.L_152:
        /*0068*/ 	.byte	0x04, 0x17
        /*006a*/ 	.short	(.L_154 - .L_153)
.L_153:
        /*006c*/ 	.word	0x00000000
        /*0070*/ 	.short	0x0008
        /*0072*/ 	.short	0x0050
        /*0074*/ 	.byte	0x00, 0xf0, 0x41, 0x00


	//----- nvinfo : EIATTR_KPARAM_INFO
	.align		4
.L_154:
        /*0078*/ 	.byte	0x04, 0x17
        /*007a*/ 	.short	(.L_156 - .L_155)
.L_155:
        /*007c*/ 	.word	0x00000000
        /*0080*/ 	.short	0x0007
        /*0082*/ 	.short	0x0040
        /*0084*/ 	.byte	0x00, 0xf0, 0x41, 0x00


	//----- nvinfo : EIATTR_KPARAM_INFO
	.align		4
.L_156:
        /*0088*/ 	.byte	0x04, 0x17
        /*008a*/ 	.short	(.L_158 - .L_157)
.L_157:
        /*008c*/ 	.word	0x00000000
        /*0090*/ 	.short	0x0006
        /*0092*/ 	.short	0x003c
        /*0094*/ 	.byte	0x00, 0xf0, 0x11, 0x00


	//----- nvinfo : EIATTR_KPARAM_INFO
	.align		4
.L_158:
        /*0098*/ 	.byte	0x04, 0x17
        /*009a*/ 	.short	(.L_160 - .L_159)
.L_159:
        /*009c*/ 	.word	0x00000000
        /*00a0*/ 	.short	0x0005
        /*00a2*/ 	.short	0x0038
        /*00a4*/ 	.byte	0x00, 0xf0, 0x11, 0x00


	//----- nvinfo : EIATTR_KPARAM_INFO
	.align		4
.L_160:
        /*00a8*/ 	.byte	0x04, 0x17
        /*00aa*/ 	.short	(.L_162 - .L_161)
.L_161:
        /*00ac*/ 	.word	0x00000000
        /*00b0*/ 	.short	0x0004
        /*00b2*/ 	.short	0x0028
        /*00b4*/ 	.byte	0x00, 0xf0, 0x41, 0x00


	//----- nvinfo : EIATTR_KPARAM_INFO
	.align		4
.L_162:
        /*00b8*/ 	.byte	0x04, 0x17
        /*00ba*/ 	.short	(.L_164 - .L_163)
.L_163:
        /*00bc*/ 	.word	0x00000000
        /*00c0*/ 	.short	0x0003
        /*00c2*/ 	.short	0x0020
        /*00c4*/ 	.byte	0x00, 0xf0, 0x11, 0x00


	//----- nvinfo : EIATTR_KPARAM_INFO
	.align		4
.L_164:
        /*00c8*/ 	.byte	0x04, 0x17
        /*00ca*/ 	.short	(.L_166 - .L_165)
.L_165:
        /*00cc*/ 	.word	0x00000000
        /*00d0*/ 	.short	0x0002
        /*00d2*/ 	.short	0x0010
        /*00d4*/ 	.byte	0x00, 0xf0, 0x41, 0x00


	//----- nvinfo : EIATTR_KPARAM_INFO
	.align		4
.L_166:
        /*00d8*/ 	.byte	0x04, 0x17
        /*00da*/ 	.short	(.L_168 - .L_167)
.L_167:
        /*00dc*/ 	.word	0x00000000
        /*00e0*/ 	.short	0x0001
        /*00e2*/ 	.short	0x000c
        /*00e4*/ 	.byte	0x00, 0xf0, 0x11, 0x00


	//----- nvinfo : EIATTR_KPARAM_INFO
	.align		4
.L_168:
        /*00e8*/ 	.byte	0x04, 0x17
        /*00ea*/ 	.short	(.L_170 - .L_169)
.L_169:
        /*00ec*/ 	.word	0x00000000
        /*00f0*/ 	.short	0x0000
        /*00f2*/ 	.short	0x0000
        /*00f4*/ 	.byte	0x00, 0xf0, 0x31, 0x00


	//----- nvinfo : EIATTR_SPARSE_MMA_MASK
	.align		4
.L_170:
        /*00f8*/ 	.byte	0x03, 0x50
        /*00fa*/ 	.short	0x0000


	//----- nvinfo : EIATTR_MAXREG_COUNT
	.align		4
        /*00fc*/ 	.byte	0x03, 0x1b
        /*00fe*/ 	.short	0x00ff


	//----- nvinfo : EIATTR_MERCURY_ISA_VERSION
	.align		4
        /*0100*/ 	.byte	0x03, 0x5f
        /*0102*/ 	.short	0x0101


	//----- nvinfo : EIATTR_VRC_CTA_INIT_COUNT
	.align		4
        /*0104*/ 	.byte	0x02, 0x4a
	.zero		1
	.zero		1


	//----- nvinfo : EIATTR_EXIT_INSTR_OFFSETS
	.align		4
        /*0108*/ 	.byte	0x04, 0x1c
        /*010a*/ 	.short	(.L_172 - .L_171)


	//   ....[0]....
.L_171:
        /*010c*/ 	.word	0x000000a0


	//   ....[1]....
        /*0110*/ 	.word	0x00003530


	//----- nvinfo : EIATTR_CRS_STACK_SIZE
	.align		4
.L_172:
        /*0114*/ 	.byte	0x04, 0x1e
        /*0116*/ 	.short	(.L_174 - .L_173)
.L_173:
        /*0118*/ 	.word	0x00000000


	//----- nvinfo : EIATTR_CBANK_PARAM_SIZE
	.align		4
.L_174:
        /*011c*/ 	.byte	0x03, 0x19
        /*011e*/ 	.short	0x0088


	//----- nvinfo : EIATTR_PARAM_CBANK
	.align		4
        /*0120*/ 	.byte	0x04, 0x0a
        /*0122*/ 	.short	(.L_176 - .L_175)
	.align		4
.L_175:
        /*0124*/ 	.word	index@(.nv.constant0._ZN7cutlass9reference6device6kernel11GemmComplexINS_12float_e4m3_tENS_6layout8RowMajorES4_NS5_11ColumnMajorENS_6half_tES7_ffS8_NS_16NumericConverterIS8_fLNS_15FloatRoundStyleE2EEENS_12multiply_addIfffEELi4ELi4EEEvNS_4gemm9GemmCoordET5_NS_9TensorRefIT_T0_EENS_16ComplexTransformENSH_IT1_T2_EESL_SG_NSH_IT3_T4_EENSH_IT7_SQ_EET6_illll)
        /*0128*/ 	.short	0x0380
        /*012a*/ 	.short	0x0088


	//----- nvinfo : EIATTR_SW_WAR
	.align		4
.L_176:
        /*012c*/ 	.byte	0x04, 0x36
        /*012e*/ 	.short	(.L_178 - .L_177)
.L_177:
        /*0130*/ 	.word	0x00000008
.L_178:


//--------------------- .nv.info._ZN7cutlass9reference6device6kernel12BlockForEachINS_6half_tENS1_6detail17RandomUniformFuncIS4_EEEEvPT_mNT0_6ParamsE --------------------------
	.section	.nv.info._ZN7cutlass9reference6device6kernel12BlockForEachINS_6half_tENS1_6detail17RandomUniformFuncIS4_EEEEvPT_mNT0_6ParamsE,"",@"SHT_CUDA_INFO"
	.sectionflags	@""
	.align	4


	//----- nvinfo : EIATTR_CUDA_API_VERSION
	.align		4
        /*0000*/ 	.byte	0x04, 0x37
        /*0002*/ 	.short	(.L_180 - .L_179)
.L_179:
        /*0004*/ 	.word	0x00000082


	//----- nvinfo : EIATTR_KPARAM_INFO
	.align		4
.L_180:
        /*0008*/ 	.byte	0x04, 0x17
        /*000a*/ 	.short	(.L_182 - .L_181)
.L_181:
        /*000c*/ 	.word	0x00000000
        /*0010*/ 	.short	0x0002
        /*0012*/ 	.short	0x0010
        /*0014*/ 	.byte	0x00, 0xf0, 0xc1, 0x00


	//----- nvinfo : EIATTR_KPARAM_INFO
	.align		4
.L_182:
        /*0018*/ 	.byte	0x04, 0x17
        /*001a*/ 	.short	(.L_184 - .L_183)
.L_183:
        /*001c*/ 	.word	0x00000000
        /*0020*/ 	.short	0x0001
        /*0022*/ 	.short	0x0008
        /*0024*/ 	.byte	0x00, 0xf0, 0x21, 0x00


	//----- nvinfo : EIATTR_KPARAM_INFO
	.align		4
.L_184:
        /*0028*/ 	.byte	0x04, 0x17
        /*002a*/ 	.short	(.L_186 - .L_185)
.L_185:
        /*002c*/ 	.word	0x00000000
        /*0030*/ 	.short	0x0000
        /*0032*/ 	.short	0x0000
        /*0034*/ 	.byte	0x00, 0xf5, 0x21, 0x00


	//----- nvinfo : EIATTR_SPARSE_MMA_MASK
	.align		4
.L_186:
        /*0038*/ 	.byte	0x03, 0x50
        /*003a*/ 	.short	0x0000


	//----- nvinfo : EIATTR_MAXREG_COUNT
	.align		4
        /*003c*/ 	.byte	0x03, 0x1b
        /*003e*/ 	.short	0x00ff


	//----- nvinfo : EIATTR_MERCURY_ISA_VERSION
	.align		4
        /*0040*/ 	.byte	0x03, 0x5f
        /*0042*/ 	.short	0x0101


	//----- nvinfo : EIATTR_VRC_CTA_INIT_COUNT
	.align		4
        /*0044*/ 	.byte	0x02, 0x4a
	.zero		1
	.zero		1


	//----- nvinfo : EIATTR_EXIT_INSTR_OFFSETS
	.align		4
        /*0048*/ 	.byte	0x04, 0x1c
        /*004a*/ 	.short	(.L_188 - .L_187)


	//   ....[0]....
.L_187:
        /*004c*/ 	.word	0x00002790


	//   ....[1]....
        /*0050*/ 	.word	0x00003030


	//----- nvinfo : EIATTR_CRS_STACK_SIZE
	.align		4
.L_188:
        /*0054*/ 	.byte	0x04, 0x1e
        /*0056*/ 	.short	(.L_190 - .L_189)
.L_189:
        /*0058*/ 	.word	0x00000000


	//----- nvinfo : EIATTR_CBANK_PARAM_SIZE
	.align		4
.L_190:
        /*005c*/ 	.byte	0x03, 0x19
        /*005e*/ 	.short	0x0040


	//----- nvinfo : EIATTR_PARAM_CBANK
	.align		4
        /*0060*/ 	.byte	0x04, 0x0a
        /*0062*/ 	.short	(.L_192 - .L_191)
	.align		4
.L_191:
        /*0064*/ 	.word	index@(.nv.constant0._ZN7cutlass9reference6device6kernel12BlockForEachINS_6half_tENS1_6detail17RandomUniformFuncIS4_EEEEvPT_mNT0_6ParamsE)
        /*0068*/ 	.short	0x0380
        /*006a*/ 	.short	0x0040


	//----- nvinfo : EIATTR_SW_WAR
	.align		4
.L_192:
        /*006c*/ 	.byte	0x04, 0x36
        /*006e*/ 	.short	(.L_194 - .L_193)
.L_193:
        /*0070*/ 	.word	0x00000008
.L_194:


//--------------------- .nv.info._ZN7cutlass9reference6device6kernel12BlockForEachINS_12float_e4m3_tENS1_6detail17RandomUniformFuncIS4_EEEEvPT_mNT0_6ParamsE --------------------------
	.section	.nv.info._ZN7cutlass9reference6device6kernel12BlockForEachINS_12float_e4m3_tENS1_6detail17RandomUniformFuncIS4_EEEEvPT_mNT0_6ParamsE,"",@"SHT_CUDA_INFO"
	.sectionflags	@""
	.align	4


	//----- nvinfo : EIATTR_CUDA_API_VERSION
	.align		4
        /*0000*/ 	.byte	0x04, 0x37
        /*0002*/ 	.short	(.L_196 - .L_195)
.L_195:
        /*0004*/ 	.word	0x00000082


	//----- nvinfo : EIATTR_KPARAM_INFO
	.align		4
.L_196:
        /*0008*/ 	.byte	0x04, 0x17
        /*000a*/ 	.short	(.L_198 - .L_197)
.L_197:
        /*000c*/ 	.word	0x00000000
        /*0010*/ 	.short	0x0002
        /*0012*/ 	.short	0x0010
        /*0014*/ 	.byte	0x00, 0xf0, 0xc1, 0x00


	//----- nvinfo : EIATTR_KPARAM_INFO
	.align		4
.L_198:
        /*0018*/ 	.byte	0x04, 0x17
        /*001a*/ 	.short	(.L_200 - .L_199)
.L_199:
        /*001c*/ 	.word	0x00000000
        /*0020*/ 	.short	0x0001
        /*0022*/ 	.short	0x0008
        /*0024*/ 	.byte	0x00, 0xf0, 0x21, 0x00


	//----- nvinfo : EIATTR_KPARAM_INFO
	.align		4
.L_200:
        /*0028*/ 	.byte	0x04, 0x17
        /*002a*/ 	.short	(.L_202 - .L_201)
.L_201:
        /*002c*/ 	.word	0x00000000
        /*0030*/ 	.short	0x0000
        /*0032*/ 	.short	0x0000
        /*0034*/ 	.byte	0x00, 0xf5, 0x21, 0x00


	//----- nvinfo : EIATTR_SPARSE_MMA_MASK
	.align		4
.L_202:
        /*0038*/ 	.byte	0x03, 0x50
        /*003a*/ 	.short	0x0000


	//----- nvinfo : EIATTR_MAXREG_COUNT
	.align		4
        /*003c*/ 	.byte	0x03, 0x1b
        /*003e*/ 	.short	0x00ff


	//----- nvinfo : EIATTR_MERCURY_ISA_VERSION
	.align		4
        /*0040*/ 	.byte	0x03, 0x5f
        /*0042*/ 	.short	0x0101


	//----- nvinfo : EIATTR_VRC_CTA_INIT_COUNT
	.align		4
        /*0044*/ 	.byte	0x02, 0x4a
	.zero		1
	.zero		1


	//----- nvinfo : EIATTR_EXIT_INSTR_OFFSETS
	.align		4
        /*0048*/ 	.byte	0x04, 0x1c
        /*004a*/ 	.short	(.L_204 - .L_203)


	//   ....[0]....
.L_203:
        /*004c*/ 	.word	0x00002790


	//   ....[1]....
        /*0050*/ 	.word	0x000030b0


	//----- nvinfo : EIATTR_CRS_STACK_SIZE
	.align		4
.L_204:
        /*0054*/ 	.byte	0x04, 0x1e
        /*0056*/ 	.short	(.L_206 - .L_205)
.L_205:
        /*0058*/ 	.word	0x00000000


	//----- nvinfo : EIATTR_CBANK_PARAM_SIZE
	.align		4
.L_206:
        /*005c*/ 	.byte	0x03, 0x19
        /*005e*/ 	.short	0x0040


	//----- nvinfo : EIATTR_PARAM_CBANK
	.align		4
        /*0060*/ 	.byte	0x04, 0x0a
        /*0062*/ 	.short	(.L_208 - .L_207)
	.align		4
.L_207:
        /*0064*/ 	.word	index@(.nv.constant0._ZN7cutlass9reference6device6kernel12BlockForEachINS_12float_e4m3_tENS1_6detail17RandomUniformFuncIS4_EEEEvPT_mNT0_6ParamsE)
        /*0068*/ 	.short	0x0380
        /*006a*/ 	.short	0x0040


	//----- nvinfo : EIATTR_SW_WAR
	.align		4
.L_208:
        /*006c*/ 	.byte	0x04, 0x36
        /*006e*/ 	.short	(.L_210 - .L_209)
.L_209:
        /*0070*/ 	.word	0x00000008
.L_210:


//--------------------- .nv.info._ZN7cutlass13device_kernelINS_4gemm6kernel13GemmUniversalIN4cute5tupleIJiiiiEEENS1_10collective13CollectiveMmaINS1_47MainloopSm100UmmaMixedTmaCpAsyncWarpSpecializedILi12ELi3ELi2ENS5_IJNS4_1CILi1EEESB_SB_EEEEENS5_IJNSA_ILi128EEENSA_ILi16EEESE_EEENS_12float_e4m3_tENS5_IJlSB_lEEESH_SI_NS4_8TiledMMAINS4_8MMA_AtomIJNS4_10MMA_TraitsINS4_19SM100_MMA_F8F6F4_SSEJSH_SH_fSE_SF_NS4_17integral_constantINS4_4UMMA5MajorELSP_0EEESQ_NSN_INSO_7ScaleInELSR_0EEESS_EEEEEENS4_6LayoutISC_NS5_IJNSA_ILi0EEESW_SW_EEEEENS5_IJNS4_10UnderscoreESZ_SZ_EEEEENS4_13SM90_TMA_LOADENS4_14ComposedLayoutINS4_7SwizzleILi3ELi4ELi3EEENS4_18smem_ptr_flag_bitsILi8EEENSV_INS5_IJNSA_ILi8EEESE_EEENS5_IJSE_SB_EEEEEEEvNS4_8identityENS4_9TiledCopyINS4_9Copy_AtomIJNS4_31SM80_CP_ASYNC_CACHEGLOBAL_ZFILLINS_9uint128_tES1H_EESH_EEENSV_INS5_IJNS5_IJS18_SF_EEESF_EEENS5_IJNS5_IJNSA_ILi256EEESB_EEESF_EEEEENS5_IJSF_SE_EEEEES1C_vS1D_EENS_8epilogue10collective18CollectiveEpilogueINS1T_23Sm100TmaWarpSpecializedILi2ELi1ELi16ELb1ELb0EEEJSG_NS5_IJNSV_ISE_SB_EENSV_ISF_SB_EEEEENS_6half_tENS5_IJSB_llEEES21_S22_NS1T_6fusion15FusionCallbacksIS1X_NS23_17LinearCombinationIS21_fS21_fLNS_15FloatRoundStyleE2EEESG_S20_JEEENS4_5SM1004TMEM4LOAD26SM100_TMEM_LOAD_16dp256b2xES12_NS13_IS15_NS16_ILi16EEENSV_INS5_IJNSA_ILi64EEES18_EEENS5_IJSB_S2E_EEEEEEENS4_17SM75_U16x8_LDSM_TENS4_14SM90_TMA_STOREES2I_NS4_17SM90_U16x8_STSM_TENS4_39AutoVectorizingCopyWithAssumedAlignmentILi128EEEEEEvvEEEEvNT_6ParamsE --------------------------
	.section	.nv.info._ZN7cutlass13device_kernelINS_4gemm6kernel13GemmUniversalIN4cute5tupleIJiiiiEEENS1_10collective13CollectiveMmaINS1_47MainloopSm100UmmaMixedTmaCpAsyncWarpSpecializedILi12ELi3ELi2ENS5_IJNS4_1CILi1EEESB_SB_EEEEENS5_IJNSA_ILi128EEENSA_ILi16EEESE_EEENS_12float_e4m3_tENS5_IJlSB_lEEESH_SI_NS4_8TiledMMAINS4_8MMA_AtomIJNS4_10MMA_TraitsINS4_19SM100_MMA_F8F6F4_SSEJSH_SH_fSE_SF_NS4_17integral_constantINS4_4UMMA5MajorELSP_0EEESQ_NSN_INSO_7ScaleInELSR_0EEESS_EEEEEENS4_6LayoutISC_NS5_IJNSA_ILi0EEESW_SW_EEEEENS5_IJNS4_10UnderscoreESZ_SZ_EEEEENS4_13SM90_TMA_LOADENS4_14ComposedLayoutINS4_7SwizzleILi3ELi4ELi3EEENS4_18smem_ptr_flag_bitsILi8EEENSV_INS5_IJNSA_ILi8EEESE_EEENS5_IJSE_SB_EEEEEEEvNS4_8identityENS4_9TiledCopyINS4_9Copy_AtomIJNS4_31SM80_CP_ASYNC_CACHEGLOBAL_ZFILLINS_9uint128_tES1H_EESH_EEENSV_INS5_IJNS5_IJS18_SF_EEESF_EEENS5_IJNS5_IJNSA_ILi256EEESB_EEESF_EEEEENS5_IJSF_SE_EEEEES1C_vS1D_EENS_8epilogue10collective18CollectiveEpilogueINS1T_23Sm100TmaWarpSpecializedILi2ELi1ELi16ELb1ELb0EEEJSG_NS5_IJNSV_ISE_SB_EENSV_ISF_SB_EEEEENS_6half_tENS5_IJSB_llEEES21_S22_NS1T_6fusion15FusionCallbacksIS1X_NS23_17LinearCombinationIS21_fS21_fLNS_15FloatRoundStyleE2EEESG_S20_JEEENS4_5SM1004TMEM4LOAD26SM100_TMEM_LOAD_16dp256b2xES12_NS13_IS15_NS16_ILi16EEENSV_INS5_IJNSA_ILi64EEES18_EEENS5_IJSB_S2E_EEEEEEENS4_17SM75_U16x8_LDSM_TENS4_14SM90_TMA_STOREES2I_NS4_17SM90_U16x8_STSM_TENS4_39AutoVectorizingCopyWithAssumedAlignmentILi128EEEEEEvvEEEEvNT_6ParamsE,"",@"SHT_CUDA_INFO"
	.sectionflags	@""
	.align	4


	//----- nvinfo : EIATTR_CUDA_API_VERSION
	.align		4
        /*0000*/ 	.byte	0x04, 0x37
        /*0002*/ 	.short	(.L_212 - .L_211)
.L_211:
        /*0004*/ 	.word	0x00000082


	//----- nvinfo : EIATTR_KPARAM_INFO
	.align		4
.L_212:
        /*0008*/ 	.byte	0x04, 0x17
        /*000a*/ 	.short	(.L_214 - .L_213)
.L_213:
        /*000c*/ 	.word	0x00000000
        /*0010*/ 	.short	0x0000
        /*0012*/ 	.short	0x0000
        /*0014*/ 	.byte	0x00, 0xf0, 0x01, 0x14


	//----- nvinfo : EIATTR_AT_ENTRY_FRAGMENTS
	.align		4
.L_214:
        /*0018*/ 	.byte	0x04, 0x4f
        /*001a*/ 	.short	(.L_216 - .L_215)


	//   ....[0]....
.L_215:
        /*001c*/ 	.word	0x00000006


	//----- nvinfo : EIATTR_RESERVED_SMEM_USED
	.align		4
.L_216:
        /*0020*/ 	.byte	0x01, 0x41
	.zero		2


	//----- nvinfo : EIATTR_SPARSE_MMA_MASK
	.align		4
        /*0024*/ 	.byte	0x03, 0x50
        /*0026*/ 	.short	0x0000


	//----- nvinfo : EIATTR_TCGEN05_1CTA_USED
	.align		4
        /*0028*/ 	.byte	0x01, 0x51
	.zero		2


	//----- nvinfo : EIATTR_MAXREG_COUNT
	.align		4
        /*002c*/ 	.byte	0x03, 0x1b
        /*002e*/ 	.short	0x00a8


	//----- nvinfo : EIATTR_NUM_BARRIERS
	.align		4
        /*0030*/ 	.byte	0x02, 0x4c
        /*0032*/ 	.byte	0x07
	.zero		1


	//----- nvinfo : EIATTR_EXTERNS
	.align		4
        /*0034*/ 	.byte	0x04, 0x0f
        /*0036*/ 	.short	(.L_218 - .L_217)


	//   ....[0]....
	.align		4
.L_217:
        /*0038*/ 	.word	index@(__assertfail)


	//----- nvinfo : EIATTR_MERCURY_ISA_VERSION
	.align		4
.L_218:
        /*003c*/ 	.byte	0x03, 0x5f
        /*003e*/ 	.short	0x0101


	//----- nvinfo : EIATTR_INT_WARP_WIDE_INSTR_OFFSETS
	.align		4
        /*0040*/ 	.byte	0x04, 0x31
        /*0042*/ 	.short	(.L_220 - .L_219)


	//   ....[0]....
.L_219:
        /*0044*/ 	.word	0x000018b0


	//   ....[1]....
        /*0048*/ 	.word	0x00002e10


	//   ....[2]....
        /*004c*/ 	.word	0x00004bd0


	//   ....[3]....
        /*0050*/ 	.word	0x00004bf0


	//   ....[4]....
        /*0054*/ 	.word	0x00004c20


	//----- nvinfo : EIATTR_COOP_GROUP_MASK_REGIDS
	.align		4
.L_220:
        /*0058*/ 	.byte	0x04, 0x29
        /*005a*/ 	.short	(.L_222 - .L_221)


	//   ....[0]....
.L_221:
        /*005c*/ 	.word	0xffffffff


	//   ....[1]....
        /*0060*/ 	.word	0xffffffff


	//   ....[2]....
        /*0064*/ 	.word	0xffffffff


	//   ....[3]....
        /*0068*/ 	.word	0xffffffff


	//   ....[4]....
        /*006c*/ 	.word	0xffffffff


	//   ....[5]....
        /*0070*/ 	.word	0xffffffff


	//   ....[6]....
        /*0074*/ 	.word	0xffffffff


	//   ....[7]....
        /*0078*/ 	.word	0xffffffff


	//   ....[8]....
        /*007c*/ 	.word	0xffffffff


	//   ....[9]....
        /*0080*/ 	.word	0xffffffff


	//   ....[10]....
        /*0084*/ 	.word	0xffffffff


	//   ....[11]....
        /*0088*/ 	.word	0xffffffff


	//   ....[12]....
        /*008c*/ 	.word	0xffffffff


	//----- nvinfo : EIATTR_COOP_GROUP_INSTR_OFFSETS
	.align		4
.L_222:
        /*0090*/ 	.byte	0x04, 0x28
        /*0092*/ 	.short	(.L_224 - .L_223)


	//   ....[0]....
.L_223:
        /*0094*/ 	.word	0x00000090


	//   ....[1]....
        /*0098*/ 	.word	0x00000390


	//   ....[2]....
        /*009c*/ 	.word	0x00000610


	//   ....[3]....
        /*00a0*/ 	.word	0x000008e0


	//   ....[4]....
        /*00a4*/ 	.word	0x00000a40


	//   ....[5]....
        /*00a8*/ 	.word	0x00000bc0


	//   ....[6]....
        /*00ac*/ 	.word	0x00001790


	//   ....[7]....
        /*00b0*/ 	.word	0x00002cf0


	//   ....[8]....
        /*00b4*/ 	.word	0x00003ef0


	//   ....[9]....
        /*00b8*/ 	.word	0x00004100


	//   ....[10]....
        /*00bc*/ 	.word	0x00004130


	//   ....[11]....
        /*00c0*/ 	.word	0x00004ab0


	//   ....[12]....
        /*00c4*/ 	.word	0x00004ce0


	//----- nvinfo : EIATTR_VRC_CTA_INIT_COUNT
	.align		4
.L_224:
        /*00c8*/ 	.byte	0x02, 0x4a
        /*00ca*/ 	.byte	0x80
	.zero		1


	//----- nvinfo : EIATTR_SYSCALL_OFFSETS
	.align		4
        /*00cc*/ 	.byte	0x04, 0x46
        /*00ce*/ 	.short	(.L_226 - .L_225)


	//   ....[0]....
.L_225:
        /*00d0*/ 	.word	0x00006260


	//   ....[1]....
        /*00d4*/ 	.word	0x00006350


	//   ....[2]....
        /*00d8*/ 	.word	0x00006a20


	//   ....[3]....
        /*00dc*/ 	.word	0x00006b90


	//----- nvinfo : EIATTR_MBARRIER_INSTR_OFFSETS
	.align		4
.L_226:
        /*00e0*/ 	.byte	0x04, 0x39
        /*00e2*/ 	.short	(.L_228 - .L_227)


	//   ....[0]....
.L_227:
        /*00e4*/ 	.word	0x00000470
        /*00e8*/ 	.word	0x000000ff
        /*00ec*/ 	.word	0x00000000
        /*00f0*/ 	.short	0x0100
        /*00f2*/ 	.byte	0x05
	.zero		1


	//   ....[1]....
        /*00f4*/ 	.word	0x00000480
        /*00f8*/ 	.word	0x000000ff
        /*00fc*/ 	.word	0x00000060
        /*0100*/ 	.short	0x0100
        /*0102*/ 	.byte	0x05
	.zero		1


	//   ....[2]....
        /*0104*/ 	.word	0x00000490
        /*0108*/ 	.word	0x000000ff
        /*010c*/ 	.word	0x00000008
        /*0110*/ 	.short	0x0100
        /*0112*/ 	.byte	0x05
	.zero		1


	//   ....[3]....
        /*0114*/ 	.word	0x000004a0
        /*0118*/ 	.word	0x000000ff
        /*011c*/ 	.word	0x00000068
        /*0120*/ 	.short	0x0100
        /*0122*/ 	.byte	0x05
	.zero		1


	//   ....[4]....
        /*0124*/ 	.word	0x000004b0
        /*0128*/ 	.word	0x000000ff
        /*012c*/ 	.word	0x00000010
        /*0130*/ 	.short	0x0100
        /*0132*/ 	.byte	0x05
	.zero		1


	//   ....[5]....
        /*0134*/ 	.word	0x000004c0
        /*0138*/ 	.word	0x000000ff
        /*013c*/ 	.word	0x00000070
        /*0140*/ 	.short	0x0100
        /*0142*/ 	.byte	0x05
	.zero		1


	//   ....[6]....
        /*0144*/ 	.word	0x000004d0
        /*0148*/ 	.word	0x000000ff
        /*014c*/ 	.word	0x00000018
        /*0150*/ 	.short	0x0100
        /*0152*/ 	.byte	0x05
	.zero		1


	//   ....[7]....
        /*0154*/ 	.word	0x000004e0
        /*0158*/ 	.word	0x000000ff
        /*015c*/ 	.word	0x00000078
        /*0160*/ 	.short	0x0100
        /*0162*/ 	.byte	0x05
	.zero		1


	//   ....[8]....
        /*0164*/ 	.word	0x000004f0
        /*0168*/ 	.word	0x000000ff
        /*016c*/ 	.word	0x00000020
        /*0170*/ 	.short	0x0100
        /*0172*/ 	.byte	0x05
	.zero		1


	//   ....[9]....
        /*0174*/ 	.word	0x00000500
        /*0178*/ 	.word	0x000000ff
        /*017c*/ 	.word	0x00000080
        /*0180*/ 	.short	0x0100
        /*0182*/ 	.byte	0x05
	.zero		1


	//   ....[10]....
        /*0184*/ 	.word	0x00000510
        /*0188*/ 	.word	0x000000ff
        /*018c*/ 	.word	0x00000028
        /*0190*/ 	.short	0x0100
        /*0192*/ 	.byte	0x05
	.zero		1


	//   ....[11]....
        /*0194*/ 	.word	0x00000520
        /*0198*/ 	.word	0x000000ff
        /*019c*/ 	.word	0x00000088
        /*01a0*/ 	.short	0x0100
        /*01a2*/ 	.byte	0x05
	.zero		1


	//   ....[12]....
        /*01a4*/ 	.word	0x00000530
        /*01a8*/ 	.word	0x000000ff
        /*01ac*/ 	.word	0x00000030
        /*01b0*/ 	.short	0x0100
        /*01b2*/ 	.byte	0x05
	.zero		1


	//   ....[13]....
        /*01b4*/ 	.word	0x00000540
        /*01b8*/ 	.word	0x000000ff
        /*01bc*/ 	.word	0x00000090
        /*01c0*/ 	.short	0x0100
        /*01c2*/ 	.byte	0x05
	.zero		1


	//   ....[14]....
        /*01c4*/ 	.word	0x00000550
        /*01c8*/ 	.word	0x000000ff
        /*01cc*/ 	.word	0x00000038
        /*01d0*/ 	.short	0x0100
        /*01d2*/ 	.byte	0x05
	.zero		1


	//   ....[15]....
        /*01d4*/ 	.word	0x00000560
        /*01d8*/ 	.word	0x000000ff
        /*01dc*/ 	.word	0x00000098
        /*01e0*/ 	.short	0x0100
        /*01e2*/ 	.byte	0x05
	.zero		1


	//   ....[16]....
        /*01e4*/ 	.word	0x00000570
        /*01e8*/ 	.word	0x000000ff
        /*01ec*/ 	.word	0x00000040
        /*01f0*/ 	.short	0x0100
        /*01f2*/ 	.byte	0x05
	.zero		1


	//   ....[17]....
        /*01f4*/ 	.word	0x00000580
        /*01f8*/ 	.word	0x000000ff
        /*01fc*/ 	.word	0x000000a0
        /*0200*/ 	.short	0x0100
        /*0202*/ 	.byte	0x05
	.zero		1


	//   ....[18]....
        /*0204*/ 	.word	0x00000590
        /*0208*/ 	.word	0x000000ff
        /*020c*/ 	.word	0x00000048
        /*0210*/ 	.short	0x0100
        /*0212*/ 	.byte	0x05
	.zero		1


	//   ....[19]....
        /*0214*/ 	.word	0x000005a0
        /*0218*/ 	.word	0x000000ff
        /*021c*/ 	.word	0x000000a8
        /*0220*/ 	.short	0x0100
        /*0222*/ 	.byte	0x05
	.zero		1


	//   ....[20]....
        /*0224*/ 	.word	0x000005b0
        /*0228*/ 	.word	0x000000ff
        /*022c*/ 	.word	0x00000050
        /*0230*/ 	.short	0x0100
        /*0232*/ 	.byte	0x05
	.zero		1


	//   ....[21]....
        /*0234*/ 	.word	0x000005c0
        /*0238*/ 	.word	0x000000ff
        /*023c*/ 	.word	0x000000b0
        /*0240*/ 	.short	0x0100
        /*0242*/ 	.byte	0x05
	.zero		1


	//   ....[22]....
        /*0244*/ 	.word	0x000005d0
        /*0248*/ 	.word	0x000000ff
        /*024c*/ 	.word	0x00000058
        /*0250*/ 	.short	0x0100
        /*0252*/ 	.byte	0x05
	.zero		1


	//   ....[23]....
        /*0254*/ 	.word	0x000005e0
        /*0258*/ 	.word	0x000000ff
        /*025c*/ 	.word	0x000000b8
        /*0260*/ 	.short	0x0100
        /*0262*/ 	.byte	0x05
	.zero		1


	//   ....[24]....
        /*0264*/ 	.word	0x00000740
        /*0268*/ 	.word	0x000000ff
        /*026c*/ 	.word	0x000000c0
        /*0270*/ 	.short	0x0100
        /*0272*/ 	.byte	0x07
	.zero		1


	//   ....[25]....
        /*0274*/ 	.word	0x00000750
        /*0278*/ 	.word	0x000000ff
        /*027c*/ 	.word	0x00000120
        /*0280*/ 	.short	0x0100
        /*0282*/ 	.byte	0x07
	.zero		1


	//   ....[26]....
        /*0284*/ 	.word	0x00000760
        /*0288*/ 	.word	0x000000ff
        /*028c*/ 	.word	0x000000c8
        /*0290*/ 	.short	0x0100
        /*0292*/ 	.byte	0x07
	.zero		1


	//   ....[27]....
        /*0294*/ 	.word	0x00000770
        /*0298*/ 	.word	0x000000ff
        /*029c*/ 	.word	0x00000128
        /*02a0*/ 	.short	0x0100
        /*02a2*/ 	.byte	0x07
	.zero		1


	//   ....[28]....
        /*02a4*/ 	.word	0x00000780
        /*02a8*/ 	.word	0x000000ff
        /*02ac*/ 	.word	0x000000d0
        /*02b0*/ 	.short	0x0100
        /*02b2*/ 	.byte	0x07
	.zero		1


	//   ....[29]....
        /*02b4*/ 	.word	0x00000790
        /*02b8*/ 	.word	0x000000ff
        /*02bc*/ 	.word	0x00000130
        /*02c0*/ 	.short	0x0100
        /*02c2*/ 	.byte	0x07
	.zero		1


	//   ....[30]....
        /*02c4*/ 	.word	0x000007a0
        /*02c8*/ 	.word	0x000000ff
        /*02cc*/ 	.word	0x000000d8
        /*02d0*/ 	.short	0x0100
        /*02d2*/ 	.byte	0x07
	.zero		1


	//   ....[31]....
        /*02d4*/ 	.word	0x000007b0
        /*02d8*/ 	.word	0x000000ff
        /*02dc*/ 	.word	0x00000138
        /*02e0*/ 	.short	0x0100
        /*02e2*/ 	.byte	0x07
	.zero		1


	//   ....[32]....
        /*02e4*/ 	.word	0x000007c0
        /*02e8*/ 	.word	0x000000ff
        /*02ec*/ 	.word	0x000000e0
        /*02f0*/ 	.short	0x0100
        /*02f2*/ 	.byte	0x07
	.zero		1


	//   ....[33]....
        /*02f4*/ 	.word	0x000007d0
        /*02f8*/ 	.word	0x000000ff
        /*02fc*/ 	.word	0x00000140
        /*0300*/ 	.short	0x0100
        /*0302*/ 	.byte	0x07
	.zero		1


	//   ....[34]....
        /*0304*/ 	.word	0x000007e0
        /*0308*/ 	.word	0x000000ff
        /*030c*/ 	.word	0x000000e8
        /*0310*/ 	.short	0x0100
        /*0312*/ 	.byte	0x07
	.zero		1


	//   ....[35]....
        /*0314*/ 	.word	0x000007f0
        /*0318*/ 	.word	0x000000ff
        /*031c*/ 	.word	0x00000148
        /*0320*/ 	.short	0x0100
        /*0322*/ 	.byte	0x07
	.zero		1


	//   ....[36]....
        /*0324*/ 	.word	0x00000800
        /*0328*/ 	.word	0x000000ff
        /*032c*/ 	.word	0x000000f0
        /*0330*/ 	.short	0x0100
        /*0332*/ 	.byte	0x07
	.zero		1


	//   ....[37]....
        /*0334*/ 	.word	0x00000810
        /*0338*/ 	.word	0x000000ff
        /*033c*/ 	.word	0x00000150
        /*0340*/ 	.short	0x0100
        /*0342*/ 	.byte	0x07
	.zero		1


	//   ....[38]....
        /*0344*/ 	.word	0x00000820
        /*0348*/ 	.word	0x000000ff
        /*034c*/ 	.word	0x000000f8
        /*0350*/ 	.short	0x0100
        /*0352*/ 	.byte	0x07
	.zero		1


	//   ....[39]....
        /*0354*/ 	.word	0x00000830
        /*0358*/ 	.word	0x000000ff
        /*035c*/ 	.word	0x00000158
        /*0360*/ 	.short	0x0100
        /*0362*/ 	.byte	0x07
	.zero		1


	//   ....[40]....
        /*0364*/ 	.word	0x00000840
        /*0368*/ 	.word	0x000000ff
        /*036c*/ 	.word	0x00000100
        /*0370*/ 	.short	0x0100
        /*0372*/ 	.byte	0x07
	.zero		1


	//   ....[41]....
        /*0374*/ 	.word	0x00000850
        /*0378*/ 	.word	0x000000ff
        /*037c*/ 	.word	0x00000160
        /*0380*/ 	.short	0x0100
        /*0382*/ 	.byte	0x07
	.zero		1


	//   ....[42]....
        /*0384*/ 	.word	0x00000860
        /*0388*/ 	.word	0x000000ff
        /*038c*/ 	.word	0x00000108
        /*0390*/ 	.short	0x0100
        /*0392*/ 	.byte	0x07
	.zero		1


	//   ....[43]....
        /*0394*/ 	.word	0x00000870
        /*0398*/ 	.word	0x000000ff
        /*039c*/ 	.word	0x00000168
        /*03a0*/ 	.short	0x0100
        /*03a2*/ 	.byte	0x07
	.zero		1


	//   ....[44]....
        /*03a4*/ 	.word	0x00000880
        /*03a8*/ 	.word	0x000000ff
        /*03ac*/ 	.word	0x00000110
        /*03b0*/ 	.short	0x0100
        /*03b2*/ 	.byte	0x07
	.zero		1


	//   ....[45]....
        /*03b4*/ 	.word	0x00000890
        /*03b8*/ 	.word	0x000000ff
        /*03bc*/ 	.word	0x00000170
        /*03c0*/ 	.short	0x0100
        /*03c2*/ 	.byte	0x07
	.zero		1


	//   ....[46]....
        /*03c4*/ 	.word	0x000008a0
        /*03c8*/ 	.word	0x000000ff
        /*03cc*/ 	.word	0x00000118
        /*03d0*/ 	.short	0x0100
        /*03d2*/ 	.byte	0x07
	.zero		1


	//   ....[47]....
        /*03d4*/ 	.word	0x000008b0
        /*03d8*/ 	.word	0x000000ff
        /*03dc*/ 	.word	0x00000178
        /*03e0*/ 	.short	0x0100
        /*03e2*/ 	.byte	0x07
	.zero		1


	//   ....[48]....
        /*03e4*/ 	.word	0x000009f0
        /*03e8*/ 	.word	0x000000ff
        /*03ec*/ 	.word	0x00000180
        /*03f0*/ 	.short	0x0100
        /*03f2*/ 	.byte	0x07
	.zero		1


	//   ....[49]....
        /*03f4*/ 	.word	0x00000a00
        /*03f8*/ 	.word	0x000000ff
        /*03fc*/ 	.word	0x00000190
        /*0400*/ 	.short	0x0100
        /*0402*/ 	.byte	0x07
	.zero		1


	//   ....[50]....
        /*0404*/ 	.word	0x00000a10
        /*0408*/ 	.word	0x000000ff
        /*040c*/ 	.word	0x00000188
        /*0410*/ 	.short	0x0100
        /*0412*/ 	.byte	0x07
	.zero		1


	//   ....[51]....
        /*0414*/ 	.word	0x00000a20
        /*0418*/ 	.word	0x000000ff
        /*041c*/ 	.word	0x00000198
        /*0420*/ 	.short	0x0100
        /*0422*/ 	.byte	0x07
	.zero		1


	//   ....[52]....
        /*0424*/ 	.word	0x00000b50
        /*0428*/ 	.word	0x000000ff
        /*042c*/ 	.word	0x000001a0
        /*0430*/ 	.short	0x0100
        /*0432*/ 	.byte	0x07
	.zero		1


	//   ....[53]....
        /*0434*/ 	.word	0x00000b60
        /*0438*/ 	.word	0x000000ff
        /*043c*/ 	.word	0x000001b8
        /*0440*/ 	.short	0x0100
        /*0442*/ 	.byte	0x07
	.zero		1


	//   ....[54]....
        /*0444*/ 	.word	0x00000b70
        /*0448*/ 	.word	0x000000ff
        /*044c*/ 	.word	0x000001a8
        /*0450*/ 	.short	0x0100
        /*0452*/ 	.byte	0x07
	.zero		1


	//   ....[55]....
        /*0454*/ 	.word	0x00000b80
        /*0458*/ 	.word	0x000000ff
        /*045c*/ 	.word	0x000001c0
        /*0460*/ 	.short	0x0100
        /*0462*/ 	.byte	0x07
	.zero		1


	//   ....[56]....
        /*0464*/ 	.word	0x00000b90
        /*0468*/ 	.word	0x000000ff
        /*046c*/ 	.word	0x000001b0
        /*0470*/ 	.short	0x0100
        /*0472*/ 	.byte	0x07
	.zero		1


	//   ....[57]....
        /*0474*/ 	.word	0x00000ba0
        /*0478*/ 	.word	0x000000ff
        /*047c*/ 	.word	0x000001c8
        /*0480*/ 	.short	0x0100
        /*0482*/ 	.byte	0x07
	.zero		1


	//   ....[58]....
        /*0484*/ 	.word	0x00000cd0
        /*0488*/ 	.word	0x000000ff
        /*048c*/ 	.word	0x000001d0
        /*0490*/ 	.short	0x0100
        /*0492*/ 	.byte	0x07
	.zero		1


	//   ....[59]....
        /*0494*/ 	.word	0x00000ce0
        /*0498*/ 	.word	0x000000ff
        /*049c*/ 	.word	0x000001e0
        /*04a0*/ 	.short	0x0100
        /*04a2*/ 	.byte	0x07
	.zero		1


	//   ....[60]....
        /*04a4*/ 	.word	0x00000cf0
        /*04a8*/ 	.word	0x000000ff
        /*04ac*/ 	.word	0x000001d8
        /*04b0*/ 	.short	0x0100
        /*04b2*/ 	.byte	0x07
	.zero		1


	//   ....[61]....
        /*04b4*/ 	.word	0x00000d00
        /*04b8*/ 	.word	0x000000ff
        /*04bc*/ 	.word	0x000001e8
        /*04c0*/ 	.short	0x0100
        /*04c2*/ 	.byte	0x07
	.zero		1


	//   ....[62]....
        /*04c4*/ 	.word	0x000014b0
        /*04c8*/ 	.word	0x000000ff
        /*04cc*/ 	.word	0x00000060
        /*04d0*/ 	.short	0x010a
        /*04d2*/ 	.byte	0x05
	.zero		1


	//   ....[63]....
        /*04d4*/ 	.word	0x000015c0
        /*04d8*/ 	.word	0x000000ff
        /*04dc*/ 	.word	0x00000060
        /*04e0*/ 	.short	0x010a
        /*04e2*/ 	.byte	0x21
	.zero		1


	//   ....[64]....
        /*04e4*/ 	.word	0x00001730
        /*04e8*/ 	.word	0x000000ff
        /*04ec*/ 	.word	0x00000060
        /*04f0*/ 	.short	0x010a
        /*04f2*/ 	.byte	0x09
	.zero		1


	//   ....[65]....
        /*04f4*/ 	.word	0x000017c0
        /*04f8*/ 	.word	0x00000002
        /*04fc*/ 	.word	0x000001a0
        /*0500*/ 	.short	0x010a
        /*0502*/ 	.byte	0xff
	.zero		1


	//   ....[66]....
        /*0504*/ 	.word	0x00001880
        /*0508*/ 	.word	0x00000002
        /*050c*/ 	.word	0x00000000
        /*0510*/ 	.short	0x0101
        /*0512*/ 	.byte	0xff
	.zero		1


	//   ....[67]....
        /*0514*/ 	.word	0x00001da0
        /*0518*/ 	.word	0x000000ff
        /*051c*/ 	.word	0x00000000
        /*0520*/ 	.short	0x010a
        /*0522*/ 	.byte	0x05
	.zero		1


	//   ....[68]....
        /*0524*/ 	.word	0x00001e40
        /*0528*/ 	.word	0x000000ff
        /*052c*/ 	.word	0x00000000
        /*0530*/ 	.short	0x010a
        /*0532*/ 	.byte	0x05
	.zero		1


	//   ....[69]....
        /*0534*/ 	.word	0x00001ee0
        /*0538*/ 	.word	0x000000ff
        /*053c*/ 	.word	0x00000000
        /*0540*/ 	.short	0x010a
        /*0542*/ 	.byte	0x05
	.zero		1


	//   ....[70]....
        /*0544*/ 	.word	0x00001f80
        /*0548*/ 	.word	0x000000ff
        /*054c*/ 	.word	0x00000000
        /*0550*/ 	.short	0x010a
        /*0552*/ 	.byte	0x05
	.zero		1


	//   ....[71]....
        /*0554*/ 	.word	0x00002020
        /*0558*/ 	.word	0x000000ff
        /*055c*/ 	.word	0x00000000
        /*0560*/ 	.short	0x010a
        /*0562*/ 	.byte	0x05
	.zero		1


	//   ....[72]....
        /*0564*/ 	.word	0x000020c0
        /*0568*/ 	.word	0x000000ff
        /*056c*/ 	.word	0x00000000
        /*0570*/ 	.short	0x010a
        /*0572*/ 	.byte	0x05
	.zero		1


	//   ....[73]....
        /*0574*/ 	.word	0x00002160
        /*0578*/ 	.word	0x000000ff
        /*057c*/ 	.word	0x00000000
        /*0580*/ 	.short	0x010a
        /*0582*/ 	.byte	0x05
	.zero		1


	//   ....[74]....
        /*0584*/ 	.word	0x00002200
        /*0588*/ 	.word	0x000000ff
        /*058c*/ 	.word	0x00000000
        /*0590*/ 	.short	0x010a
        /*0592*/ 	.byte	0x05
	.zero		1


	//   ....[75]....
        /*0594*/ 	.word	0x000022a0
        /*0598*/ 	.word	0x000000ff
        /*059c*/ 	.word	0x00000000
        /*05a0*/ 	.short	0x010a
        /*05a2*/ 	.byte	0x05
	.zero		1


	//   ....[76]....
        /*05a4*/ 	.word	0x00002340
        /*05a8*/ 	.word	0x000000ff
        /*05ac*/ 	.word	0x00000000
        /*05b0*/ 	.short	0x010a
        /*05b2*/ 	.byte	0x05
	.zero		1


	//   ....[77]....
        /*05b4*/ 	.word	0x000023e0
        /*05b8*/ 	.word	0x000000ff
        /*05bc*/ 	.word	0x00000000
        /*05c0*/ 	.short	0x010a
        /*05c2*/ 	.byte	0x05
	.zero		1


	//   ....[78]....
        /*05c4*/ 	.word	0x00002490
        /*05c8*/ 	.word	0x00000000
        /*05cc*/ 	.word	0x00000000
        /*05d0*/ 	.short	0x010a
        /*05d2*/ 	.byte	0xff
	.zero		1


	//   ....[79]....
        /*05d4*/ 	.word	0x00002900
        /*05d8*/ 	.word	0x000000ff
        /*05dc*/ 	.word	0x00000120
        /*05e0*/ 	.short	0x010a
        /*05e2*/ 	.byte	0x04
	.zero		1


	//   ....[80]....
        /*05e4*/ 	.word	0x00002a50
        /*05e8*/ 	.word	0x000000ff
        /*05ec*/ 	.word	0x000000c0
        /*05f0*/ 	.short	0x0107
        /*05f2*/ 	.byte	0x04
	.zero		1


	//   ....[81]....
        /*05f4*/ 	.word	0x00002a90
        /*05f8*/ 	.word	0x000000ff
        /*05fc*/ 	.word	0x000000c0
        /*0600*/ 	.short	0x0101
        /*0602*/ 	.byte	0x04
	.zero		1


	//   ....[82]....
        /*0604*/ 	.word	0x00002b40
        /*0608*/ 	.word	0x000000ff
        /*060c*/ 	.word	0x00000120
        /*0610*/ 	.short	0x010a
        /*0612*/ 	.byte	0x05
	.zero		1


	//   ....[83]....
        /*0614*/ 	.word	0x00002c90
        /*0618*/ 	.word	0x000000ff
        /*061c*/ 	.word	0x000000c0
        /*0620*/ 	.short	0x0107
        /*0622*/ 	.byte	0x05
	.zero		1


	//   ....[84]....
        /*0624*/ 	.word	0x00002cd0
        /*0628*/ 	.word	0x000000ff
        /*062c*/ 	.word	0x000000c0
        /*0630*/ 	.short	0x0101
        /*0632*/ 	.byte	0x05
	.zero		1


	//   ....[85]....
        /*0634*/ 	.word	0x00002d20
        /*0638*/ 	.word	0x00000002
        /*063c*/ 	.word	0x000001a0
        /*0640*/ 	.short	0x010a
        /*0642*/ 	.byte	0xff
	.zero		1


	//   ....[86]....
        /*0644*/ 	.word	0x00002de0
        /*0648*/ 	.word	0x00000002
        /*064c*/ 	.word	0x00000000
        /*0650*/ 	.short	0x0101
        /*0652*/ 	.byte	0xff
	.zero		1


	//   ....[87]....
        /*0654*/ 	.word	0x000032f0
        /*0658*/ 	.word	0x000000ff
        /*065c*/ 	.word	0x00000000
        /*0660*/ 	.short	0x010a
        /*0662*/ 	.byte	0x04
	.zero		1


	//   ....[88]....
        /*0664*/ 	.word	0x00003380
        /*0668*/ 	.word	0x000000ff
        /*066c*/ 	.word	0x00000000
        /*0670*/ 	.short	0x010a
        /*0672*/ 	.byte	0x06
	.zero		1


	//   ....[89]....
        /*0674*/ 	.word	0x00003410
        /*0678*/ 	.word	0x000000ff
        /*067c*/ 	.word	0x00000000
        /*0680*/ 	.short	0x010a
        /*0682*/ 	.byte	0x04
	.zero		1


	//   ....[90]....
        /*0684*/ 	.word	0x000034a0
        /*0688*/ 	.word	0x000000ff
        /*068c*/ 	.word	0x00000000
        /*0690*/ 	.short	0x010a
        /*0692*/ 	.byte	0x04
	.zero		1


	//   ....[91]....
        /*0694*/ 	.word	0x00003530
        /*0698*/ 	.word	0x000000ff
        /*069c*/ 	.word	0x00000000
        /*06a0*/ 	.short	0x010a
        /*06a2*/ 	.byte	0x04
	.zero		1


	//   ....[92]....
        /*06a4*/ 	.word	0x000035c0
        /*06a8*/ 	.word	0x000000ff
        /*06ac*/ 	.word	0x00000000
        /*06b0*/ 	.short	0x010a
        /*06b2*/ 	.byte	0x04
	.zero		1


	//   ....[93]....
        /*06b4*/ 	.word	0x00003650
        /*06b8*/ 	.word	0x000000ff
        /*06bc*/ 	.word	0x00000000
        /*06c0*/ 	.short	0x010a
        /*06c2*/ 	.byte	0x04
	.zero		1


	//   ....[94]....
        /*06c4*/ 	.word	0x000036e0
        /*06c8*/ 	.word	0x000000ff
        /*06cc*/ 	.word	0x00000000
        /*06d0*/ 	.short	0x010a
        /*06d2*/ 	.byte	0x04
	.zero		1


	//   ....[95]....
        /*06d4*/ 	.word	0x00003770
        /*06d8*/ 	.word	0x000000ff
        /*06dc*/ 	.word	0x00000000
        /*06e0*/ 	.short	0x010a
        /*06e2*/ 	.byte	0x04
	.zero		1


	//   ....[96]....
        /*06e4*/ 	.word	0x00003800
        /*06e8*/ 	.word	0x000000ff
        /*06ec*/ 	.word	0x00000000
        /*06f0*/ 	.short	0x010a
        /*06f2*/ 	.byte	0x04
	.zero		1


	//   ....[97]....
        /*06f4*/ 	.word	0x00003890
        /*06f8*/ 	.word	0x000000ff
        /*06fc*/ 	.word	0x00000000
        /*0700*/ 	.short	0x010a
        /*0702*/ 	.byte	0x04
	.zero		1


	//   ....[98]....
        /*0704*/ 	.word	0x00003930
        /*0708*/ 	.word	0x00000000
        /*070c*/ 	.word	0x00000000
        /*0710*/ 	.short	0x010a
        /*0712*/ 	.byte	0xff
	.zero		1


	//   ....[99]....
        /*0714*/ 	.word	0x00003a50
        /*0718*/ 	.word	0x000000ff
        /*071c*/ 	.word	0x000001b8
        /*0720*/ 	.short	0x010a
        /*0722*/ 	.byte	0x05
	.zero		1


	//   ....[100]....
        /*0724*/ 	.word	0x00003b50
        /*0728*/ 	.word	0x00000000
        /*072c*/ 	.word	0x000001a0
        /*0730*/ 	.short	0x010a
        /*0732*/ 	.byte	0xff
	.zero		1


	//   ....[101]....
        /*0734*/ 	.word	0x00003c50
        /*0738*/ 	.word	0x00000000
        /*073c*/ 	.word	0x00000000
        /*0740*/ 	.short	0x0101
        /*0742*/ 	.byte	0xff
	.zero		1


	//   ....[102]....
        /*0744*/ 	.word	0x00003cc0
        /*0748*/ 	.word	0x000000ff
        /*074c*/ 	.word	0x000001b8
        /*0750*/ 	.short	0x0106
        /*0752*/ 	.byte	0x04
	.zero		1


	//   ....[103]....
        /*0754*/ 	.word	0x00003ce0
        /*0758*/ 	.word	0x000000ff
        /*075c*/ 	.word	0x000001b8
        /*0760*/ 	.short	0x010a
        /*0762*/ 	.byte	0x04
	.zero		1


	//   ....[104]....
        /*0764*/ 	.word	0x00003d70
        /*0768*/ 	.word	0x000000ff
        /*076c*/ 	.word	0x000001b8
        /*0770*/ 	.short	0x0106
        /*0772*/ 	.byte	0x05
	.zero		1


	//   ....[105]....
        /*0774*/ 	.word	0x00003d90
        /*0778*/ 	.word	0x000000ff
        /*077c*/ 	.word	0x000001b8
        /*0780*/ 	.short	0x010a
        /*0782*/ 	.byte	0x05
	.zero		1


	//   ....[106]....
        /*0784*/ 	.word	0x00003e20
        /*0788*/ 	.word	0x000000ff
        /*078c*/ 	.word	0x000001b8
        /*0790*/ 	.short	0x0106
        /*0792*/ 	.byte	0x04
	.zero		1


	//   ....[107]....
        /*0794*/ 	.word	0x00003e60
        /*0798*/ 	.word	0x00000000
        /*079c*/ 	.word	0x000001b8
        /*07a0*/ 	.short	0x010a
        /*07a2*/ 	.byte	0xff
	.zero		1


	//   ....[108]....
        /*07a4*/ 	.word	0x000042b0
        /*07a8*/ 	.word	0x00000000
        /*07ac*/ 	.word	0x000001a0
        /*07b0*/ 	.short	0x010a
        /*07b2*/ 	.byte	0xff
	.zero		1


	//   ....[109]....
        /*07b4*/ 	.word	0x000043d0
        /*07b8*/ 	.word	0x00000000
        /*07bc*/ 	.word	0x00000000
        /*07c0*/ 	.short	0x0101
        /*07c2*/ 	.byte	0xff
	.zero		1


	//   ....[110]....
        /*07c4*/ 	.word	0x00004430
        /*07c8*/ 	.word	0x000000ff
        /*07cc*/ 	.word	0x000001e0
        /*07d0*/ 	.short	0x010a
        /*07d2*/ 	.byte	0x07
	.zero		1


	//   ....[111]....
        /*07d4*/ 	.word	0x00004570
        /*07d8*/ 	.word	0x000000ff
        /*07dc*/ 	.word	0x00000000
        /*07e0*/ 	.short	0x010a
        /*07e2*/ 	.byte	0x06
	.zero		1


	//   ....[112]....
        /*07e4*/ 	.word	0x000045b0
        /*07e8*/ 	.word	0x000000ff
        /*07ec*/ 	.word	0x000000c0
        /*07f0*/ 	.short	0x010a
        /*07f2*/ 	.byte	0x05
	.zero		1


	//   ....[113]....
        /*07f4*/ 	.word	0x000049f0
        /*07f8*/ 	.word	0x000000ff
        /*07fc*/ 	.word	0x000001e0
        /*0800*/ 	.short	0x010a
        /*0802*/ 	.byte	0x06
	.zero		1


	//   ....[114]....
        /*0804*/ 	.word	0x00004a90
        /*0808*/ 	.word	0x000000ff
        /*080c*/ 	.word	0x000001e0
        /*0810*/ 	.short	0x010a
        /*0812*/ 	.byte	0x10
	.zero		1


	//   ....[115]....
        /*0814*/ 	.word	0x00004e50
        /*0818*/ 	.word	0x00000000
        /*081c*/ 	.word	0x000001a0
        /*0820*/ 	.short	0x010a
        /*0822*/ 	.byte	0xff
	.zero		1


	//   ....[116]....
        /*0824*/ 	.word	0x00004f50
        /*0828*/ 	.word	0x00000000
        /*082c*/ 	.word	0x00000000
        /*0830*/ 	.short	0x0101
        /*0832*/ 	.byte	0xff
	.zero		1


	//   ....[117]....
        /*0834*/ 	.word	0x00005540
        /*0838*/ 	.word	0x000000ff
        /*083c*/ 	.word	0x00000190
        /*0840*/ 	.short	0x010a
        /*0842*/ 	.byte	0x0f
	.zero		1


	//   ....[118]....
        /*0844*/ 	.word	0x000056e0
        /*0848*/ 	.word	0x000000ff
        /*084c*/ 	.word	0x00000180
        /*0850*/ 	.short	0x010b
        /*0852*/ 	.byte	0x0f
	.zero		1


	//   ....[119]....
        /*0854*/ 	.word	0x000057f0
        /*0858*/ 	.word	0x000000ff
        /*085c*/ 	.word	0x00000000
        /*0860*/ 	.short	0x0101
        /*0862*/ 	.byte	0x0f
	.zero		1


	//   ....[120]....
        /*0864*/ 	.word	0x00005870
        /*0868*/ 	.word	0x000000ff
        /*086c*/ 	.word	0x00000190
        /*0870*/ 	.short	0x010a
        /*0872*/ 	.byte	0x04
	.zero		1


	//   ....[121]....
        /*0874*/ 	.word	0x00005920
        /*0878*/ 	.word	0x00000000
        /*087c*/ 	.word	0x00000190
        /*0880*/ 	.short	0x010a
        /*0882*/ 	.byte	0xff
	.zero		1


	//   ....[122]....
        /*0884*/ 	.word	0x00005c80
        /*0888*/ 	.word	0x00000000
        /*088c*/ 	.word	0x000001a0
        /*0890*/ 	.short	0x010a
        /*0892*/ 	.byte	0xff
	.zero		1


	//   ....[123]....
        /*0894*/ 	.word	0x00005d80
        /*0898*/ 	.word	0x00000000
        /*089c*/ 	.word	0x00000000
        /*08a0*/ 	.short	0x0101
        /*08a2*/ 	.byte	0xff
	.zero		1


	//   ....[124]....
        /*08a4*/ 	.word	0x000066b0
        /*08a8*/ 	.word	0x00000000
        /*08ac*/ 	.word	0x00000180
        /*08b0*/ 	.short	0x010a
        /*08b2*/ 	.byte	0xff
	.zero		1


	//   ....[125]....
        /*08b4*/ 	.word	0x000066c0
        /*08b8*/ 	.word	0x00000044
        /*08bc*/ 	.word	0x000001d0
        /*08c0*/ 	.short	0x010a
        /*08c2*/ 	.byte	0xff
	.zero		1


	//   ....[126]....
        /*08c4*/ 	.word	0x000067d0
        /*08c8*/ 	.word	0x00000000
        /*08cc*/ 	.word	0x00000180
        /*08d0*/ 	.short	0x010a
        /*08d2*/ 	.byte	0xff
	.zero		1


	//   ....[127]....
        /*08d4*/ 	.word	0x00006900
        /*08d8*/ 	.word	0x00000044
        /*08dc*/ 	.word	0x000001d0
        /*08e0*/ 	.short	0x010a
        /*08e2*/ 	.byte	0xff
	.zero		1


	//   ....[128]....
        /*08e4*/ 	.word	0x00006f60
        /*08e8*/ 	.word	0x000000ff
        /*08ec*/ 	.word	0x00000000
        /*08f0*/ 	.short	0x0101
        /*08f2*/ 	.byte	0x05
	.zero		1


	//   ....[129]....
        /*08f4*/ 	.word	0x000072c0
        /*08f8*/ 	.word	0x00000002
        /*08fc*/ 	.word	0x00000000
        /*0900*/ 	.short	0x0101
        /*0902*/ 	.byte	0xff
	.zero		1


	//   ....[130]....
        /*0904*/ 	.word	0x00007570
        /*0908*/ 	.word	0x00000002
        /*090c*/ 	.word	0x00000060
        /*0910*/ 	.short	0x010a
        /*0912*/ 	.byte	0xff
	.zero		1


	//   ....[131]....
        /*0914*/ 	.word	0x000075c0
        /*0918*/ 	.word	0x00000002
        /*091c*/ 	.word	0x000001a0
        /*0920*/ 	.short	0x010a
        /*0922*/ 	.byte	0xff
	.zero		1


	//   ....[132]....
        /*0924*/ 	.word	0x00007620
        /*0928*/ 	.word	0x00000000
        /*092c*/ 	.word	0x00000000
        /*0930*/ 	.short	0x010a
        /*0932*/ 	.byte	0xff
	.zero		1


	//   ....[133]....
        /*0934*/ 	.word	0x00007680
        /*0938*/ 	.word	0x00000000
        /*093c*/ 	.word	0x00000000
        /*0940*/ 	.short	0x010a
        /*0942*/ 	.byte	0xff
	.zero		1


	//   ....[134]....
        /*0944*/ 	.word	0x000076e0
        /*0948*/ 	.word	0x00000000
        /*094c*/ 	.word	0x00000000
        /*0950*/ 	.short	0x010a
        /*0952*/ 	.byte	0xff
	.zero		1


	//   ....[135]....
        /*0954*/ 	.word	0x00007740
        /*0958*/ 	.word	0x00000000
        /*095c*/ 	.word	0x00000000
        /*0960*/ 	.short	0x010a
        /*0962*/ 	.byte	0xff
	.zero		1


	//   ....[136]....
        /*0964*/ 	.word	0x000077a0
        /*0968*/ 	.word	0x00000000
        /*096c*/ 	.word	0x00000000
        /*0970*/ 	.short	0x010a
        /*0972*/ 	.byte	0xff
	.zero		1


	//   ....[137]....
        /*0974*/ 	.word	0x00007800
        /*0978*/ 	.word	0x00000000
        /*097c*/ 	.word	0x00000000
        /*0980*/ 	.short	0x010a
        /*0982*/ 	.byte	0xff
	.zero		1


	//   ....[138]....
        /*0984*/ 	.word	0x00007860
        /*0988*/ 	.word	0x00000000
        /*098c*/ 	.word	0x00000000
        /*0990*/ 	.short	0x010a
        /*0992*/ 	.byte	0xff
	.zero		1


	//   ....[139]....
        /*0994*/ 	.word	0x000078c0
        /*0998*/ 	.word	0x00000000
        /*099c*/ 	.word	0x00000000
        /*09a0*/ 	.short	0x010a
        /*09a2*/ 	.byte	0xff
	.zero		1


	//   ....[140]....
        /*09a4*/ 	.word	0x00007920
        /*09a8*/ 	.word	0x00000000
        /*09ac*/ 	.word	0x00000000
        /*09b0*/ 	.short	0x010a
        /*09b2*/ 	.byte	0xff
	.zero		1


	//   ....[141]....
        /*09b4*/ 	.word	0x00007980
        /*09b8*/ 	.word	0x00000000
        /*09bc*/ 	.word	0x00000000
        /*09c0*/ 	.short	0x010a
        /*09c2*/ 	.byte	0xff
	.zero		1


	//   ....[142]....
        /*09c4*/ 	.word	0x000079e0
        /*09c8*/ 	.word	0x00000000
        /*09cc*/ 	.word	0x00000000
        /*09d0*/ 	.short	0x010a
        /*09d2*/ 	.byte	0xff
	.zero		1


	//   ....[143]....
        /*09d4*/ 	.word	0x00007a40
        /*09d8*/ 	.word	0x00000006
        /*09dc*/ 	.word	0x00000120
        /*09e0*/ 	.short	0x010a
        /*09e2*/ 	.byte	0xff
	.zero		1


	//   ....[144]....
        /*09e4*/ 	.word	0x00007aa0
        /*09e8*/ 	.word	0x00000004
        /*09ec*/ 	.word	0x00000120
        /*09f0*/ 	.short	0x010a
        /*09f2*/ 	.byte	0xff
	.zero		1


	//   ....[145]....
        /*09f4*/ 	.word	0x00007af0
        /*09f8*/ 	.word	0x00000002
        /*09fc*/ 	.word	0x000001a0
        /*0a00*/ 	.short	0x010a
        /*0a02*/ 	.byte	0xff
	.zero		1


	//   ....[146]....
        /*0a04*/ 	.word	0x00007b50
        /*0a08*/ 	.word	0x00000000
        /*0a0c*/ 	.word	0x00000000
        /*0a10*/ 	.short	0x010a
        /*0a12*/ 	.byte	0xff
	.zero		1


	//   ....[147]....
        /*0a14*/ 	.word	0x00007bb0
        /*0a18*/ 	.word	0x00000000
        /*0a1c*/ 	.word	0x00000000
        /*0a20*/ 	.short	0x010a
        /*0a22*/ 	.byte	0xff
	.zero		1


	//   ....[148]....
        /*0a24*/ 	.word	0x00007c10
        /*0a28*/ 	.word	0x00000000
        /*0a2c*/ 	.word	0x00000000
        /*0a30*/ 	.short	0x010a
        /*0a32*/ 	.byte	0xff
	.zero		1


	//   ....[149]....
        /*0a34*/ 	.word	0x00007c70
        /*0a38*/ 	.word	0x00000000
        /*0a3c*/ 	.word	0x00000000
        /*0a40*/ 	.short	0x010a
        /*0a42*/ 	.byte	0xff
	.zero		1


	//   ....[150]....
        /*0a44*/ 	.word	0x00007cd0
        /*0a48*/ 	.word	0x00000000
        /*0a4c*/ 	.word	0x00000000
        /*0a50*/ 	.short	0x010a
        /*0a52*/ 	.byte	0xff
	.zero		1


	//   ....[151]....
        /*0a54*/ 	.word	0x00007d30
        /*0a58*/ 	.word	0x00000000
        /*0a5c*/ 	.word	0x00000000
        /*0a60*/ 	.short	0x010a
        /*0a62*/ 	.byte	0xff
	.zero		1


	//   ....[152]....
        /*0a64*/ 	.word	0x00007d90
        /*0a68*/ 	.word	0x00000000
        /*0a6c*/ 	.word	0x00000000
        /*0a70*/ 	.short	0x010a
        /*0a72*/ 	.byte	0xff
	.zero		1


	//   ....[153]....
        /*0a74*/ 	.word	0x00007df0
        /*0a78*/ 	.word	0x00000000
        /*0a7c*/ 	.word	0x00000000
        /*0a80*/ 	.short	0x010a
        /*0a82*/ 	.byte	0xff
	.zero		1


	//   ....[154]....
        /*0a84*/ 	.word	0x00007e50
        /*0a88*/ 	.word	0x00000000
        /*0a8c*/ 	.word	0x00000000
        /*0a90*/ 	.short	0x010a
        /*0a92*/ 	.byte	0xff
	.zero		1


	//   ....[155]....
        /*0a94*/ 	.word	0x00007eb0
        /*0a98*/ 	.word	0x00000000
        /*0a9c*/ 	.word	0x00000000
        /*0aa0*/ 	.short	0x010a
        /*0aa2*/ 	.byte	0xff
	.zero		1


	//   ....[156]....
        /*0aa4*/ 	.word	0x00007f10
        /*0aa8*/ 	.word	0x00000000
        /*0aac*/ 	.word	0x00000000
        /*0ab0*/ 	.short	0x010a
        /*0ab2*/ 	.byte	0xff
	.zero		1


	//   ....[157]....
        /*0ab4*/ 	.word	0x00007f70
        /*0ab8*/ 	.word	0x00000000
        /*0abc*/ 	.word	0x000001b8
        /*0ac0*/ 	.short	0x010a
        /*0ac2*/ 	.byte	0xff
	.zero		1


	//   ....[158]....
        /*0ac4*/ 	.word	0x00007fc0
        /*0ac8*/ 	.word	0x00000000
        /*0acc*/ 	.word	0x000001a0
        /*0ad0*/ 	.short	0x010a
        /*0ad2*/ 	.byte	0xff
	.zero		1


	//   ....[159]....
        /*0ad4*/ 	.word	0x00008020
        /*0ad8*/ 	.word	0x00000000
        /*0adc*/ 	.word	0x000001b8
        /*0ae0*/ 	.short	0x010a
        /*0ae2*/ 	.byte	0xff
	.zero		1


	//   ....[160]....
        /*0ae4*/ 	.word	0x00008080
        /*0ae8*/ 	.word	0x00000000
        /*0aec*/ 	.word	0x000001b8
        /*0af0*/ 	.short	0x010a
        /*0af2*/ 	.byte	0xff
	.zero		1


	//   ....[161]....
        /*0af4*/ 	.word	0x000080d0
        /*0af8*/ 	.word	0x00000000
        /*0afc*/ 	.word	0x000001a0
        /*0b00*/ 	.short	0x010a
        /*0b02*/ 	.byte	0xff
	.zero		1


	//   ....[162]....
        /*0b04*/ 	.word	0x00008130
        /*0b08*/ 	.word	0x00000000
        /*0b0c*/ 	.word	0x000001e0
        /*0b10*/ 	.short	0x010a
        /*0b12*/ 	.byte	0xff
	.zero		1


	//   ....[163]....
        /*0b14*/ 	.word	0x00008190
        /*0b18*/ 	.word	0x00000000
        /*0b1c*/ 	.word	0x00000000
        /*0b20*/ 	.short	0x010a
        /*0b22*/ 	.byte	0xff
	.zero		1


	//   ....[164]....
        /*0b24*/ 	.word	0x000081f0
        /*0b28*/ 	.word	0x00000000
        /*0b2c*/ 	.word	0x000000c0
        /*0b30*/ 	.short	0x010a
        /*0b32*/ 	.byte	0xff
	.zero		1


	//   ....[165]....
        /*0b34*/ 	.word	0x00008250
        /*0b38*/ 	.word	0x00000000
        /*0b3c*/ 	.word	0x000001e0
        /*0b40*/ 	.short	0x010a
        /*0b42*/ 	.byte	0xff
	.zero		1


	//   ....[166]....
        /*0b44*/ 	.word	0x000082b0
        /*0b48*/ 	.word	0x00000000
        /*0b4c*/ 	.word	0x000001e0
        /*0b50*/ 	.short	0x010a
        /*0b52*/ 	.byte	0xff
	.zero		1


	//   ....[167]....
        /*0b54*/ 	.word	0x00008300
        /*0b58*/ 	.word	0x00000000
        /*0b5c*/ 	.word	0x000001a0
        /*0b60*/ 	.short	0x010a
        /*0b62*/ 	.byte	0xff
	.zero		1


	//   ....[168]....
        /*0b64*/ 	.word	0x00008360
        /*0b68*/ 	.word	0x00000000
        /*0b6c*/ 	.word	0x00000190
        /*0b70*/ 	.short	0x010a
        /*0b72*/ 	.byte	0xff
	.zero		1


	//   ....[169]....
        /*0b74*/ 	.word	0x000083c0
        /*0b78*/ 	.word	0x00000000
        /*0b7c*/ 	.word	0x00000190
        /*0b80*/ 	.short	0x010a
        /*0b82*/ 	.byte	0xff
	.zero		1


	//   ....[170]....
        /*0b84*/ 	.word	0x00008410
        /*0b88*/ 	.word	0x00000000
        /*0b8c*/ 	.word	0x000001a0
        /*0b90*/ 	.short	0x010a
        /*0b92*/ 	.byte	0xff
	.zero		1


	//   ....[171]....
        /*0b94*/ 	.word	0x00008460
        /*0b98*/ 	.word	0x00000000
        /*0b9c*/ 	.word	0x00000180
        /*0ba0*/ 	.short	0x010a
        /*0ba2*/ 	.byte	0xff
	.zero		1


	//   ....[172]....
        /*0ba4*/ 	.word	0x000084b0
        /*0ba8*/ 	.word	0x00000044
        /*0bac*/ 	.word	0x000001d0
        /*0bb0*/ 	.short	0x010a
        /*0bb2*/ 	.byte	0xff
	.zero		1


	//----- nvinfo : EIATTR_NUM_MBARRIERS
	.align		4
.L_228:
        /*0bb4*/ 	.byte	0x03, 0x38
        /*0bb6*/ 	.short	0x003e


	//----- nvinfo : EIATTR_EXIT_INSTR_OFFSETS
	.align		4
        /*0bb8*/ 	.byte	0x04, 0x1c
        /*0bba*/ 	.short	(.L_230 - .L_229)


	//   ....[0]....
.L_229:
        /*0bbc*/ 	.word	0x000024c0


	//   ....[1]....
        /*0bc0*/ 	.word	0x00003960


	//   ....[2]....
        /*0bc4*/ 	.word	0x00003e30


	//   ....[3]....
        /*0bc8*/ 	.word	0x00003e90


	//   ....[4]....
        /*0bcc*/ 	.word	0x00004cf0


	//   ....[5]....
        /*0bd0*/ 	.word	0x00005950


	//   ....[6]....
        /*0bd4*/ 	.word	0x00005990


	//   ....[7]....
        /*0bd8*/ 	.word	0x00007470


	//   ....[8]....
        /*0bdc*/ 	.word	0x000074f0


	//   ....[9]....
        /*0be0*/ 	.word	0x00007520


	//   ....[10]....
        /*0be4*/ 	.word	0x00007550


	//----- nvinfo : EIATTR_MAX_THREADS
	.align		4
.L_230:
        /*0be8*/ 	.byte	0x04, 0x05
        /*0bea*/ 	.short	(.L_232 - .L_231)
.L_231:
        /*0bec*/ 	.word	0x00000180
        /*0bf0*/ 	.word	0x00000001
        /*0bf4*/ 	.word	0x00000001


	//----- nvinfo : EIATTR_CRS_STACK_SIZE
	.align		4
.L_232:
        /*0bf8*/ 	.byte	0x04, 0x1e
        /*0bfa*/ 	.short	(.L_234 - .L_233)
.L_233:
        /*0bfc*/ 	.word	0x00000000


	//----- nvinfo : EIATTR_CBANK_PARAM_SIZE
	.align		4
.L_234:
        /*0c00*/ 	.byte	0x03, 0x19
        /*0c02*/ 	.short	0x0500


	//----- nvinfo : EIATTR_PARAM_CBANK
	.align		4
        /*0c04*/ 	.byte	0x04, 0x0a
        /*0c06*/ 	.short	(.L_236 - .L_235)
	.align		4
.L_235:
        /*0c08*/ 	.word	index@(.nv.constant0._ZN7cutlass13device_kernelINS_4gemm6kernel13GemmUniversalIN4cute5tupleIJiiiiEEENS1_10collective13CollectiveMmaINS1_47MainloopSm100UmmaMixedTmaCpAsyncWarpSpecializedILi12ELi3ELi2ENS5_IJNS4_1CILi1EEESB_SB_EEEEENS5_IJNSA_ILi128EEENSA_ILi16EEESE_EEENS_12float_e4m3_tENS5_IJlSB_lEEESH_SI_NS4_8TiledMMAINS4_8MMA_AtomIJNS4_10MMA_TraitsINS4_19SM100_MMA_F8F6F4_SSEJSH_SH_fSE_SF_NS4_17integral_constantINS4_4UMMA5MajorELSP_0EEESQ_NSN_INSO_7ScaleInELSR_0EEESS_EEEEEENS4_6LayoutISC_NS5_IJNSA_ILi0EEESW_SW_EEEEENS5_IJNS4_10UnderscoreESZ_SZ_EEEEENS4_13SM90_TMA_LOADENS4_14ComposedLayoutINS4_7SwizzleILi3ELi4ELi3EEENS4_18smem_ptr_flag_bitsILi8EEENSV_INS5_IJNSA_ILi8EEESE_EEENS5_IJSE_SB_EEEEEEEvNS4_8identityENS4_9TiledCopyINS4_9Copy_AtomIJNS4_31SM80_CP_ASYNC_CACHEGLOBAL_ZFILLINS_9uint128_tES1H_EESH_EEENSV_INS5_IJNS5_IJS18_SF_EEESF_EEENS5_IJNS5_IJNSA_ILi256EEESB_EEESF_EEEEENS5_IJSF_SE_EEEEES1C_vS1D_EENS_8epilogue10collective18CollectiveEpilogueINS1T_23Sm100TmaWarpSpecializedILi2ELi1ELi16ELb1ELb0EEEJSG_NS5_IJNSV_ISE_SB_EENSV_ISF_SB_EEEEENS_6half_tENS5_IJSB_llEEES21_S22_NS1T_6fusion15FusionCallbacksIS1X_NS23_17LinearCombinationIS21_fS21_fLNS_15FloatRoundStyleE2EEESG_S20_JEEENS4_5SM1004TMEM4LOAD26SM100_TMEM_LOAD_16dp256b2xES12_NS13_IS15_NS16_ILi16EEENSV_INS5_IJNSA_ILi64EEES18_EEENS5_IJSB_S2E_EEEEEEENS4_17SM75_U16x8_LDSM_TENS4_14SM90_TMA_STOREES2I_NS4_17SM90_U16x8_STSM_TENS4_39AutoVectorizingCopyWithAssumedAlignmentILi128EEEEEEvvEEEEvNT_6ParamsE)
        /*0c0c*/ 	.short	0x0380
        /*0c0e*/ 	.short	0x0500


	//----- nvinfo : EIATTR_SW_WAR
	.align		4
.L_236:
        /*0c10*/ 	.byte	0x04, 0x36
        /*0c12*/ 	.short	(.L_238 - .L_237)
.L_237:
        /*0c14*/ 	.word	0x00000008
.L_238:


//--------------------- .nv.info._ZN7cutlass13device_kernelINS_4gemm6kernel13GemmUniversalIN4cute5tupleIJiiiiEEENS1_10collective13CollectiveMmaINS1_35MainloopSm100TmaUmmaWarpSpecializedILi12ELi2ELi4ENS5_IJNS4_1CILi1EEESB_SB_EEEEENS5_IJNSA_ILi128EEENSA_ILi16EEESE_EEENS_12float_e4m3_tENS5_IJlSB_lEEESH_SI_NS4_8TiledMMAINS4_8MMA_AtomIJNS4_10MMA_TraitsINS4_19SM100_MMA_F8F6F4_SSEJSH_SH_fSE_SF_NS4_17integral_constantINS4_4UMMA5MajorELSP_0EEESQ_NSN_INSO_7ScaleInELSR_0EEESS_EEEEEENS4_6LayoutISC_NS5_IJNSA_ILi0EEESW_SW_EEEEENS5_IJNS4_10UnderscoreESZ_SZ_EEEEENS4_13SM90_TMA_LOADENS4_14ComposedLayoutINS4_7SwizzleILi3ELi4ELi3EEENS4_18smem_ptr_flag_bitsILi8EEENSV_INS5_IJNSA_ILi8EEESE_EEENS5_IJSE_SB_EEEEEEEvNS4_8identityES12_S1C_vS1D_EENS_8epilogue10collective18CollectiveEpilogueINS1F_23Sm100TmaWarpSpecializedILi2ELi1ELi16ELb1ELb0EEEJSG_NS5_IJNSV_ISE_SB_EENSV_ISF_SB_EEEEENS_6half_tENS5_IJSB_llEEES1N_S1O_NS1F_6fusion15FusionCallbacksIS1J_NS1P_17LinearCombinationIS1N_fS1N_fLNS_15FloatRoundStyleE2EEESG_S1M_JEEENS4_5SM1004TMEM4LOAD26SM100_TMEM_LOAD_16dp256b2xES12_NS13_IS15_NS16_ILi16EEENSV_INS5_IJNSA_ILi64EEES18_EEENS5_IJSB_S20_EEEEEEENS4_17SM75_U16x8_LDSM_TENS4_14SM90_TMA_STOREES24_NS4_17SM90_U16x8_STSM_TENS4_39AutoVectorizingCopyWithAssumedAlignmentILi128EEEEEEvvEEEEvNT_6ParamsE --------------------------
	.section	.nv.info._ZN7cutlass13device_kernelINS_4gemm6kernel13GemmUniversalIN4cute5tupleIJiiiiEEENS1_10collective13CollectiveMmaINS1_35MainloopSm100TmaUmmaWarpSpecializedILi12ELi2ELi4ENS5_IJNS4_1CILi1EEESB_SB_EEEEENS5_IJNSA_ILi128EEENSA_ILi16EEESE_EEENS_12float_e4m3_tENS5_IJlSB_lEEESH_SI_NS4_8TiledMMAINS4_8MMA_AtomIJNS4_10MMA_TraitsINS4_19SM100_MMA_F8F6F4_SSEJSH_SH_fSE_SF_NS4_17integral_constantINS4_4UMMA5MajorELSP_0EEESQ_NSN_INSO_7ScaleInELSR_0EEESS_EEEEEENS4_6LayoutISC_NS5_IJNSA_ILi0EEESW_SW_EEEEENS5_IJNS4_10UnderscoreESZ_SZ_EEEEENS4_13SM90_TMA_LOADENS4_14ComposedLayoutINS4_7SwizzleILi3ELi4ELi3EEENS4_18smem_ptr_flag_bitsILi8EEENSV_INS5_IJNSA_ILi8EEESE_EEENS5_IJSE_SB_EEEEEEEvNS4_8identityES12_S1C_vS1D_EENS_8epilogue10collective18CollectiveEpilogueINS1F_23Sm100TmaWarpSpecializedILi2ELi1ELi16ELb1ELb0EEEJSG_NS5_IJNSV_ISE_SB_EENSV_ISF_SB_EEEEENS_6half_tENS5_IJSB_llEEES1N_S1O_NS1F_6fusion15FusionCallbacksIS1J_NS1P_17LinearCombinationIS1N_fS1N_fLNS_15FloatRoundStyleE2EEESG_S1M_JEEENS4_5SM1004TMEM4LOAD26SM100_TMEM_LOAD_16dp256b2xES12_NS13_IS15_NS16_ILi16EEENSV_INS5_IJNSA_ILi64EEES18_EEENS5_IJSB_S20_EEEEEEENS4_17SM75_U16x8_LDSM_TENS4_14SM90_TMA_STOREES24_NS4_17SM90_U16x8_STSM_TENS4_39AutoVectorizingCopyWithAssumedAlignmentILi128EEEEEEvvEEEEvNT_6ParamsE,"",@"SHT_CUDA_INFO"
	.sectionflags	@""
	.align	4


	//----- nvinfo : EIATTR_CUDA_API_VERSION
	.align		4
        /*0000*/ 	.byte	0x04, 0x37
        /*0002*/ 	.short	(.L_240 - .L_239)
.L_239:
        /*0004*/ 	.word	0x00000082


	//----- nvinfo : EIATTR_KPARAM_INFO
	.align		4
.L_240:
        /*0008*/ 	.byte	0x04, 0x17
        /*000a*/ 	.short	(.L_242 - .L_241)
.L_241:
        /*000c*/ 	.word	0x00000000
        /*0010*/ 	.short	0x0000
        /*0012*/ 	.short	0x0000
        /*0014*/ 	.byte	0x00, 0xf0, 0x01, 0x20


	//----- nvinfo : EIATTR_AT_ENTRY_FRAGMENTS
	.align		4
.L_242:
        /*0018*/ 	.byte	0x04, 0x4f
        /*001a*/ 	.short	(.L_244 - .L_243)


	//   ....[0]....
.L_243:
        /*001c*/ 	.word	0x00000006


	//----- nvinfo : EIATTR_RESERVED_SMEM_USED
	.align		4
.L_244:
        /*0020*/ 	.byte	0x01, 0x41
	.zero		2


	//----- nvinfo : EIATTR_SPARSE_MMA_MASK
	.align		4
        /*0024*/ 	.byte	0x03, 0x50
        /*0026*/ 	.short	0x0000


	//----- nvinfo : EIATTR_TCGEN05_1CTA_USED
	.align		4
        /*0028*/ 	.byte	0x01, 0x51
	.zero		2


	//----- nvinfo : EIATTR_MAXREG_COUNT
	.align		4
        /*002c*/ 	.byte	0x03, 0x1b
        /*002e*/ 	.short	0x00ff


	//----- nvinfo : EIATTR_NUM_BARRIERS
	.align		4
        /*0030*/ 	.byte	0x02, 0x4c
        /*0032*/ 	.byte	0x07
	.zero		1


	//----- nvinfo : EIATTR_EXTERNS
	.align		4
        /*0034*/ 	.byte	0x04, 0x0f
        /*0036*/ 	.short	(.L_246 - .L_245)


	//   ....[0]....
	.align		4
.L_245:
        /*0038*/ 	.word	index@(__assertfail)


	//----- nvinfo : EIATTR_MERCURY_ISA_VERSION
	.align		4
.L_246:
        /*003c*/ 	.byte	0x03, 0x5f
        /*003e*/ 	.short	0x0101


	//----- nvinfo : EIATTR_INT_WARP_WIDE_INSTR_OFFSETS
	.align		4
        /*0040*/ 	.byte	0x04, 0x31
        /*0042*/ 	.short	(.L_248 - .L_247)


	//   ....[0]....
.L_247:
        /*0044*/ 	.word	0x00001ed0


	//   ....[1]....
        /*0048*/ 	.word	0x00003d90


	//   ....[2]....
        /*004c*/ 	.word	0x00003dc0


	//   ....[3]....
        /*0050*/ 	.word	0x00003e10


	//   ....[4]....
        /*0054*/ 	.word	0x00004820


	//   ....[5]....
        /*0058*/ 	.word	0x00004870


	//   ....[6]....
        /*005c*/ 	.word	0x000049b0


	//----- nvinfo : EIATTR_COOP_GROUP_MASK_REGIDS
	.align		4
.L_248:
        /*0060*/ 	.byte	0x04, 0x29
        /*0062*/ 	.short	(.L_250 - .L_249)


	//   ....[0]....
.L_249:
        /*0064*/ 	.word	0xffffffff


	//   ....[1]....
        /*0068*/ 	.word	0xffffffff


	//   ....[2]....
        /*006c*/ 	.word	0xffffffff


	//   ....[3]....
        /*0070*/ 	.word	0xffffffff


	//   ....[4]....
        /*0074*/ 	.word	0xffffffff


	//   ....[5]....
        /*0078*/ 	.word	0xffffffff


	//   ....[6]....
        /*007c*/ 	.word	0xffffffff


	//   ....[7]....
        /*0080*/ 	.word	0xffffffff


	//   ....[8]....
        /*0084*/ 	.word	0xffffffff


	//   ....[9]....
        /*0088*/ 	.word	0xffffffff


	//   ....[10]....
        /*008c*/ 	.word	0xffffffff


	//   ....[11]....
        /*0090*/ 	.word	0xffffffff


	//   ....[12]....
        /*0094*/ 	.word	0xffffffff


	//----- nvinfo : EIATTR_COOP_GROUP_INSTR_OFFSETS
	.align		4
.L_250:
        /*0098*/ 	.byte	0x04, 0x28
        /*009a*/ 	.short	(.L_252 - .L_251)


	//   ....[0]....
.L_251:
        /*009c*/ 	.word	0x00000090


	//   ....[1]....
        /*00a0*/ 	.word	0x000004d0


	//   ....[2]....
        /*00a4*/ 	.word	0x00000770


	//   ....[3]....
        /*00a8*/ 	.word	0x000008d0


	//   ....[4]....
        /*00ac*/ 	.word	0x000009d0


	//   ....[5]....
        /*00b0*/ 	.word	0x00000b40


	//   ....[6]....
        /*00b4*/ 	.word	0x00000ce0


	//   ....[7]....
        /*00b8*/ 	.word	0x00001db0


	//   ....[8]....
        /*00bc*/ 	.word	0x00003010


	//   ....[9]....
        /*00c0*/ 	.word	0x00003220


	//   ....[10]....
        /*00c4*/ 	.word	0x00003250


	//   ....[11]....
        /*00c8*/ 	.word	0x00003c80


	//   ....[12]....
        /*00cc*/ 	.word	0x00003eb0


	//----- nvinfo : EIATTR_VRC_CTA_INIT_COUNT
	.align		4
.L_252:
        /*00d0*/ 	.byte	0x02, 0x4a
        /*00d2*/ 	.byte	0x80
	.zero		1


	//----- nvinfo : EIATTR_SYSCALL_OFFSETS
	.align		4
        /*00d4*/ 	.byte	0x04, 0x46
        /*00d6*/ 	.short	(.L_254 - .L_253)


	//   ....[0]....
.L_253:
        /*00d8*/ 	.word	0x00005480


	//   ....[1]....
        /*00dc*/ 	.word	0x00005570


	//   ....[2]....
        /*00e0*/ 	.word	0x00005c40


	//   ....[3]....
        /*00e4*/ 	.word	0x00005db0


	//----- nvinfo : EIATTR_MBARRIER_INSTR_OFFSETS
	.align		4
.L_254:
        /*00e8*/ 	.byte	0x04, 0x39
        /*00ea*/ 	.short	(.L_256 - .L_255)


	//   ....[0]....
.L_255:
        /*00ec*/ 	.word	0x000005d0
        /*00f0*/ 	.word	0x000000ff
        /*00f4*/ 	.word	0x00000000
        /*00f8*/ 	.short	0x0100
        /*00fa*/ 	.byte	0x05
	.zero		1


	//   ....[1]....
        /*00fc*/ 	.word	0x000005e0
        /*0100*/ 	.word	0x000000ff
        /*0104*/ 	.word	0x00000060
        /*0108*/ 	.short	0x0100
        /*010a*/ 	.byte	0x05
	.zero		1


	//   ....[2]....
        /*010c*/ 	.word	0x000005f0
        /*0110*/ 	.word	0x000000ff
        /*0114*/ 	.word	0x00000008
        /*0118*/ 	.short	0x0100
        /*011a*/ 	.byte	0x05
	.zero		1


	//   ....[3]....
        /*011c*/ 	.word	0x00000600
        /*0120*/ 	.word	0x000000ff
        /*0124*/ 	.word	0x00000068
        /*0128*/ 	.short	0x0100
        /*012a*/ 	.byte	0x05
	.zero		1


	//   ....[4]....
        /*012c*/ 	.word	0x00000610
        /*0130*/ 	.word	0x000000ff
        /*0134*/ 	.word	0x00000010
        /*0138*/ 	.short	0x0100
        /*013a*/ 	.byte	0x05
	.zero		1


	//   ....[5]....
        /*013c*/ 	.word	0x00000620
        /*0140*/ 	.word	0x000000ff
        /*0144*/ 	.word	0x00000070
        /*0148*/ 	.short	0x0100
        /*014a*/ 	.byte	0x05
	.zero		1


	//   ....[6]....
        /*014c*/ 	.word	0x00000630
        /*0150*/ 	.word	0x000000ff
        /*0154*/ 	.word	0x00000018
        /*0158*/ 	.short	0x0100
        /*015a*/ 	.byte	0x05
	.zero		1


	//   ....[7]....
        /*015c*/ 	.word	0x00000640
        /*0160*/ 	.word	0x000000ff
        /*0164*/ 	.word	0x00000078
        /*0168*/ 	.short	0x0100
        /*016a*/ 	.byte	0x05
	.zero		1


	//   ....[8]....
        /*016c*/ 	.word	0x00000650
        /*0170*/ 	.word	0x000000ff
        /*0174*/ 	.word	0x00000020
        /*0178*/ 	.short	0x0100
        /*017a*/ 	.byte	0x05
	.zero		1


	//   ....[9]....
        /*017c*/ 	.word	0x00000660
        /*0180*/ 	.word	0x000000ff
        /*0184*/ 	.word	0x00000080
        /*0188*/ 	.short	0x0100
        /*018a*/ 	.byte	0x05
	.zero		1


	//   ....[10]....
        /*018c*/ 	.word	0x00000670
        /*0190*/ 	.word	0x000000ff
        /*0194*/ 	.word	0x00000028
        /*0198*/ 	.short	0x0100
        /*019a*/ 	.byte	0x05
	.zero		1


	//   ....[11]....
        /*019c*/ 	.word	0x00000680
        /*01a0*/ 	.word	0x000000ff
        /*01a4*/ 	.word	0x00000088
        /*01a8*/ 	.short	0x0100
        /*01aa*/ 	.byte	0x05
	.zero		1


	//   ....[12]....
        /*01ac*/ 	.word	0x00000690
        /*01b0*/ 	.word	0x000000ff
        /*01b4*/ 	.word	0x00000030
        /*01b8*/ 	.short	0x0100
        /*01ba*/ 	.byte	0x05
	.zero		1


	//   ....[13]....
        /*01bc*/ 	.word	0x000006a0
        /*01c0*/ 	.word	0x000000ff
        /*01c4*/ 	.word	0x00000090
        /*01c8*/ 	.short	0x0100
        /*01ca*/ 	.byte	0x05
	.zero		1


	//   ....[14]....
        /*01cc*/ 	.word	0x000006b0
        /*01d0*/ 	.word	0x000000ff
        /*01d4*/ 	.word	0x00000038
        /*01d8*/ 	.short	0x0100
        /*01da*/ 	.byte	0x05
	.zero		1


	//   ....[15]....
        /*01dc*/ 	.word	0x000006c0
        /*01e0*/ 	.word	0x000000ff
        /*01e4*/ 	.word	0x00000098
        /*01e8*/ 	.short	0x0100
        /*01ea*/ 	.byte	0x05
	.zero		1


	//   ....[16]....
        /*01ec*/ 	.word	0x000006d0
        /*01f0*/ 	.word	0x000000ff
        /*01f4*/ 	.word	0x00000040
        /*01f8*/ 	.short	0x0100
        /*01fa*/ 	.byte	0x05
	.zero		1


	//   ....[17]....
        /*01fc*/ 	.word	0x000006e0
        /*0200*/ 	.word	0x000000ff
        /*0204*/ 	.word	0x000000a0
        /*0208*/ 	.short	0x0100
        /*020a*/ 	.byte	0x05
	.zero		1


	//   ....[18]....
        /*020c*/ 	.word	0x000006f0
        /*0210*/ 	.word	0x000000ff
        /*0214*/ 	.word	0x00000048
        /*0218*/ 	.short	0x0100
        /*021a*/ 	.byte	0x05
	.zero		1


	//   ....[19]....
        /*021c*/ 	.word	0x00000700
        /*0220*/ 	.word	0x000000ff
        /*0224*/ 	.word	0x000000a8
        /*0228*/ 	.short	0x0100
        /*022a*/ 	.byte	0x05
	.zero		1


	//   ....[20]....
        /*022c*/ 	.word	0x00000710
        /*0230*/ 	.word	0x000000ff
        /*0234*/ 	.word	0x00000050
        /*0238*/ 	.short	0x0100
        /*023a*/ 	.byte	0x05
	.zero		1


	//   ....[21]....
        /*023c*/ 	.word	0x00000720
        /*0240*/ 	.word	0x000000ff
        /*0244*/ 	.word	0x000000b0
        /*0248*/ 	.short	0x0100
        /*024a*/ 	.byte	0x05
	.zero		1


	//   ....[22]....
        /*024c*/ 	.word	0x00000730
        /*0250*/ 	.word	0x000000ff
        /*0254*/ 	.word	0x00000058
        /*0258*/ 	.short	0x0100
        /*025a*/ 	.byte	0x05
	.zero		1


	//   ....[23]....
        /*025c*/ 	.word	0x00000740
        /*0260*/ 	.word	0x000000ff
        /*0264*/ 	.word	0x000000b8
        /*0268*/ 	.short	0x0100
        /*026a*/ 	.byte	0x05
	.zero		1


	//   ....[24]....
        /*026c*/ 	.word	0x00000880
        /*0270*/ 	.word	0x000000ff
        /*0274*/ 	.word	0x000000c0
        /*0278*/ 	.short	0x0100
        /*027a*/ 	.byte	0x07
	.zero		1


	//   ....[25]....
        /*027c*/ 	.word	0x00000890
        /*0280*/ 	.word	0x000000ff
        /*0284*/ 	.word	0x000000d0
        /*0288*/ 	.short	0x0100
        /*028a*/ 	.byte	0x07
	.zero		1


	//   ....[26]....
        /*028c*/ 	.word	0x000008a0
        /*0290*/ 	.word	0x000000ff
        /*0294*/ 	.word	0x000000c8
        /*0298*/ 	.short	0x0100
        /*029a*/ 	.byte	0x07
	.zero		1


	//   ....[27]....
        /*029c*/ 	.word	0x000008b0
        /*02a0*/ 	.word	0x000000ff
        /*02a4*/ 	.word	0x000000d8
        /*02a8*/ 	.short	0x0100
        /*02aa*/ 	.byte	0x07
	.zero		1


	//   ....[28]....
        /*02ac*/ 	.word	0x000009a0
        /*02b0*/ 	.word	0x000000ff
        /*02b4*/ 	.word	0x000000e0
        /*02b8*/ 	.short	0x0100
        /*02ba*/ 	.byte	0x05
	.zero		1


	//   ....[29]....
        /*02bc*/ 	.word	0x000009b0
        /*02c0*/ 	.word	0x000000ff
        /*02c4*/ 	.word	0x000000e8
        /*02c8*/ 	.short	0x0100
        /*02ca*/ 	.byte	0x05
	.zero		1


	//   ....[30]....
        /*02cc*/ 	.word	0x00000af0
        /*02d0*/ 	.word	0x000000ff
        /*02d4*/ 	.word	0x000000f0
        /*02d8*/ 	.short	0x0100
        /*02da*/ 	.byte	0x05
	.zero		1


	//   ....[31]....
        /*02dc*/ 	.word	0x00000b00
        /*02e0*/ 	.word	0x000000ff
        /*02e4*/ 	.word	0x00000100
        /*02e8*/ 	.short	0x0100
        /*02ea*/ 	.byte	0x05
	.zero		1


	//   ....[32]....
        /*02ec*/ 	.word	0x00000b10
        /*02f0*/ 	.word	0x000000ff
        /*02f4*/ 	.word	0x000000f8
        /*02f8*/ 	.short	0x0100
        /*02fa*/ 	.byte	0x05
	.zero		1


	//   ....[33]....
        /*02fc*/ 	.word	0x00000b20
        /*0300*/ 	.word	0x000000ff
        /*0304*/ 	.word	0x00000108
        /*0308*/ 	.short	0x0100
        /*030a*/ 	.byte	0x05
	.zero		1


	//   ....[34]....
        /*030c*/ 	.word	0x00000c50
        /*0310*/ 	.word	0x000000ff
        /*0314*/ 	.word	0x00000110
        /*0318*/ 	.short	0x0100
        /*031a*/ 	.byte	0x07
	.zero		1


	//   ....[35]....
        /*031c*/ 	.word	0x00000c60
        /*0320*/ 	.word	0x000000ff
        /*0324*/ 	.word	0x00000130
        /*0328*/ 	.short	0x0100
        /*032a*/ 	.byte	0x07
	.zero		1


	//   ....[36]....
        /*032c*/ 	.word	0x00000c70
        /*0330*/ 	.word	0x000000ff
        /*0334*/ 	.word	0x00000118
        /*0338*/ 	.short	0x0100
        /*033a*/ 	.byte	0x07
	.zero		1


	//   ....[37]....
        /*033c*/ 	.word	0x00000c80
        /*0340*/ 	.word	0x000000ff
        /*0344*/ 	.word	0x00000138
        /*0348*/ 	.short	0x0100
        /*034a*/ 	.byte	0x07
	.zero		1


	//   ....[38]....
        /*034c*/ 	.word	0x00000c90
        /*0350*/ 	.word	0x000000ff
        /*0354*/ 	.word	0x00000120
        /*0358*/ 	.short	0x0100
        /*035a*/ 	.byte	0x07
	.zero		1


	//   ....[39]....
        /*035c*/ 	.word	0x00000ca0
        /*0360*/ 	.word	0x000000ff
        /*0364*/ 	.word	0x00000140
        /*0368*/ 	.short	0x0100
        /*036a*/ 	.byte	0x07
	.zero		1


	//   ....[40]....
        /*036c*/ 	.word	0x00000cb0
        /*0370*/ 	.word	0x000000ff
        /*0374*/ 	.word	0x00000128
        /*0378*/ 	.short	0x0100
        /*037a*/ 	.byte	0x07
	.zero		1


	//   ....[41]....
        /*037c*/ 	.word	0x00000cc0
        /*0380*/ 	.word	0x000000ff
        /*0384*/ 	.word	0x00000148
        /*0388*/ 	.short	0x0100
        /*038a*/ 	.byte	0x07
	.zero		1


	//   ....[42]....
        /*038c*/ 	.word	0x00000db0
        /*0390*/ 	.word	0x000000ff
        /*0394*/ 	.word	0x00000150
        /*0398*/ 	.short	0x0100
        /*039a*/ 	.byte	0x05
	.zero		1


	//   ....[43]....
        /*039c*/ 	.word	0x00000dc0
        /*03a0*/ 	.word	0x000000ff
        /*03a4*/ 	.word	0x00000160
        /*03a8*/ 	.short	0x0100
        /*03aa*/ 	.byte	0x05
	.zero		1


	//   ....[44]....
        /*03ac*/ 	.word	0x00000dd0
        /*03b0*/ 	.word	0x000000ff
        /*03b4*/ 	.word	0x00000158
        /*03b8*/ 	.short	0x0100
        /*03ba*/ 	.byte	0x05
	.zero		1


	//   ....[45]....
        /*03bc*/ 	.word	0x00000de0
        /*03c0*/ 	.word	0x000000ff
        /*03c4*/ 	.word	0x00000168
        /*03c8*/ 	.short	0x0100
        /*03ca*/ 	.byte	0x05
	.zero		1


	//   ....[46]....
        /*03cc*/ 	.word	0x000016b0
        /*03d0*/ 	.word	0x00000002
        /*03d4*/ 	.word	0x00000160
        /*03d8*/ 	.short	0x010a
        /*03da*/ 	.byte	0xff
	.zero		1


	//   ....[47]....
        /*03dc*/ 	.word	0x000016e0
        /*03e0*/ 	.word	0x00000002
        /*03e4*/ 	.word	0x00000150
        /*03e8*/ 	.short	0x0101
        /*03ea*/ 	.byte	0xff
	.zero		1


	//   ....[48]....
        /*03ec*/ 	.word	0x000017b0
        /*03f0*/ 	.word	0x000000ff
        /*03f4*/ 	.word	0x00000060
        /*03f8*/ 	.short	0x010a
        /*03fa*/ 	.byte	0x08
	.zero		1


	//   ....[49]....
        /*03fc*/ 	.word	0x00001850
        /*0400*/ 	.word	0x000000ff
        /*0404*/ 	.word	0x00000060
        /*0408*/ 	.short	0x010a
        /*040a*/ 	.byte	0x21
	.zero		1


	//   ....[50]....
        /*040c*/ 	.word	0x000019a0
        /*0410*/ 	.word	0x000000ff
        /*0414*/ 	.word	0x00000060
        /*0418*/ 	.short	0x010a
        /*041a*/ 	.byte	0x08
	.zero		1


	//   ....[51]....
        /*041c*/ 	.word	0x00001ab0
        /*0420*/ 	.word	0x000000ff
        /*0424*/ 	.word	0x000000e8
        /*0428*/ 	.short	0x0101
        /*042a*/ 	.byte	0x04
	.zero		1


	//   ....[52]....
        /*042c*/ 	.word	0x00001ad0
        /*0430*/ 	.word	0x000000ff
        /*0434*/ 	.word	0x00000060
        /*0438*/ 	.short	0x010a
        /*043a*/ 	.byte	0x08
	.zero		1


	//   ....[53]....
        /*043c*/ 	.word	0x00001b50
        /*0440*/ 	.word	0x000000ff
        /*0444*/ 	.word	0x00000060
        /*0448*/ 	.short	0x010a
        /*044a*/ 	.byte	0x11
	.zero		1


	//   ....[54]....
        /*044c*/ 	.word	0x00001ca0
        /*0450*/ 	.word	0x000000ff
        /*0454*/ 	.word	0x00000060
        /*0458*/ 	.short	0x010a
        /*045a*/ 	.byte	0x08
	.zero		1


	//   ....[55]....
        /*045c*/ 	.word	0x00001de0
        /*0460*/ 	.word	0x00000002
        /*0464*/ 	.word	0x000000f0
        /*0468*/ 	.short	0x010a
        /*046a*/ 	.byte	0xff
	.zero		1


	//   ....[56]....
        /*046c*/ 	.word	0x00001ea0
        /*0470*/ 	.word	0x00000002
        /*0474*/ 	.word	0x00000000
        /*0478*/ 	.short	0x0101
        /*047a*/ 	.byte	0xff
	.zero		1


	//   ....[57]....
        /*047c*/ 	.word	0x00002400
        /*0480*/ 	.word	0x000000ff
        /*0484*/ 	.word	0x00000000
        /*0488*/ 	.short	0x010a
        /*048a*/ 	.byte	0x05
	.zero		1


	//   ....[58]....
        /*048c*/ 	.word	0x00002490
        /*0490*/ 	.word	0x000000ff
        /*0494*/ 	.word	0x00000000
        /*0498*/ 	.short	0x010a
        /*049a*/ 	.byte	0x05
	.zero		1


	//   ....[59]....
        /*049c*/ 	.word	0x00002520
        /*04a0*/ 	.word	0x000000ff
        /*04a4*/ 	.word	0x00000000
        /*04a8*/ 	.short	0x010a
        /*04aa*/ 	.byte	0x05
	.zero		1


	//   ....[60]....
        /*04ac*/ 	.word	0x000025b0
        /*04b0*/ 	.word	0x000000ff
        /*04b4*/ 	.word	0x00000000
        /*04b8*/ 	.short	0x010a
        /*04ba*/ 	.byte	0x05
	.zero		1


	//   ....[61]....
        /*04bc*/ 	.word	0x00002640
        /*04c0*/ 	.word	0x000000ff
        /*04c4*/ 	.word	0x00000000
        /*04c8*/ 	.short	0x010a
        /*04ca*/ 	.byte	0x05
	.zero		1


	//   ....[62]....
        /*04cc*/ 	.word	0x000026d0
        /*04d0*/ 	.word	0x000000ff
        /*04d4*/ 	.word	0x00000000
        /*04d8*/ 	.short	0x010a
        /*04da*/ 	.byte	0x05
	.zero		1


	//   ....[63]....
        /*04dc*/ 	.word	0x00002760
        /*04e0*/ 	.word	0x000000ff
        /*04e4*/ 	.word	0x00000000
        /*04e8*/ 	.short	0x010a
        /*04ea*/ 	.byte	0x05
	.zero		1


	//   ....[64]....
        /*04ec*/ 	.word	0x000027f0
        /*04f0*/ 	.word	0x000000ff
        /*04f4*/ 	.word	0x00000000
        /*04f8*/ 	.short	0x010a
        /*04fa*/ 	.byte	0x05
	.zero		1


	//   ....[65]....
        /*04fc*/ 	.word	0x00002880
        /*0500*/ 	.word	0x000000ff
        /*0504*/ 	.word	0x00000000
        /*0508*/ 	.short	0x010a
        /*050a*/ 	.byte	0x05
	.zero		1


	//   ....[66]....
        /*050c*/ 	.word	0x00002910
        /*0510*/ 	.word	0x000000ff
        /*0514*/ 	.word	0x00000000
        /*0518*/ 	.short	0x010a
        /*051a*/ 	.byte	0x05
	.zero		1


	//   ....[67]....
        /*051c*/ 	.word	0x000029a0
        /*0520*/ 	.word	0x000000ff
        /*0524*/ 	.word	0x00000000
        /*0528*/ 	.short	0x010a
        /*052a*/ 	.byte	0x05
	.zero		1


	//   ....[68]....
        /*052c*/ 	.word	0x00002a40
        /*0530*/ 	.word	0x00000000
        /*0534*/ 	.word	0x00000000
        /*0538*/ 	.short	0x010a
        /*053a*/ 	.byte	0xff
	.zero		1


	//   ....[69]....
        /*053c*/ 	.word	0x00002b60
        /*0540*/ 	.word	0x00000000
        /*0544*/ 	.word	0x00000150
        /*0548*/ 	.short	0x010a
        /*054a*/ 	.byte	0xff
	.zero		1


	//   ....[70]....
        /*054c*/ 	.word	0x00002bd0
        /*0550*/ 	.word	0x00000000
        /*0554*/ 	.word	0x00000000
        /*0558*/ 	.short	0x0101
        /*055a*/ 	.byte	0xff
	.zero		1


	//   ....[71]....
        /*055c*/ 	.word	0x00002bf0
        /*0560*/ 	.word	0x000000ff
        /*0564*/ 	.word	0x00000100
        /*0568*/ 	.short	0x010a
        /*056a*/ 	.byte	0x05
	.zero		1


	//   ....[72]....
        /*056c*/ 	.word	0x00002d10
        /*0570*/ 	.word	0x00000000
        /*0574*/ 	.word	0x000000f0
        /*0578*/ 	.short	0x010a
        /*057a*/ 	.byte	0xff
	.zero		1


	//   ....[73]....
        /*057c*/ 	.word	0x00002e10
        /*0580*/ 	.word	0x00000000
        /*0584*/ 	.word	0x00000000
        /*0588*/ 	.short	0x0101
        /*058a*/ 	.byte	0xff
	.zero		1


	//   ....[74]....
        /*058c*/ 	.word	0x00002ea0
        /*0590*/ 	.word	0x000000ff
        /*0594*/ 	.word	0x00000100
        /*0598*/ 	.short	0x0106
        /*059a*/ 	.byte	0x05
	.zero		1


	//   ....[75]....
        /*059c*/ 	.word	0x00002ec0
        /*05a0*/ 	.word	0x000000ff
        /*05a4*/ 	.word	0x00000100
        /*05a8*/ 	.short	0x010a
        /*05aa*/ 	.byte	0x05
	.zero		1


	//   ....[76]....
        /*05ac*/ 	.word	0x00002f50
        /*05b0*/ 	.word	0x000000ff
        /*05b4*/ 	.word	0x00000100
        /*05b8*/ 	.short	0x0106
        /*05ba*/ 	.byte	0x04
	.zero		1


	//   ....[77]....
        /*05bc*/ 	.word	0x00002f90
        /*05c0*/ 	.word	0x00000000
        /*05c4*/ 	.word	0x00000100
        /*05c8*/ 	.short	0x010a
        /*05ca*/ 	.byte	0xff
	.zero		1


	//   ....[78]....
        /*05cc*/ 	.word	0x000034d0
        /*05d0*/ 	.word	0x00000000
        /*05d4*/ 	.word	0x000000f0
        /*05d8*/ 	.short	0x010a
        /*05da*/ 	.byte	0xff
	.zero		1


	//   ....[79]....
        /*05dc*/ 	.word	0x000035e0
        /*05e0*/ 	.word	0x00000003
        /*05e4*/ 	.word	0x00000000
        /*05e8*/ 	.short	0x0101
        /*05ea*/ 	.byte	0xff
	.zero		1


	//   ....[80]....
        /*05ec*/ 	.word	0x000035f0
        /*05f0*/ 	.word	0x000000ff
        /*05f4*/ 	.word	0x00000000
        /*05f8*/ 	.short	0x010a
        /*05fa*/ 	.byte	0x06
	.zero		1


	//   ....[81]....
        /*05fc*/ 	.word	0x00003610
        /*0600*/ 	.word	0x000000ff
        /*0604*/ 	.word	0x00000130
        /*0608*/ 	.short	0x010a
        /*060a*/ 	.byte	0x07
	.zero		1


	//   ....[82]....
        /*060c*/ 	.word	0x000036e0
        /*0610*/ 	.word	0x000000ff
        /*0614*/ 	.word	0x00000000
        /*0618*/ 	.short	0x010a
        /*061a*/ 	.byte	0x06
	.zero		1


	//   ....[83]....
        /*061c*/ 	.word	0x00003810
        /*0620*/ 	.word	0x000000ff
        /*0624*/ 	.word	0x00000000
        /*0628*/ 	.short	0x010a
        /*062a*/ 	.byte	0x1a
	.zero		1


	//   ....[84]....
        /*062c*/ 	.word	0x00003ab0
        /*0630*/ 	.word	0x000000ff
        /*0634*/ 	.word	0x00000000
        /*0638*/ 	.short	0x010a
        /*063a*/ 	.byte	0x06
	.zero		1


	//   ....[85]....
        /*063c*/ 	.word	0x00003b40
        /*0640*/ 	.word	0x000000ff
        /*0644*/ 	.word	0x00000000
        /*0648*/ 	.short	0x010a
        /*064a*/ 	.byte	0x06
	.zero		1


	//   ....[86]....
        /*064c*/ 	.word	0x00003bd0
        /*0650*/ 	.word	0x000000ff
        /*0654*/ 	.word	0x00000000
        /*0658*/ 	.short	0x010a
        /*065a*/ 	.byte	0x06
	.zero		1


	//   ....[87]....
        /*065c*/ 	.word	0x00003c60
        /*0660*/ 	.word	0x000000ff
        /*0664*/ 	.word	0x00000000
        /*0668*/ 	.short	0x010a
        /*066a*/ 	.byte	0x07
	.zero		1


	//   ....[88]....
        /*066c*/ 	.word	0x00004090
        /*0670*/ 	.word	0x00000000
        /*0674*/ 	.word	0x000000f0
        /*0678*/ 	.short	0x010a
        /*067a*/ 	.byte	0xff
	.zero		1


	//   ....[89]....
        /*067c*/ 	.word	0x00004170
        /*0680*/ 	.word	0x00000000
        /*0684*/ 	.word	0x00000000
        /*0688*/ 	.short	0x0101
        /*068a*/ 	.byte	0xff
	.zero		1


	//   ....[90]....
        /*068c*/ 	.word	0x00004490
        /*0690*/ 	.word	0x000000ff
        /*0694*/ 	.word	0x000000e8
        /*0698*/ 	.short	0x010a
        /*069a*/ 	.byte	0x07
	.zero		1


	//   ....[91]....
        /*069c*/ 	.word	0x00004670
        /*06a0*/ 	.word	0x000000ff
        /*06a4*/ 	.word	0x000000d0
        /*06a8*/ 	.short	0x010a
        /*06aa*/ 	.byte	0x0d
	.zero		1


	//   ....[92]....
        /*06ac*/ 	.word	0x000049e0
        /*06b0*/ 	.word	0x000000ff
        /*06b4*/ 	.word	0x000000c0
        /*06b8*/ 	.short	0x010b
        /*06ba*/ 	.byte	0x0d
	.zero		1


	//   ....[93]....
        /*06bc*/ 	.word	0x00004a40
        /*06c0*/ 	.word	0x000000ff
        /*06c4*/ 	.word	0x00000000
        /*06c8*/ 	.short	0x0101
        /*06ca*/ 	.byte	0x0e
	.zero		1


	//   ....[94]....
        /*06cc*/ 	.word	0x00004a90
        /*06d0*/ 	.word	0x000000ff
        /*06d4*/ 	.word	0x00000000
        /*06d8*/ 	.short	0x010a
        /*06da*/ 	.byte	0x04
	.zero		1


	//   ....[95]....
        /*06dc*/ 	.word	0x00004b30
        /*06e0*/ 	.word	0x00000000
        /*06e4*/ 	.word	0x00000000
        /*06e8*/ 	.short	0x010a
        /*06ea*/ 	.byte	0xff
	.zero		1


	//   ....[96]....
        /*06ec*/ 	.word	0x00004e90
        /*06f0*/ 	.word	0x00000000
        /*06f4*/ 	.word	0x000000f0
        /*06f8*/ 	.short	0x010a
        /*06fa*/ 	.byte	0xff
	.zero		1


	//   ....[97]....
        /*06fc*/ 	.word	0x00004fa0
        /*0700*/ 	.word	0x00000000
        /*0704*/ 	.word	0x00000000
        /*0708*/ 	.short	0x0101
        /*070a*/ 	.byte	0xff
	.zero		1


	//   ....[98]....
        /*070c*/ 	.word	0x000058c0
        /*0710*/ 	.word	0x00000002
        /*0714*/ 	.word	0x000000c0
        /*0718*/ 	.short	0x010a
        /*071a*/ 	.byte	0xff
	.zero		1


	//   ....[99]....
        /*071c*/ 	.word	0x000058e0
        /*0720*/ 	.word	0x00000010
        /*0724*/ 	.word	0x00000110
        /*0728*/ 	.short	0x010a
        /*072a*/ 	.byte	0xff
	.zero		1


	//   ....[100]....
        /*072c*/ 	.word	0x000059f0
        /*0730*/ 	.word	0x00000002
        /*0734*/ 	.word	0x000000c0
        /*0738*/ 	.short	0x010a
        /*073a*/ 	.byte	0xff
	.zero		1


	//   ....[101]....
        /*073c*/ 	.word	0x00005b20
        /*0740*/ 	.word	0x00000010
        /*0744*/ 	.word	0x00000110
        /*0748*/ 	.short	0x010a
        /*074a*/ 	.byte	0xff
	.zero		1


	//   ....[102]....
        /*074c*/ 	.word	0x000061a0
        /*0750*/ 	.word	0x000000ff
        /*0754*/ 	.word	0x00000000
        /*0758*/ 	.short	0x0101
        /*075a*/ 	.byte	0x05
	.zero		1


	//   ....[103]....
        /*075c*/ 	.word	0x000064e0
        /*0760*/ 	.word	0x00000000
        /*0764*/ 	.word	0x00000000
        /*0768*/ 	.short	0x0101
        /*076a*/ 	.byte	0xff
	.zero		1


	//   ....[104]....
        /*076c*/ 	.word	0x00006780
        /*0770*/ 	.word	0x00000002
        /*0774*/ 	.word	0x00000160
        /*0778*/ 	.short	0x010a
        /*077a*/ 	.byte	0xff
	.zero		1


	//   ....[105]....
        /*077c*/ 	.word	0x000067e0
        /*0780*/ 	.word	0x00000002
        /*0784*/ 	.word	0x00000060
        /*0788*/ 	.short	0x010a
        /*078a*/ 	.byte	0xff
	.zero		1


	//   ....[106]....
        /*078c*/ 	.word	0x00006840
        /*0790*/ 	.word	0x00000002
        /*0794*/ 	.word	0x00000060
        /*0798*/ 	.short	0x010a
        /*079a*/ 	.byte	0xff
	.zero		1


	//   ....[107]....
        /*079c*/ 	.word	0x00006890
        /*07a0*/ 	.word	0x00000002
        /*07a4*/ 	.word	0x000000f0
        /*07a8*/ 	.short	0x010a
        /*07aa*/ 	.byte	0xff
	.zero		1


	//   ....[108]....
        /*07ac*/ 	.word	0x000068f0
        /*07b0*/ 	.word	0x00000000
        /*07b4*/ 	.word	0x00000000
        /*07b8*/ 	.short	0x010a
        /*07ba*/ 	.byte	0xff
	.zero		1


	//   ....[109]....
        /*07bc*/ 	.word	0x00006950
        /*07c0*/ 	.word	0x00000000
        /*07c4*/ 	.word	0x00000000
        /*07c8*/ 	.short	0x010a
        /*07ca*/ 	.byte	0xff
	.zero		1


	//   ....[110]....
        /*07cc*/ 	.word	0x000069b0
        /*07d0*/ 	.word	0x00000000
        /*07d4*/ 	.word	0x00000000
        /*07d8*/ 	.short	0x010a
        /*07da*/ 	.byte	0xff
	.zero		1


	//   ....[111]....
        /*07dc*/ 	.word	0x00006a10
        /*07e0*/ 	.word	0x00000000
        /*07e4*/ 	.word	0x00000000
        /*07e8*/ 	.short	0x010a
        /*07ea*/ 	.byte	0xff
	.zero		1


	//   ....[112]....
        /*07ec*/ 	.word	0x00006a70
        /*07f0*/ 	.word	0x00000000
        /*07f4*/ 	.word	0x00000000
        /*07f8*/ 	.short	0x010a
        /*07fa*/ 	.byte	0xff
	.zero		1


	//   ....[113]....
        /*07fc*/ 	.word	0x00006ad0
        /*0800*/ 	.word	0x00000000
        /*0804*/ 	.word	0x00000000
        /*0808*/ 	.short	0x010a
        /*080a*/ 	.byte	0xff
	.zero		1


	//   ....[114]....
        /*080c*/ 	.word	0x00006b30
        /*0810*/ 	.word	0x00000000
        /*0814*/ 	.word	0x00000000
        /*0818*/ 	.short	0x010a
        /*081a*/ 	.byte	0xff
	.zero		1


	//   ....[115]....
        /*081c*/ 	.word	0x00006b90
        /*0820*/ 	.word	0x00000000
        /*0824*/ 	.word	0x00000000
        /*0828*/ 	.short	0x010a
        /*082a*/ 	.byte	0xff
	.zero		1


	//   ....[116]....
        /*082c*/ 	.word	0x00006bf0
        /*0830*/ 	.word	0x00000000
        /*0834*/ 	.word	0x00000000
        /*0838*/ 	.short	0x010a
        /*083a*/ 	.byte	0xff
	.zero		1


	//   ....[117]....
        /*083c*/ 	.word	0x00006c50
        /*0840*/ 	.word	0x00000000
        /*0844*/ 	.word	0x00000000
        /*0848*/ 	.short	0x010a
        /*084a*/ 	.byte	0xff
	.zero		1


	//   ....[118]....
        /*084c*/ 	.word	0x00006cb0
        /*0850*/ 	.word	0x00000000
        /*0854*/ 	.word	0x00000000
        /*0858*/ 	.short	0x010a
        /*085a*/ 	.byte	0xff
	.zero		1


	//   ....[119]....
        /*085c*/ 	.word	0x00006d00
        /*0860*/ 	.word	0x00000000
        /*0864*/ 	.word	0x00000150
        /*0868*/ 	.short	0x010a
        /*086a*/ 	.byte	0xff
	.zero		1


	//   ....[120]....
        /*086c*/ 	.word	0x00006d60
        /*0870*/ 	.word	0x00000000
        /*0874*/ 	.word	0x00000100
        /*0878*/ 	.short	0x010a
        /*087a*/ 	.byte	0xff
	.zero		1


	//   ....[121]....
        /*087c*/ 	.word	0x00006db0
        /*0880*/ 	.word	0x00000000
        /*0884*/ 	.word	0x000000f0
        /*0888*/ 	.short	0x010a
        /*088a*/ 	.byte	0xff
	.zero		1


	//   ....[122]....
        /*088c*/ 	.word	0x00006e10
        /*0890*/ 	.word	0x00000000
        /*0894*/ 	.word	0x00000100
        /*0898*/ 	.short	0x010a
        /*089a*/ 	.byte	0xff
	.zero		1


	//   ....[123]....
        /*089c*/ 	.word	0x00006e60
        /*08a0*/ 	.word	0x00000000
        /*08a4*/ 	.word	0x000000f0
        /*08a8*/ 	.short	0x010a
        /*08aa*/ 	.byte	0xff
	.zero		1


	//   ....[124]....
        /*08ac*/ 	.word	0x00006ec0
        /*08b0*/ 	.word	0x00000002
        /*08b4*/ 	.word	0x00000130
        /*08b8*/ 	.short	0x010a
        /*08ba*/ 	.byte	0xff
	.zero		1


	//   ....[125]....
        /*08bc*/ 	.word	0x00006f20
        /*08c0*/ 	.word	0x00000000
        /*08c4*/ 	.word	0x00000000
        /*08c8*/ 	.short	0x010a
        /*08ca*/ 	.byte	0xff
	.zero		1


	//   ....[126]....
        /*08cc*/ 	.word	0x00006f80
        /*08d0*/ 	.word	0x00000000
        /*08d4*/ 	.word	0x00000000
        /*08d8*/ 	.short	0x010a
        /*08da*/ 	.byte	0xff
	.zero		1


	//   ....[127]....
        /*08dc*/ 	.word	0x00006fe0
        /*08e0*/ 	.word	0x00000000
        /*08e4*/ 	.word	0x00000000
        /*08e8*/ 	.short	0x010a
        /*08ea*/ 	.byte	0xff
	.zero		1


	//   ....[128]....
        /*08ec*/ 	.word	0x00007040
        /*08f0*/ 	.word	0x00000000
        /*08f4*/ 	.word	0x00000000
        /*08f8*/ 	.short	0x010a
        /*08fa*/ 	.byte	0xff
	.zero		1


	//   ....[129]....
        /*08fc*/ 	.word	0x000070a0
        /*0900*/ 	.word	0x00000000
        /*0904*/ 	.word	0x00000000
        /*0908*/ 	.short	0x010a
        /*090a*/ 	.byte	0xff
	.zero		1


	//   ....[130]....
        /*090c*/ 	.word	0x000070f0
        /*0910*/ 	.word	0x00000000
        /*0914*/ 	.word	0x000000f0
        /*0918*/ 	.short	0x010a
        /*091a*/ 	.byte	0xff
	.zero		1


	//   ....[131]....
        /*091c*/ 	.word	0x00007150
        /*0920*/ 	.word	0x00000000
        /*0924*/ 	.word	0x000000e8
        /*0928*/ 	.short	0x010a
        /*092a*/ 	.byte	0xff
	.zero		1


	//   ....[132]....
        /*092c*/ 	.word	0x000071b0
        /*0930*/ 	.word	0x00000000
        /*0934*/ 	.word	0x000000d0
        /*0938*/ 	.short	0x010a
        /*093a*/ 	.byte	0xff
	.zero		1


	//   ....[133]....
        /*093c*/ 	.word	0x00007210
        /*0940*/ 	.word	0x00000000
        /*0944*/ 	.word	0x00000000
        /*0948*/ 	.short	0x010a
        /*094a*/ 	.byte	0xff
	.zero		1


	//   ....[134]....
        /*094c*/ 	.word	0x00007260
        /*0950*/ 	.word	0x00000000
        /*0954*/ 	.word	0x000000f0
        /*0958*/ 	.short	0x010a
        /*095a*/ 	.byte	0xff
	.zero		1


	//   ....[135]....
        /*095c*/ 	.word	0x000072b0
        /*0960*/ 	.word	0x00000002
        /*0964*/ 	.word	0x000000c0
        /*0968*/ 	.short	0x010a
        /*096a*/ 	.byte	0xff
	.zero		1


	//   ....[136]....
        /*096c*/ 	.word	0x00007300
        /*0970*/ 	.word	0x00000010
        /*0974*/ 	.word	0x00000110
        /*0978*/ 	.short	0x010a
        /*097a*/ 	.byte	0xff
	.zero		1


	//----- nvinfo : EIATTR_NUM_MBARRIERS
	.align		4
.L_256:
        /*097c*/ 	.byte	0x03, 0x38
        /*097e*/ 	.short	0x002e


	//----- nvinfo : EIATTR_EXIT_INSTR_OFFSETS
	.align		4
        /*0980*/ 	.byte	0x04, 0x1c
        /*0982*/ 	.short	(.L_258 - .L_257)


	//   ....[0]....
.L_257:
        /*0984*/ 	.word	0x00002a70


	//   ....[1]....
        /*0988*/ 	.word	0x00002f60


	//   ....[2]....
        /*098c*/ 	.word	0x00002fc0


	//   ....[3]....
        /*0990*/ 	.word	0x00003ec0


	//   ....[4]....
        /*0994*/ 	.word	0x00004b60


	//   ....[5]....
        /*0998*/ 	.word	0x00004ba0


	//   ....[6]....
        /*099c*/ 	.word	0x00006690


	//   ....[7]....
        /*09a0*/ 	.word	0x00006710


	//   ....[8]....
        /*09a4*/ 	.word	0x00006740


	//   ....[9]....
        /*09a8*/ 	.word	0x00006770


	//----- nvinfo : EIATTR_MAX_THREADS
	.align		4
.L_258:
        /*09ac*/ 	.byte	0x04, 0x05
        /*09ae*/ 	.short	(.L_260 - .L_259)
.L_259:
        /*09b0*/ 	.word	0x00000100
        /*09b4*/ 	.word	0x00000001
        /*09b8*/ 	.word	0x00000001


	//----- nvinfo : EIATTR_CRS_STACK_SIZE
	.align		4
.L_260:
        /*09bc*/ 	.byte	0x04, 0x1e
        /*09be*/ 	.short	(.L_262 - .L_261)
.L_261:
        /*09c0*/ 	.word	0x00000000


	//----- nvinfo : EIATTR_CBANK_PARAM_SIZE
	.align		4
.L_262:
        /*09c4*/ 	.byte	0x03, 0x19
        /*09c6*/ 	.short	0x0800


	//----- nvinfo : EIATTR_PARAM_CBANK
	.align		4
        /*09c8*/ 	.byte	0x04, 0x0a
        /*09ca*/ 	.short	(.L_264 - .L_263)
	.align		4
.L_263:
        /*09cc*/ 	.word	index@(.nv.constant0._ZN7cutlass13device_kernelINS_4gemm6kernel13GemmUniversalIN4cute5tupleIJiiiiEEENS1_10collective13CollectiveMmaINS1_35MainloopSm100TmaUmmaWarpSpecializedILi12ELi2ELi4ENS5_IJNS4_1CILi1EEESB_SB_EEEEENS5_IJNSA_ILi128EEENSA_ILi16EEESE_EEENS_12float_e4m3_tENS5_IJlSB_lEEESH_SI_NS4_8TiledMMAINS4_8MMA_AtomIJNS4_10MMA_TraitsINS4_19SM100_MMA_F8F6F4_SSEJSH_SH_fSE_SF_NS4_17integral_constantINS4_4UMMA5MajorELSP_0EEESQ_NSN_INSO_7ScaleInELSR_0EEESS_EEEEEENS4_6LayoutISC_NS5_IJNSA_ILi0EEESW_SW_EEEEENS5_IJNS4_10UnderscoreESZ_SZ_EEEEENS4_13SM90_TMA_LOADENS4_14ComposedLayoutINS4_7SwizzleILi3ELi4ELi3EEENS4_18smem_ptr_flag_bitsILi8EEENSV_INS5_IJNSA_ILi8EEESE_EEENS5_IJSE_SB_EEEEEEEvNS4_8identityES12_S1C_vS1D_EENS_8epilogue10collective18CollectiveEpilogueINS1F_23Sm100TmaWarpSpecializedILi2ELi1ELi16ELb1ELb0EEEJSG_NS5_IJNSV_ISE_SB_EENSV_ISF_SB_EEEEENS_6half_tENS5_IJSB_llEEES1N_S1O_NS1F_6fusion15FusionCallbacksIS1J_NS1P_17LinearCombinationIS1N_fS1N_fLNS_15FloatRoundStyleE2EEESG_S1M_JEEENS4_5SM1004TMEM4LOAD26SM100_TMEM_LOAD_16dp256b2xES12_NS13_IS15_NS16_ILi16EEENSV_INS5_IJNSA_ILi64EEES18_EEENS5_IJSB_S20_EEEEEEENS4_17SM75_U16x8_LDSM_TENS4_14SM90_TMA_STOREES24_NS4_17SM90_U16x8_STSM_TENS4_39AutoVectorizingCopyWithAssumedAlignmentILi128EEEEEEvvEEEEvNT_6ParamsE)
        /*09d0*/ 	.short	0x0380
        /*09d2*/ 	.short	0x0800


	//----- nvinfo : EIATTR_SW_WAR
	.align		4
.L_264:
        /*09d4*/ 	.byte	0x04, 0x36
        /*09d6*/ 	.short	(.L_266 - .L_265)
.L_265:
        /*09d8*/ 	.word	0x00000008
.L_266:


//--------------------- .nv.callgraph             --------------------------
	.section	.nv.callgraph,"",@"SHT_CUDA_CALLGRAPH"
	.align	4
	.sectionentsize	8
	.align		4
        /*0000*/ 	.word	0x00000000
	.align		4
        /*0004*/ 	.word	0xffffffff
	.align		4
        /*0008*/ 	.word	index@(_ZN7cutlass13device_kernelINS_4gemm6kernel13GemmUniversalIN4cute5tupleIJiiiiEEENS1_10collective13CollectiveMmaINS1_47MainloopSm100UmmaMixedTmaCpAsyncWarpSpecializedILi12ELi3ELi2ENS5_IJNS4_1CILi1EEESB_SB_EEEEENS5_IJNSA_ILi128EEENSA_ILi16EEESE_EEENS_12float_e4m3_tENS5_IJlSB_lEEESH_SI_NS4_8TiledMMAINS4_8MMA_AtomIJNS4_10MMA_TraitsINS4_19SM100_MMA_F8F6F4_SSEJSH_SH_fSE_SF_NS4_17integral_constantINS4_4UMMA5MajorELSP_0EEESQ_NSN_INSO_7ScaleInELSR_0EEESS_EEEEEENS4_6LayoutISC_NS5_IJNSA_ILi0EEESW_SW_EEEEENS5_IJNS4_10UnderscoreESZ_SZ_EEEEENS4_13SM90_TMA_LOADENS4_14ComposedLayoutINS4_7SwizzleILi3ELi4ELi3EEENS4_18smem_ptr_flag_bitsILi8EEENSV_INS5_IJNSA_ILi8EEESE_EEENS5_IJSE_SB_EEEEEEEvNS4_8identityENS4_9TiledCopyINS4_9Copy_AtomIJNS4_31SM80_CP_ASYNC_CACHEGLOBAL_ZFILLINS_9uint128_tES1H_EESH_EEENSV_INS5_IJNS5_IJS18_SF_EEESF_EEENS5_IJNS5_IJNSA_ILi256EEESB_EEESF_EEEEENS5_IJSF_SE_EEEEES1C_vS1D_EENS_8epilogue10collective18CollectiveEpilogueINS1T_23Sm100TmaWarpSpecializedILi2ELi1ELi16ELb1ELb0EEEJSG_NS5_IJNSV_ISE_SB_EENSV_ISF_SB_EEEEENS_6half_tENS5_IJSB_llEEES21_S22_NS1T_6fusion15FusionCallbacksIS1X_NS23_17LinearCombinationIS21_fS21_fLNS_15FloatRoundStyleE2EEESG_S20_JEEENS4_5SM1004TMEM4LOAD26SM100_TMEM_LOAD_16dp256b2xES12_NS13_IS15_NS16_ILi16EEENSV_INS5_IJNSA_ILi64EEES18_EEENS5_IJSB_S2E_EEEEEEENS4_17SM75_U16x8_LDSM_TENS4_14SM90_TMA_STOREES2I_NS4_17SM90_U16x8_STSM_TENS4_39AutoVectorizingCopyWithAssumedAlignmentILi128EEEEEEvvEEEEvNT_6ParamsE)
	.align		4
        /*000c*/ 	.word	index@(__assertfail)
	.align		4
        /*0010*/ 	.word	index@(_ZN7cutlass13device_kernelINS_4gemm6kernel13GemmUniversalIN4cute5tupleIJiiiiEEENS1_10collective13CollectiveMmaINS1_35MainloopSm100TmaUmmaWarpSpecializedILi12ELi2ELi4ENS5_IJNS4_1CILi1EEESB_SB_EEEEENS5_IJNSA_ILi128EEENSA_ILi16EEESE_EEENS_12float_e4m3_tENS5_IJlSB_lEEESH_SI_NS4_8TiledMMAINS4_8MMA_AtomIJNS4_10MMA_TraitsINS4_19SM100_MMA_F8F6F4_SSEJSH_SH_fSE_SF_NS4_17integral_constantINS4_4UMMA5MajorELSP_0EEESQ_NSN_INSO_7ScaleInELSR_0EEESS_EEEEEENS4_6LayoutISC_NS5_IJNSA_ILi0EEESW_SW_EEEEENS5_IJNS4_10UnderscoreESZ_SZ_EEEEENS4_13SM90_TMA_LOADENS4_14ComposedLayoutINS4_7SwizzleILi3ELi4ELi3EEENS4_18smem_ptr_flag_bitsILi8EEENSV_INS5_IJNSA_ILi8EEESE_EEENS5_IJSE_SB_EEEEEEEvNS4_8identityES12_S1C_vS1D_EENS_8epilogue10collective18CollectiveEpilogueINS1F_23Sm100TmaWarpSpecializedILi2ELi1ELi16ELb1ELb0EEEJSG_NS5_IJNSV_ISE_SB_EENSV_ISF_SB_EEEEENS_6half_tENS5_IJSB_llEEES1N_S1O_NS1F_6fusion15FusionCallbacksIS1J_NS1P_17LinearCombinationIS1N_fS1N_fLNS_15FloatRoundStyleE2EEESG_S1M_JEEENS4_5SM1004TMEM4LOAD26SM100_TMEM_LOAD_16dp256b2xES12_NS13_IS15_NS16_ILi16EEENSV_INS5_IJNSA_ILi64EEES18_EEENS5_IJSB_S20_EEEEEEENS4_17SM75_U16x8_LDSM_TENS4_14SM90_TMA_STOREES24_NS4_17SM90_U16x8_STSM_TENS4_39AutoVectorizingCopyWithAssumedAlignmentILi128EEEEEEvvEEEEvNT_6ParamsE)
	.align		4
        /*0014*/ 	.word	index@(__assertfail)
	.align		4
        /*0018*/ 	.word	0x00000000
	.align		4
        /*001c*/ 	.word	0xfffffffe
	.align		4
        /*0020*/ 	.word	0x00000000
	.align		4
        /*0024*/ 	.word	0xfffffffd
	.align		4
        /*0028*/ 	.word	0x00000000
	.align		4
        /*002c*/ 	.word	0xfffffffc


//--------------------- .nv.constant4             --------------------------
	.section	.nv.constant4,"a",@progbits
	.align	8
	.align		8
.nv.constant4:
        /*0000*/ 	.dword	precalc_xorwow_matrix
	.align		8
        /*0008*/ 	.dword	precalc_xorwow_offset_matrix
	.align		8
        /*0010*/ 	.dword	mrg32k3aM1
	.align		8
        /*0018*/ 	.dword	mrg32k3aM2
	.align		8
        /*0020*/ 	.dword	mrg32k3aM1SubSeq
	.align		8
        /*0028*/ 	.dword	mrg32k3aM2SubSeq
	.align		8
        /*0030*/ 	.dword	mrg32k3aM1Seq
	.align		8
        /*0038*/ 	.dword	mrg32k3aM2Seq
	.align		8
        /*0040*/ 	.dword	__unnamed_1
	.align		8
        /*0048*/ 	.dword	__unnamed_2
	.align		8
        /*0050*/ 	.dword	_ZN30_INTERNAL_c3009f31_4_k_cu_main4cuda3std3__45__cpo5beginE
	.align		8
        /*0058*/ 	.dword	_ZN30_INTERNAL_c3009f31_4_k_cu_main4cuda3std3__45__cpo3endE
	.align		8
        /*0060*/ 	.dword	_ZN30_INTERNAL_c3009f31_4_k_cu_main4cuda3std3__45__cpo6cbeginE
	.align		8
        /*0068*/ 	.dword	_ZN30_INTERNAL_c3009f31_4_k_cu_main4cuda3std3__45__cpo4cendE
	.align		8
        /*0070*/ 	.dword	_ZN30_INTERNAL_c3009f31_4_k_cu_main4cuda3std3__432_GLOBAL__N__c3009f31_4_k_cu_main6ignoreE
	.align		8
        /*0078*/ 	.dword	_ZN30_INTERNAL_c3009f31_4_k_cu_main4cuda3std3__419piecewise_constructE
	.align		8
        /*0080*/ 	.dword	_ZN30_INTERNAL_c3009f31_4_k_cu_main4cuda3std3__48in_placeE
	.align		8
        /*0088*/ 	.dword	_ZN30_INTERNAL_c3009f31_4_k_cu_main4cuda3std6ranges3__45__cpo4swapE
	.align		8
        /*0090*/ 	.dword	_ZN30_INTERNAL_c3009f31_4_k_cu_main4cuda3std6ranges3__45__cpo9iter_moveE
	.align		8
        /*0098*/ 	.dword	_ZN30_INTERNAL_c3009f31_4_k_cu_main4cute7productE
	.align		8
        /*00a0*/ 	.dword	_ZN30_INTERNAL_c3009f31_4_k_cu_main4cute1_E
	.align		8
        /*00a8*/ 	.dword	$str$27
	.align		8
        /*00b0*/ 	.dword	$str$28
	.align		8
        /*00b8*/ 	.dword	$str$29
	.align		8
        /*00c0*/ 	.dword	$str$30
	.align		8
        /*00c8*/ 	.dword	__assertfail


//--------------------- .nv.constant3             --------------------------
	.section	.nv.constant3,"a",@progbits
	.align	8
.nv.constant3:
	.type		__cr_lgamma_table,@object
	.size		__cr_lgamma_table,(.L_9 - __cr_lgamma_table)
__cr_lgamma_table:
        /*0000*/ 	.byte	0x00, 0x00, 0x00, 0x00, 0x00, 0x00, 0x00, 0x00, 0x00, 0x00, 0x00, 0x00, 0x00, 0x00, 0x00, 0x00
        /*0010*/ 	.byte	0xef, 0x39, 0xfa, 0xfe, 0x42, 0x2e, 0xe6, 0x3f, 0x02, 0x20, 0x2a, 0xfa, 0x0b, 0xab, 0xfc, 0x3f
        /*0020*/ 	.byte	0xf9, 0x2c, 0x92, 0x7c, 0xa7, 0x6c, 0x09, 0x40, 0xc9, 0x79, 0x44, 0x3c, 0x64, 0x26, 0x13, 0x40
        /*0030*/ 	.byte	0xca, 0x01, 0xcf, 0x3a, 0x27, 0x51, 0x1a, 0x40, 0x30, 0xcc, 0x2d, 0xf3, 0xe1, 0x0c, 0x21, 0x40
        /*0040*/ 	.byte	0x0d, 0xb7, 0xfc, 0x82, 0x8e, 0x35, 0x25, 0x40
.L_9:


//--------------------- .text._ZN7cutlass9reference6device6kernel17BlockCompareEqualINS_6half_tEEEvPiPKT_S8_m --------------------------
	.section	.text._ZN7cutlass9reference6device6kernel17BlockCompareEqualINS_6half_tEEEvPiPKT_S8_m,"ax",@progbits
	.align	128
        .global         _ZN7cutlass9reference6device6kernel17BlockCompareEqualINS_6half_tEEEvPiPKT_S8_m
        .type           _ZN7cutlass9reference6device6kernel17BlockCompareEqualINS_6half_tEEEvPiPKT_S8_m,@function
        .size           _ZN7cutlass9reference6device6kernel17BlockCompareEqualINS_6half_tEEEvPiPKT_S8_m,(.L_x_669 - _ZN7cutlass9reference6device6kernel17BlockCompareEqualINS_6half_tEEEvPiPKT_S8_m)
        .other          _ZN7cutlass9reference6device6kernel17BlockCompareEqualINS_6half_tEEEvPiPKT_S8_m,@"STO_CUDA_ENTRY STV_DEFAULT"
_ZN7cutlass9reference6device6kernel17BlockCompareEqualINS_6half_tEEEvPiPKT_S8_m:
.text._ZN7cutlass9reference6device6kernel17BlockCompareEqualINS_6half_tEEEvPiPKT_S8_m:
[----:B------:R-:W-:Y:S01]  /*0000*/  LDC R1, c[0x0][0x37c] ;  /* 0x0000df00ff017b82 */ /* 0x000fe20000000800 */
[----:B------:R-:W0:Y:S01]  /*0010*/  S2R R0, SR_TID.X ;  /* 0x0000000000007919 */ /* 0x000e220000002100 */
[----:B------:R-:W0:Y:S01]  /*0020*/  LDCU UR4, c[0x0][0x360] ;  /* 0x00006c00ff0477ac */ /* 0x000e220008000800 */
[----:B------:R-:W0:Y:S01]  /*0030*/  S2R R3, SR_CTAID.X ;  /* 0x0000000000037919 */ /* 0x000e220000002500 */
[----:B------:R-:W1:Y:S01]  /*0040*/  LDCU.64 UR6, c[0x0][0x398] ;  /* 0x00007300ff0677ac */ /* 0x000e620008000a00 */
[----:B0-----:R-:W-:-:S05]  /*0050*/  IMAD R0, R3, UR4, R0 ;  /* 0x0000000403007c24 */ /* 0x001fca000f8e0200 */
[----:B-1----:R-:W-:-:S04]  /*0060*/  ISETP.GE.U32.AND P0, PT, R0, UR6, PT ;  /* 0x0000000600007c0c */ /* 0x002fc8000bf06070 */
[----:B------:R-:W-:-:S13]  /*0070*/  ISETP.GE.U32.AND.EX P0, PT, RZ, UR7, PT, P0 ;  /* 0x00000007ff007c0c */ /* 0x000fda000bf06100 */
[----:B------:R-:W-:Y:S05]  /*0080*/  @P0 EXIT ;  /* 0x000000000000094d */ /* 0x000fea0003800000 */
[----:B------:R-:W0:Y:S01]  /*0090*/  LDCU UR5, c[0x0][0x370] ;  /* 0x00006e00ff0577ac */ /* 0x000e220008000800 */
[----:B------:R-:W-:Y:S01]  /*00a0*/  BSSY.RECONVERGENT B0, `(.L_x_0) ;  /* 0x0000017000007945 */ /* 0x000fe20003800200 */
[----:B------:R-:W-:Y:S01]  /*00b0*/  IMAD.MOV.U32 R7, RZ, RZ, RZ ;  /* 0x000000ffff077224 */ /* 0x000fe200078e00ff */
[----:B------:R-:W1:Y:S01]  /*00c0*/  LDCU.64 UR6, c[0x0][0x358] ;  /* 0x00006b00ff0677ac */ /* 0x000e620008000a00 */
[----:B------:R-:W2:Y:S01]  /*00d0*/  LDCU.64 UR12, c[0x0][0x398] ;  /* 0x00007300ff0c77ac */ /* 0x000ea20008000a00 */
[----:B------:R-:W3:Y:S01]  /*00e0*/  LDCU.64 UR8, c[0x0][0x388] ;  /* 0x00007100ff0877ac */ /* 0x000ee20008000a00 */
[----:B------:R-:W4:Y:S01]  /*00f0*/  LDCU.64 UR10, c[0x0][0x390] ;  /* 0x00007200ff0a77ac */ /* 0x000f220008000a00 */
[----:B0-----:R-:W-:-:S12]  /*0100*/  UIMAD UR4, UR4, UR5, URZ ;  /* 0x00000005040472a4 */ /* 0x001fd8000f8e02ff */
.L_x_2:
[C---:B------:R-:W-:Y:S01]  /*0110*/  IMAD.SHL.U32 R4, R0.reuse, 0x2, RZ ;  /* 0x0000000200047824 */ /* 0x040fe200078e00ff */
[----:B------:R-:W-:-:S04]  /*0120*/  SHF.L.U64.HI R5, R0, 0x1, R7 ;  /* 0x0000000100057819 */ /* 0x000fc80000010207 */
[C---:B---3--:R-:W-:Y:S02]  /*0130*/  IADD3 R2, P0, PT, R4.reuse, UR8, RZ ;  /* 0x0000000804027c10 */ /* 0x048fe4000ff1e0ff */
[----:B----4-:R-:W-:Y:S02]  /*0140*/  IADD3 R4, P1, PT, R4, UR10, RZ ;  /* 0x0000000a04047c10 */ /* 0x010fe4000ff3e0ff */
[C---:B------:R-:W-:Y:S02]  /*0150*/  IADD3.X R3, PT, PT, R5.reuse, UR9, RZ, P0, !PT ;  /* 0x0000000905037c10 */ /* 0x040fe400087fe4ff */
[----:B------:R-:W-:-:S03]  /*0160*/  IADD3.X R5, PT, PT, R5, UR11, RZ, P1, !PT ;  /* 0x0000000b05057c10 */ /* 0x000fc60008ffe4ff */
[----:B-1----:R-:W3:Y:S04]  /*0170*/  LDG.E.U16 R2, desc[UR6][R2.64] ;  /* 0x0000000602027981 */ /* 0x002ee8000c1e1500 */
[----:B------:R-:W3:Y:S02]  /*0180*/  LDG.E.U16 R5, desc[UR6][R4.64] ;  /* 0x0000000604057981 */ /* 0x000ee4000c1e1500 */
[----:B---3--:R-:W-:-:S13]  /*0190*/  HSETP2.NE.AND P0, PT, R2.H0_H0, R5.H0_H0, PT ;  /* 0x2000000502007234 */ /* 0x008fda0003f05800 */
[----:B------:R-:W-:Y:S05]  /*01a0*/  @P0 BRA `(.L_x_1) ;  /* 0x0000000000180947 */ /* 0x000fea0003800000 */
[----:B------:R-:W-:-:S05]  /*01b0*/  IADD3 R0, P0, PT, R0, UR4, RZ ;  /* 0x0000000400007c10 */ /* 0x000fca000ff1e0ff */
[----:B------:R-:W-:Y:S01]  /*01c0*/  IMAD.X R7, RZ, RZ, R7, P0 ;  /* 0x000000ffff077224 */ /* 0x000fe200000e0607 */
[----:B--2---:R-:W-:-:S04]  /*01d0*/  ISETP.GE.U32.AND P0, PT, R0, UR12, PT ;  /* 0x0000000c00007c0c */ /* 0x004fc8000bf06070 */
[----:B------:R-:W-:-:S13]  /*01e0*/  ISETP.GE.U32.AND.EX P0, PT, R7, UR13, PT, P0 ;  /* 0x0000000d07007c0c */ /* 0x000fda000bf06100 */
[----:B------:R-:W-:Y:S05]  /*01f0*/  @!P0 BRA `(.L_x_2) ;  /* 0xfffffffc00c48947 */ /* 0x000fea000383ffff */
[----:B------:R-:W-:Y:S05]  /*0200*/  EXIT ;  /* 0x000000000000794d */ /* 0x000fea0003800000 */
.L_x_1:
[----:B--2---:R-:W-:Y:S05]  /*0210*/  BSYNC.RECONVERGENT B0 ;  /* 0x0000000000007941 */ /* 0x004fea0003800200 */
.L_x_0:
[----:B------:R-:W0:Y:S02]  /*0220*/  LDC.64 R2, c[0x0][0x380] ;  /* 0x0000e000ff027b82 */ /* 0x000e240000000a00 */
[----:B0-----:R-:W-:Y:S01]  /*0230*/  STG.E desc[UR6][R2.64], RZ ;  /* 0x000000ff02007986 */ /* 0x001fe2000c101906 */
[----:B------:R-:W-:Y:S05]  /*0240*/  EXIT ;  /* 0x000000000000794d */ /* 0x000fea0003800000 */
.L_x_3:
[----:B------:R-:W-:-:S00]  /*0250*/  BRA `(.L_x_3) ;  /* 0xfffffffc00fc7947 */ /* 0x000fc0000383ffff */
[----:B------:R-:W-:-:S00]  /*0260*/  NOP ;  /* 0x0000000000007918 */ /* 0x000fc00000000000 */
        /* <DEDUP_REMOVED lines=9> */
.L_x_669:


//--------------------- .text._ZN7cutlass9reference6device6kernel11GemmComplexINS_12float_e4m3_tENS_6layout8RowMajorES4_NS5_11ColumnMajorENS_6half_tES7_ffS8_NS_16NumericConverterIS8_fLNS_15FloatRoundStyleE2EEENS_12multiply_addIfffEELi4ELi16EEEvNS_4gemm9GemmCoordET5_NS_9TensorRefIT_T0_EENS_16ComplexTransformENSH_IT1_T2_EESL_SG_NSH_IT3_T4_EENSH_IT7_SQ_EET6_illll --------------------------
	.section	.text._ZN7cutlass9reference6device6kernel11GemmComplexINS_12float_e4m3_tENS_6layout8RowMajorES4_NS5_11ColumnMajorENS_6half_tES7_ffS8_NS_16NumericConverterIS8_fLNS_15FloatRoundStyleE2EEENS_12multiply_addIfffEELi4ELi16EEEvNS_4gemm9GemmCoordET5_NS_9TensorRefIT_T0_EENS_16ComplexTransformENSH_IT1_T2_EESL_SG_NSH_IT3_T4_EENSH_IT7_SQ_EET6_illll,"ax",@progbits
	.align	128
        .global         _ZN7cutlass9reference6device6kernel11GemmComplexINS_12float_e4m3_tENS_6layout8RowMajorES4_NS5_11ColumnMajorENS_6half_tES7_ffS8_NS_16NumericConverterIS8_fLNS_15FloatRoundStyleE2EEENS_12multiply_addIfffEELi4ELi16EEEvNS_4gemm9GemmCoordET5_NS_9TensorRefIT_T0_EENS_16ComplexTransformENSH_IT1_T2_EESL_SG_NSH_IT3_T4_EENSH_IT7_SQ_EET6_illll
        .type           _ZN7cutlass9reference6device6kernel11GemmComplexINS_12float_e4m3_tENS_6layout8RowMajorES4_NS5_11ColumnMajorENS_6half_tES7_ffS8_NS_16NumericConverterIS8_fLNS_15FloatRoundStyleE2EEENS_12multiply_addIfffEELi4ELi16EEEvNS_4gemm9GemmCoordET5_NS_9TensorRefIT_T0_EENS_16ComplexTransformENSH_IT1_T2_EESL_SG_NSH_IT3_T4_EENSH_IT7_SQ_EET6_illll,@function
        .size           _ZN7cutlass9reference6device6kernel11GemmComplexINS_12float_e4m3_tENS_6layout8RowMajorES4_NS5_11ColumnMajorENS_6half_tES7_ffS8_NS_16NumericConverterIS8_fLNS_15FloatRoundStyleE2EEENS_12multiply_addIfffEELi4ELi16EEEvNS_4gemm9GemmCoordET5_NS_9TensorRefIT_T0_EENS_16ComplexTransformENSH_IT1_T2_EESL_SG_NSH_IT3_T4_EENSH_IT7_SQ_EET6_illll,(.L_x_670 - _ZN7cutlass9reference6device6kernel11GemmComplexINS_12float_e4m3_tENS_6layout8RowMajorES4_NS5_11ColumnMajorENS_6half_tES7_ffS8_NS_16NumericConverterIS8_fLNS_15FloatRoundStyleE2EEENS_12multiply_addIfffEELi4ELi16EEEvNS_4gemm9GemmCoordET5_NS_9TensorRefIT_T0_EENS_16ComplexTransformENSH_IT1_T2_EESL_SG_NSH_IT3_T4_EENSH_IT7_SQ_EET6_illll)
        .other          _ZN7cutlass9reference6device6kernel11GemmComplexINS_12float_e4m3_tENS_6layout8RowMajorES4_NS5_11ColumnMajorENS_6half_tES7_ffS8_NS_16NumericConverterIS8_fLNS_15FloatRoundStyleE2EEENS_12multiply_addIfffEELi4ELi16EEEvNS_4gemm9GemmCoordET5_NS_9TensorRefIT_T0_EENS_16ComplexTransformENSH_IT1_T2_EESL_SG_NSH_IT3_T4_EENSH_IT7_SQ_EET6_illll,@"STO_CUDA_ENTRY STV_DEFAULT"
_ZN7cutlass9reference6device6kernel11GemmComplexINS_12float_e4m3_tENS_6layout8RowMajorES4_NS5_11ColumnMajorENS_6half_tES7_ffS8_NS_16NumericConverterIS8_fLNS_15FloatRoundStyleE2EEENS_12multiply_addIfffEELi4ELi16EEEvNS_4gemm9GemmCoordET5_NS_9TensorRefIT_T0_EENS_16ComplexTransformENSH_IT1_T2_EESL_SG_NSH_IT3_T4_EENSH_IT7_SQ_EET6_illll:
.text._ZN7cutlass9reference6device6kernel11GemmComplexINS_12float_e4m3_tENS_6layout8RowMajorES4_NS5_11ColumnMajorENS_6half_tES7_ffS8_NS_16NumericConverterIS8_fLNS_15FloatRoundStyleE2EEENS_12multiply_addIfffEELi4ELi16EEEvNS_4gemm9GemmCoordET5_NS_9TensorRefIT_T0_EENS_16ComplexTransformENSH_IT1_T2_EESL_SG_NSH_IT3_T4_EENSH_IT7_SQ_EET6_illll:
[----:B------:R-:W-:Y:S08]  /*0000*/  LDC R1, c[0x0][0x37c] ;  /* 0x0000df00ff017b82 */ /* 0x000ff00000000800 */
[----:B------:R-:W0:Y:S01]  /*0010*/  S2UR UR23, SR_CTAID.Z ;  /* 0x00000000001779c3 */ /* 0x000e220000002700 */
[----:B------:R-:W1:Y:S01]  /*0020*/  LDCU.64 UR16, c[0x0][0x390] ;  /* 0x00007200ff1077ac */ /* 0x000e620008000a00 */
[----:B------:R-:W2:Y:S06]  /*0030*/  LDCU.64 UR10, c[0x0][0x3a8] ;  /* 0x00007500ff0a77ac */ /* 0x000eac0008000a00 */
[----:B------:R-:W0:Y:S01]  /*0040*/  LDC R0, c[0x0][0x3e4] ;  /* 0x0000f900ff007b82 */ /* 0x000e220000000800 */
[----:B------:R-:W3:Y:S01]  /*0050*/  LDCU.64 UR18, c[0x0][0x3e8] ;  /* 0x00007d00ff1277ac */ /* 0x000ee20008000a00 */
[----:B------:R-:W4:Y:S01]  /*0060*/  LDCU.64 UR8, c[0x0][0x400] ;  /* 0x00008000ff0877ac */ /* 0x000f220008000a00 */
[----:B------:R-:W0:Y:S01]  /*0070*/  LDCU.64 UR20, c[0x0][0x3f0] ;  /* 0x00007e00ff1477ac */ /* 0x000e220008000a00 */
[----:B------:R-:W0:Y:S02]  /*0080*/  LDCU.64 UR6, c[0x0][0x3d0] ;  /* 0x00007a00ff0677ac */ /* 0x000e240008000a00 */
[----:B0-----:R-:W-:-:S13]  /*0090*/  ISETP.LE.AND P0, PT, R0, UR23, PT ;  /* 0x0000001700007c0c */ /* 0x001fda000bf03270 */
[----:B-1234-:R-:W-:Y:S05]  /*00a0*/  @P0 EXIT ;  /* 0x000000000000094d */ /* 0x01efea0003800000 */
[----:B------:R-:W0:Y:S01]  /*00b0*/  LDCU.64 UR4, c[0x0][0x3f8] ;  /* 0x00007f00ff0477ac */ /* 0x000e220008000a00 */
[----:B------:R-:W1:Y:S01]  /*00c0*/  S2R R2, SR_TID.X ;  /* 0x0000000000027919 */ /* 0x000e620000002100 */
[----:B------:R-:W-:Y:S01]  /*00d0*/  UIMAD.WIDE.U32 UR12, UR23, UR8, URZ ;  /* 0x00000008170c72a5 */ /* 0x000fe2000f8e00ff */
[----:B------:R-:W1:Y:S01]  /*00e0*/  S2R R0, SR_CTAID.X ;  /* 0x0000000000007919 */ /* 0x000e620000002500 */
[----:B------:R-:W-:Y:S02]  /*00f0*/  UIMAD.WIDE.U32 UR16, UR23, UR18, UR16 ;  /* 0x00000012171072a5 */ /* 0x000fe4000f8e0010 */
[----:B------:R-:W-:Y:S01]  /*0100*/  UIMAD UR28, UR23, UR9, UR13 ;  /* 0x00000009171c72a4 */ /* 0x000fe2000f8e020d */
[----:B------:R-:W2:Y:S01]  /*0110*/  S2R R4, SR_TID.Y ;  /* 0x0000000000047919 */ /* 0x000ea20000002200 */
[----:B------:R-:W-:Y:S02]  /*0120*/  ULEA UR22, UP0, UR12, UR6, 0x1 ;  /* 0x000000060c167291 */ /* 0x000fe4000f8008ff */
[----:B------:R-:W-:Y:S01]  /*0130*/  UIMAD.WIDE.U32 UR8, UR23, UR20, UR10 ;  /* 0x00000014170872a5 */ /* 0x000fe2000f8e000a */
[----:B------:R-:W2:Y:S01]  /*0140*/  S2R R3, SR_CTAID.Y ;  /* 0x0000000000037919 */ /* 0x000ea20000002600 */
[----:B------:R-:W-:Y:S01]  /*0150*/  ULEA.HI.X UR28, UR12, UR7, UR28, 0x1, UP0 ;  /* 0x000000070c1c7291 */ /* 0x000fe200080f0c1c */
[----:B------:R-:W3:Y:S01]  /*0160*/  LDCU.128 UR12, c[0x0][0x3c0] ;  /* 0x00007800ff0c77ac */ /* 0x000ee20008000c00 */
[----:B------:R-:W2:Y:S01]  /*0170*/  LDCU UR10, c[0x0][0x364] ;  /* 0x00006c80ff0a77ac */ /* 0x000ea20008000800 */
[----:B------:R-:W1:Y:S01]  /*0180*/  LDCU UR11, c[0x0][0x360] ;  /* 0x00006c00ff0b77ac */ /* 0x000e620008000800 */
[----:B0-----:R-:W-:-:S02]  /*0190*/  UIMAD.WIDE.U32 UR24, UR23, UR4, URZ ;  /* 0x00000004171872a5 */ /* 0x001fc4000f8e00ff */
[----:B------:R-:W-:Y:S02]  /*01a0*/  UIMAD UR19, UR23, UR19, UR17 ;  /* 0x00000013171372a4 */ /* 0x000fe4000f8e0211 */
[----:B------:R-:W-:Y:S02]  /*01b0*/  UIMAD UR6, UR23, UR5, UR25 ;  /* 0x00000005170672a4 */ /* 0x000fe4000f8e0219 */
[----:B---3--:R-:W-:Y:S02]  /*01c0*/  UISETP.NE.U32.AND UP0, UPT, UR12, URZ, UPT ;  /* 0x000000ff0c00728c */ /* 0x008fe4000bf05070 */
[----:B------:R-:W-:Y:S02]  /*01d0*/  USHF.L.U64.HI UR6, UR24, 0x1, UR6 ;  /* 0x0000000118067899 */ /* 0x000fe40008010206 */
[----:B------:R-:W-:Y:S01]  /*01e0*/  ULEA UR12, UP1, UR24, UR12, 0x1 ;  /* 0x0000000c180c7291 */ /* 0x000fe2000f8208ff */
[----:B------:R-:W0:Y:S01]  /*01f0*/  S2UR UR24, SR_CTAID.X ;  /* 0x00000000001879c3 */ /* 0x000e220000002500 */
[----:B------:R-:W-:Y:S01]  /*0200*/  UMOV UR18, UR16 ;  /* 0x0000001000127c82 */ /* 0x000fe20008000000 */
[----:B------:R-:W3:Y:S01]  /*0210*/  LDCU.64 UR16, c[0x0][0x3b0] ;  /* 0x00007600ff1077ac */ /* 0x000ee20008000a00 */
[----:B-1----:R-:W-:-:S02]  /*0220*/  IMAD R0, R0, UR11, R2 ;  /* 0x0000000b00007c24 */ /* 0x002fc4000f8e0202 */
[----:B--2---:R-:W-:Y:S01]  /*0230*/  IMAD R3, R3, UR10, R4 ;  /* 0x0000000a03037c24 */ /* 0x004fe2000f8e0204 */
[----:B------:R-:W1:Y:S02]  /*0240*/  LDCU.64 UR10, c[0x0][0x3d8] ;  /* 0x00007b00ff0a77ac */ /* 0x000e640008000a00 */
[----:B------:R-:W-:Y:S01]  /*0250*/  SHF.L.U32 R80, R0, 0x2, RZ ;  /* 0x0000000200507819 */ /* 0x000fe200000006ff */
[----:B------:R-:W-:Y:S01]  /*0260*/  UISETP.NE.AND.EX UP0, UPT, UR13, URZ, UPT, UP0 ;  /* 0x000000ff0d00728c */ /* 0x000fe2000bf05300 */
[----:B------:R-:W-:Y:S01]  /*0270*/  SHF.L.U32 R79, R3, 0x4, RZ ;  /* 0x00000004034f7819 */ /* 0x000fe200000006ff */
[----:B------:R-:W-:Y:S01]  /*0280*/  UIADD3.X UR13, UPT, UPT, UR6, UR13, URZ, UP1, !UPT ;  /* 0x0000000d060d7290 */ /* 0x000fe20008ffe4ff */
[----:B------:R-:W2:Y:S01]  /*0290*/  S2UR UR6, SR_CTAID.Y ;  /* 0x00000000000679c3 */ /* 0x000ea20000002600 */
[----:B------:R-:W4:Y:S01]  /*02a0*/  LDCU UR26, c[0x0][0x388] ;  /* 0x00007100ff1a77ac */ /* 0x000f220008000800 */
[--C-:B------:R-:W-:Y:S02]  /*02b0*/  SHF.R.S32.HI R81, RZ, 0x1f, R80.reuse ;  /* 0x0000001fff517819 */ /* 0x100fe40000011450 */
[C---:B------:R-:W-:Y:S01]  /*02c0*/  IADD3 R75, PT, PT, R79.reuse, 0x1, RZ ;  /* 0x000000014f4b7810 */ /* 0x040fe20007ffe0ff */
[----:B------:R-:W-:Y:S01]  /*02d0*/  USEL UR25, UR12, URZ, UP0 ;  /* 0x000000ff0c197287 */ /* 0x000fe20008000000 */
[C---:B------:R-:W-:Y:S01]  /*02e0*/  IADD3 R131, PT, PT, R79.reuse, 0x2, RZ ;  /* 0x000000024f837810 */ /* 0x040fe20007ffe0ff */
[C---:B------:R-:W-:Y:S01]  /*02f0*/  IMAD.WIDE.U32 R134, R79.reuse, UR14, R80 ;  /* 0x0000000e4f867c25 */ /* 0x040fe2000f8e0050 */
[C---:B------:R-:W-:Y:S01]  /*0300*/  IADD3 R130, PT, PT, R79.reuse, 0x3, RZ ;  /* 0x000000034f827810 */ /* 0x040fe20007ffe0ff */
[----:B------:R-:W-:Y:S01]  /*0310*/  USEL UR27, UR13, URZ, UP0 ;  /* 0x000000ff0d1b7287 */ /* 0x000fe20008000000 */
[----:B------:R-:W-:Y:S01]  /*0320*/  IADD3 R74, PT, PT, R79, 0x4, RZ ;  /* 0x000000044f4a7810 */ /* 0x000fe20007ffe0ff */
[----:B---3--:R-:W-:Y:S01]  /*0330*/  IMAD.WIDE.U32 R164, R75, UR16, RZ ;  /* 0x000000104ba47c25 */ /* 0x008fe2000f8e00ff */
[C---:B------:R-:W-:Y:S01]  /*0340*/  IADD3 R73, PT, PT, R79.reuse, 0x5, RZ ;  /* 0x000000054f497810 */ /* 0x040fe20007ffe0ff */
[----:B------:R-:W-:Y:S01]  /*0350*/  UIMAD UR21, UR23, UR21, UR9 ;  /* 0x00000015171572a4 */ /* 0x000fe2000f8e0209 */
[----:B------:R-:W-:Y:S01]  /*0360*/  IADD3 R129, PT, PT, R79, 0x6, RZ ;  /* 0x000000064f817810 */ /* 0x000fe20007ffe0ff */
[----:B------:R-:W-:Y:S01]  /*0370*/  IMAD.WIDE.U32 R162, R131, UR16, RZ ;  /* 0x0000001083a27c25 */ /* 0x000fe2000f8e00ff */
[C---:B------:R-:W-:Y:S01]  /*0380*/  IADD3 R72, PT, PT, R79.reuse, 0x7, RZ ;  /* 0x000000074f487810 */ /* 0x040fe20007ffe0ff */
[----:B------:R-:W-:Y:S01]  /*0390*/  UMOV UR20, UR8 ;  /* 0x0000000800147c82 */ /* 0x000fe20008000000 */
[C---:B------:R-:W-:Y:S01]  /*03a0*/  IADD3 R71, PT, PT, R79.reuse, 0x8, RZ ;  /* 0x000000084f477810 */ /* 0x040fe20007ffe0ff */
[----:B------:R-:W-:Y:S01]  /*03b0*/  IMAD.WIDE.U32 R160, R130, UR16, RZ ;  /* 0x0000001082a07c25 */ /* 0x000fe2000f8e00ff */
[C---:B------:R-:W-:Y:S01]  /*03c0*/  IADD3 R128, PT, PT, R79.reuse, 0x9, RZ ;  /* 0x000000094f807810 */ /* 0x040fe20007ffe0ff */
[----:B----4-:R-:W-:Y:S01]  /*03d0*/  UISETP.GE.AND UP4, UPT, UR26, 0x1, UPT ;  /* 0x000000011a00788c */ /* 0x010fe2000bf86270 */
[C---:B------:R-:W-:Y:S01]  /*03e0*/  IADD3 R70, PT, PT, R79.reuse, 0xa, RZ ;  /* 0x0000000a4f467810 */ /* 0x040fe20007ffe0ff */
[----:B------:R-:W-:Y:S01]  /*03f0*/  IMAD.WIDE.U32 R158, R74, UR16, RZ ;  /* 0x000000104a9e7c25 */ /* 0x000fe2000f8e00ff */
[C---:B------:R-:W-:Y:S01]  /*0400*/  IADD3 R69, PT, PT, R79.reuse, 0xb, RZ ;  /* 0x0000000b4f457810 */ /* 0x040fe20007ffe0ff */
[----:B------:R-:W-:Y:S01]  /*0410*/  UIADD3 UR26, UPT, UPT, -UR26, 0x1, URZ ;  /* 0x000000011a1a7890 */ /* 0x000fe2000fffe1ff */
[----:B------:R-:W-:Y:S01]  /*0420*/  IADD3 R127, PT, PT, R79, 0xc, RZ ;  /* 0x0000000c4f7f7810 */ /* 0x000fe20007ffe0ff */
[----:B------:R-:W-:Y:S01]  /*0430*/  IMAD.WIDE.U32 R156, R73, UR16, RZ ;  /* 0x00000010499c7c25 */ /* 0x000fe2000f8e00ff */
[C---:B------:R-:W-:Y:S01]  /*0440*/  IADD3 R68, PT, PT, R79.reuse, 0xd, RZ ;  /* 0x0000000d4f447810 */ /* 0x040fe20007ffe0ff */
[----:B------:R-:W3:Y:S01]  /*0450*/  LDCU.64 UR8, c[0x0][0x358] ;  /* 0x00006b00ff0877ac */ /* 0x000ee20008000a00 */
[----:B------:R-:W-:Y:S01]  /*0460*/  IADD3 R67, PT, PT, R79, 0xe, RZ ;  /* 0x0000000e4f437810 */ /* 0x000fe20007ffe0ff */
[----:B------:R-:W-:Y:S01]  /*0470*/  IMAD.WIDE.U32 R154, R129, UR16, RZ ;  /* 0x00000010819a7c25 */ /* 0x000fe2000f8e00ff */
[----:B------:R-:W-:Y:S01]  /*0480*/  IADD3 R66, PT, PT, R79, 0xf, RZ ;  /* 0x0000000f4f427810 */ /* 0x000fe20007ffe0ff */
[----:B------:R-:W4:Y:S01]  /*0490*/  LDCU UR7, c[0x0][0x3e0] ;  /* 0x00007c00ff0777ac */ /* 0x000f220008000800 */
[----:B------:R-:W-:Y:S01]  /*04a0*/  IADD3 R78, PT, PT, R80, 0x1, RZ ;  /* 0x00000001504e7810 */ /* 0x000fe20007ffe0ff */
[----:B------:R-:W-:Y:S01]  /*04b0*/  IMAD.WIDE.U32 R152, R72, UR16, RZ ;  /* 0x0000001048987c25 */ /* 0x000fe2000f8e00ff */
[C---:B------:R-:W-:Y:S01]  /*04c0*/  IADD3 R77, PT, PT, R80.reuse, 0x2, RZ ;  /* 0x00000002504d7810 */ /* 0x040fe20007ffe0ff */
[----:B------:R-:W0:Y:S01]  /*04d0*/  LDCU.64 UR4, c[0x0][0x380] ;  /* 0x00007000ff0477ac */ /* 0x000e220008000a00 */
[----:B------:R-:W-:Y:S01]  /*04e0*/  IADD3 R76, PT, PT, R80, 0x3, RZ ;  /* 0x00000003504c7810 */ /* 0x000fe20007ffe0ff */
[----:B------:R-:W-:Y:S01]  /*04f0*/  IMAD.WIDE.U32 R150, R71, UR16, RZ ;  /* 0x0000001047967c25 */ /* 0x000fe2000f8e00ff */
[----:B------:R-:W-:-:S03]  /*0500*/  UISETP.NE.AND UP3, UPT, UR26, URZ, UPT ;  /* 0x000000ff1a00728c */ /* 0x000fc6000bf65270 */
[----:B------:R-:W-:Y:S01]  /*0510*/  IMAD.WIDE.U32 R148, R128, UR16, RZ ;  /* 0x0000001080947c25 */ /* 0x000fe2000f8e00ff */
[----:B------:R-:W-:Y:S01]  /*0520*/  UMOV UR30, UR25 ;  /* 0x00000019001e7c82 */ /* 0x000fe20008000000 */
[----:B------:R-:W-:Y:S02]  /*0530*/  UMOV UR29, UR27 ;  /* 0x0000001b001d7c82 */ /* 0x000fe40008000000 */
[----:B------:R-:W-:-:S04]  /*0540*/  IMAD.WIDE.U32 R146, R70, UR16, RZ ;  /* 0x0000001046927c25 */ /* 0x000fc8000f8e00ff */
[----:B------:R-:W-:-:S04]  /*0550*/  IMAD.WIDE.U32 R144, R69, UR16, RZ ;  /* 0x0000001045907c25 */ /* 0x000fc8000f8e00ff */
[----:B------:R-:W-:-:S04]  /*0560*/  IMAD.WIDE.U32 R142, R127, UR16, RZ ;  /* 0x000000107f8e7c25 */ /* 0x000fc8000f8e00ff */
[----:B------:R-:W-:-:S04]  /*0570*/  IMAD.WIDE.U32 R140, R68, UR16, RZ ;  /* 0x00000010448c7c25 */ /* 0x000fc8000f8e00ff */
[----:B------:R-:W-:-:S04]  /*0580*/  IMAD.WIDE.U32 R138, R67, UR16, RZ ;  /* 0x00000010438a7c25 */ /* 0x000fc8000f8e00ff */
[----:B------:R-:W-:-:S04]  /*0590*/  IMAD.WIDE.U32 R136, R66, UR16, RZ ;  /* 0x0000001042887c25 */ /* 0x000fc8000f8e00ff */
[----:B-1----:R-:W-:-:S04]  /*05a0*/  IMAD.WIDE.U32 R132, R79, UR10, R80 ;  /* 0x0000000a4f847c25 */ /* 0x002fc8000f8e0050 */
[----:B------:R-:W-:Y:S02]  /*05b0*/  IMAD R125, R79, UR15, R135 ;  /* 0x0000000f4f7d7c24 */ /* 0x000fe4000f8e0287 */
[----:B------:R-:W-:Y:S02]  /*05c0*/  IMAD R110, R75, UR17, R165 ;  /* 0x000000114b6e7c24 */ /* 0x000fe4000f8e02a5 */
[----:B------:R-:W-:Y:S02]  /*05d0*/  IMAD R111, R131, UR17, R163 ;  /* 0x00000011836f7c24 */ /* 0x000fe4000f8e02a3 */
[----:B------:R-:W-:Y:S02]  /*05e0*/  IMAD R112, R130, UR17, R161 ;  /* 0x0000001182707c24 */ /* 0x000fe4000f8e02a1 */
[----:B------:R-:W-:Y:S02]  /*05f0*/  IMAD R113, R74, UR17, R159 ;  /* 0x000000114a717c24 */ /* 0x000fe4000f8e029f */
[----:B------:R-:W-:-:S02]  /*0600*/  IMAD R114, R73, UR17, R157 ;  /* 0x0000001149727c24 */ /* 0x000fc4000f8e029d */
        /* <DEDUP_REMOVED lines=10> */
[----:B0-234-:R-:W-:-:S07]  /*06b0*/  IMAD R126, R79, UR11, R133 ;  /* 0x0000000b4f7e7c24 */ /* 0x01dfce000f8e0285 */
.L_x_194:
[----:B------:R-:W-:Y:S01]  /*06c0*/  IMAD.U32 R65, RZ, RZ, UR7 ;  /* 0x00000007ff417e24 */ /* 0x000fe2000f8e00ff */
[----:B------:R-:W-:Y:S01]  /*06d0*/  MOV R63, UR7 ;  /* 0x00000007003f7c02 */ /* 0x000fe20008000f00 */
        /* <DEDUP_REMOVED lines=57> */
[----:B--23--:R-:W-:Y:S01]  /*0a70*/  MOV R5, UR7 ;  /* 0x0000000700057c02 */ /* 0x00cfe20008000f00 */
[----:B------:R-:W-:Y:S01]  /*0a80*/  IMAD.U32 R6, RZ, RZ, UR7 ;  /* 0x00000007ff067e24 */ /* 0x000fe2000f8e00ff */
[----:B------:R-:W-:Y:S01]  /*0a90*/  MOV R3, UR7 ;  /* 0x0000000700037c02 */ /* 0x000fe20008000f00 */
[----:B------:R-:W-:Y:S01]  /*0aa0*/  IMAD.U32 R4, RZ, RZ, UR7 ;  /* 0x00000007ff047e24 */ /* 0x000fe2000f8e00ff */
[----:B------:R-:W-:Y:S01]  /*0ab0*/  MOV R2, UR7 ;  /* 0x0000000700027c02 */ /* 0x000fe20008000f00 */
[----:B------:R-:W-:Y:S06]  /*0ac0*/  BRA.U !UP4, `(.L_x_4) ;  /* 0x000000610c307547 */ /* 0x000fec000b800000 */
[----:B------:R-:W0:Y:S01]  /*0ad0*/  S2R R4, SR_TID.X ;  /* 0x0000000000047919 */ /* 0x000e220000002100 */
[----:B------:R-:W0:Y:S01]  /*0ae0*/  LDC R5, c[0x0][0x360] ;  /* 0x0000d800ff057b82 */ /* 0x000e220000000800 */
[----:B------:R-:W-:Y:S01]  /*0af0*/  ISETP.GE.AND P6, PT, R79, UR5, PT ;  /* 0x000000054f007c0c */ /* 0x000fe2000bfc6270 */
[----:B------:R-:W1:Y:S03]  /*0b00*/  S2R R0, SR_TID.Y ;  /* 0x0000000000007919 */ /* 0x000e660000002200 */
[----:B------:R-:W-:Y:S02]  /*0b10*/  ISETP.LT.AND P2, PT, R77, UR4, !P6 ;  /* 0x000000044d007c0c */ /* 0x000fe4000f741270 */
[----:B------:R-:W-:Y:S01]  /*0b20*/  ISETP.LT.AND P1, PT, R80, UR4, !P6 ;  /* 0x0000000450007c0c */ /* 0x000fe2000f721270 */
[----:B------:R-:W1:Y:S01]  /*0b30*/  LDC R16, c[0x0][0x364] ;  /* 0x0000d900ff107b82 */ /* 0x000e620000000800 */
[----:B------:R-:W-:-:S07]  /*0b40*/  ISETP.LT.AND P3, PT, R76, UR4, !P6 ;  /* 0x000000044c007c0c */ /* 0x000fce000f761270 */
[----:B------:R-:W2:Y:S08]  /*0b50*/  LDC.64 R92, c[0x0][0x398] ;  /* 0x0000e600ff5c7b82 */ /* 0x000eb00000000a00 */
[----:B------:R-:W3:Y:S01]  /*0b60*/  LDC.64 R2, c[0x0][0x3b0] ;  /* 0x0000ec00ff027b82 */ /* 0x000ee20000000a00 */
[----:B0-----:R-:W-:-:S07]  /*0b70*/  IMAD R4, R5, UR24, R4 ;  /* 0x0000001805047c24 */ /* 0x001fce000f8e0204 */
[----:B------:R-:W0:Y:S01]  /*0b80*/  @P1 LDC R7, c[0x0][0x3e0] ;  /* 0x0000f800ff071b82 */ /* 0x000e220000000800 */
[----:B------:R-:W-:Y:S01]  /*0b90*/  ISETP.GE.AND P0, PT, R75, UR5, PT ;  /* 0x000000054b007c0c */ /* 0x000fe2000bf06270 */
[----:B------:R-:W-:Y:S01]  /*0ba0*/  IMAD.SHL.U32 R4, R4, 0x4, RZ ;  /* 0x0000000404047824 */ /* 0x000fe200078e00ff */
[----:B------:R-:W-:Y:S01]  /*0bb0*/  P2R R5, PR, RZ, 0x40 ;  /* 0x00000040ff057803 */ /* 0x000fe20000000000 */
[----:B-1----:R-:W-:Y:S02]  /*0bc0*/  IMAD R16, R16, UR6, R0 ;  /* 0x0000000610107c24 */ /* 0x002fe4000f8e0200 */
[----:B------:R-:W-:Y:S01]  /*0bd0*/  VIADD R100, R4, 0x2 ;  /* 0x0000000204647836 */ /* 0x000fe20000000000 */
[----:B------:R-:W-:Y:S01]  /*0be0*/  SHF.R.S32.HI R88, RZ, 0x1f, R4 ;  /* 0x0000001fff587819 */ /* 0x000fe20000011404 */
[----:B------:R-:W-:Y:S02]  /*0bf0*/  IMAD.SHL.U32 R16, R16, 0x10, RZ ;  /* 0x0000001010107824 */ /* 0x000fe400078e00ff */
[----:B------:R-:W-:Y:S01]  /*0c00*/  VIADD R86, R4, 0x3 ;  /* 0x0000000304567836 */ /* 0x000fe20000000000 */
[----:B------:R-:W-:Y:S01]  /*0c10*/  SHF.R.S32.HI R84, RZ, 0x1f, R100 ;  /* 0x0000001fff547819 */ /* 0x000fe20000011464 */
[----:B---3--:R-:W-:-:S03]  /*0c20*/  IMAD.WIDE.U32 R8, R16, R2, UR20 ;  /* 0x0000001410087e25 */ /* 0x008fc6000f8e0002 */
[----:B------:R-:W-:Y:S01]  /*0c30*/  SHF.R.S32.HI R6, RZ, 0x1f, R86 ;  /* 0x0000001fff067819 */ /* 0x000fe20000011456 */
[-C--:B--2---:R-:W-:Y:S02]  /*0c40*/  IMAD R84, R84, R92.reuse, RZ ;  /* 0x0000005c54547224 */ /* 0x084fe400078e02ff */
[----:B------:R-:W-:Y:S02]  /*0c50*/  IMAD R17, R16, R3, R9 ;  /* 0x0000000310117224 */ /* 0x000fe400078e0209 */
[C---:B------:R-:W-:Y:S01]  /*0c60*/  IMAD R84, R100.reuse, R93, R84 ;  /* 0x0000005d64547224 */ /* 0x040fe200078e0254 */
[----:B------:R-:W1:Y:S01]  /*0c70*/  @P2 LDC R9, c[0x0][0x3e0] ;  /* 0x0000f800ff092b82 */ /* 0x000e620000000800 */
[----:B------:R-:W-:-:S04]  /*0c80*/  IMAD.WIDE.U32 R100, R100, R92, UR18 ;  /* 0x0000001264647e25 */ /* 0x000fc8000f8e005c */
[----:B------:R-:W-:Y:S02]  /*0c90*/  IMAD.IADD R85, R101, 0x1, R84 ;  /* 0x0000000165557824 */ /* 0x000fe400078e0254 */
[----:B------:R-:W-:Y:S02]  /*0ca0*/  IMAD.MOV.U32 R84, RZ, RZ, R100 ;  /* 0x000000ffff547224 */ /* 0x000fe400078e0064 */
[----:B------:R-:W-:Y:S02]  /*0cb0*/  IMAD.MOV.U32 R16, RZ, RZ, R8 ;  /* 0x000000ffff107224 */ /* 0x000fe400078e0008 */
[-C--:B------:R-:W-:Y:S01]  /*0cc0*/  IMAD R6, R6, R92.reuse, RZ ;  /* 0x0000005c06067224 */ /* 0x080fe200078e02ff */
[----:B------:R-:W2:Y:S01]  /*0cd0*/  @P2 LDG.E.U8 R3, desc[UR8][R84.64] ;  /* 0x0000000854032981 */ /* 0x000ea2000c1e1100 */
[----:B------:R-:W-:-:S03]  /*0ce0*/  IMAD R88, R88, R92, RZ ;  /* 0x0000005c58587224 */ /* 0x000fc600078e02ff */
[----:B------:R-:W3:Y:S01]  /*0cf0*/  @P2 LDG.E.U8 R2, desc[UR8][R16.64] ;  /* 0x0000000810022981 */ /* 0x000ee2000c1e1100 */
[CC--:B------:R-:W-:Y:S02]  /*0d00*/  IMAD R6, R86.reuse, R93.reuse, R6 ;  /* 0x0000005d56067224 */ /* 0x0c0fe400078e0206 */
[-C--:B------:R-:W-:Y:S01]  /*0d10*/  IMAD.WIDE.U32 R86, R86, R92.reuse, UR18 ;  /* 0x0000001256567e25 */ /* 0x080fe2000f8e005c */
[----:B------:R-:W4:Y:S03]  /*0d20*/  @P1 LDG.E.U8 R14, desc[UR8][R16.64] ;  /* 0x00000008100e1981 */ /* 0x000f26000c1e1100 */
[C---:B------:R-:W-:Y:S01]  /*0d30*/  IMAD.WIDE.U32 R90, R4.reuse, R92, UR18 ;  /* 0x00000012045a7e25 */ /* 0x040fe2000f8e005c */
[----:B------:R-:W5:Y:S03]  /*0d40*/  @P3 LDG.E.U8 R11, desc[UR8][R16.64] ;  /* 0x00000008100b3981 */ /* 0x000f66000c1e1100 */
[----:B------:R-:W-:-:S02]  /*0d50*/  IMAD R88, R4, R93, R88 ;  /* 0x0000005d04587224 */ /* 0x000fc400078e0258 */
[----:B------:R-:W-:Y:S02]  /*0d60*/  IMAD.IADD R87, R87, 0x1, R6 ;  /* 0x0000000157577824 */ /* 0x000fe400078e0206 */
[----:B------:R-:W-:Y:S01]  /*0d70*/  IMAD.IADD R89, R91, 0x1, R88 ;  /* 0x000000015b597824 */ /* 0x000fe200078e0258 */
[----:B------:R-:W0:Y:S01]  /*0d80*/  @P3 LDC R6, c[0x0][0x3e0] ;  /* 0x0000f800ff063b82 */ /* 0x000e220000000800 */
[----:B------:R-:W-:Y:S01]  /*0d90*/  IMAD.MOV.U32 R88, RZ, RZ, R90 ;  /* 0x000000ffff587224 */ /* 0x000fe200078e005a */
[----:B------:R-:W5:Y:S04]  /*0da0*/  @P3 LDG.E.U8 R10, desc[UR8][R86.64] ;  /* 0x00000008560a3981 */ /* 0x000f68000c1e1100 */
[----:B------:R-:W5:Y:S01]  /*0db0*/  @P1 LDG.E.U8 R8, desc[UR8][R88.64] ;  /* 0x0000000858081981 */ /* 0x000f62000c1e1100 */
[----:B------:R-:W-:Y:S01]  /*0dc0*/  IMAD.U32 R34, RZ, RZ, UR7 ;  /* 0x00000007ff227e24 */ /* 0x000fe2000f8e00ff */
[----:B------:R-:W-:-:S02]  /*0dd0*/  ISETP.LT.AND P5, PT, R80, UR4, !P0 ;  /* 0x0000000450007c0c */ /* 0x000fc4000c7a1270 */
[----:B------:R-:W-:Y:S01]  /*0de0*/  ISETP.LT.AND P4, PT, R78, UR4, !P0 ;  /* 0x000000044e007c0c */ /* 0x000fe2000c781270 */
[----:B------:R-:W-:Y:S02]  /*0df0*/  IMAD.U32 R50, RZ, RZ, UR7 ;  /* 0x00000007ff327e24 */ /* 0x000fe4000f8e00ff */
[----:B------:R-:W-:-:S05]  /*0e00*/  VIADD R4, R4, 0x1 ;  /* 0x0000000104047836 */ /* 0x000fca0000000000 */
[----:B------:R-:W-:-:S05]  /*0e10*/  SHF.R.S32.HI R82, RZ, 0x1f, R4 ;  /* 0x0000001fff527819 */ /* 0x000fca0000011404 */
[----:B------:R-:W-:-:S04]  /*0e20*/  IMAD R82, R82, R92, RZ ;  /* 0x0000005c52527224 */ /* 0x000fc800078e02ff */
[C---:B------:R-:W-:Y:S02]  /*0e30*/  IMAD R82, R4.reuse, R93, R82 ;  /* 0x0000005d04527224 */ /* 0x040fe400078e0252 */
[----:B------:R-:W-:-:S04]  /*0e40*/  IMAD.WIDE.U32 R92, R4, R92, UR18 ;  /* 0x00000012045c7e25 */ /* 0x000fc8000f8e005c */
[----:B------:R-:W-:Y:S02]  /*0e50*/  IMAD.IADD R83, R93, 0x1, R82 ;  /* 0x000000015d537824 */ /* 0x000fe400078e0252 */
[----:B------:R-:W-:Y:S01]  /*0e60*/  IMAD.MOV.U32 R82, RZ, RZ, R92 ;  /* 0x000000ffff527224 */ /* 0x000fe200078e005c */
[----:B--2---:R-:W-:Y:S02]  /*0e70*/  @P2 F2FP.F16.E4M3.UNPACK_B R3, R3 ;  /* 0x00000003ff03223e */ /* 0x004fe400020006ff */
[----:B---3--:R-:W-:-:S03]  /*0e80*/  @P2 F2FP.F16.E4M3.UNPACK_B R2, R2 ;  /* 0x00000002ff02223e */ /* 0x008fc600020006ff */
[----:B------:R-:W-:Y:S01]  /*0e90*/  @P2 HADD2.F32 R12, -RZ, R3.H0_H0 ;  /* 0x20000003ff0c2230 */ /* 0x000fe20000004100 */
[----:B----4-:R-:W-:Y:S01]  /*0ea0*/  @P1 F2FP.F16.E4M3.UNPACK_B R3, R14 ;  /* 0x0000000eff03123e */ /* 0x010fe200020006ff */
[----:B------:R-:W-:Y:S01]  /*0eb0*/  @P2 HADD2.F32 R13, -RZ, R2.H0_H0 ;  /* 0x20000002ff0d2230 */ /* 0x000fe20000004100 */
[----:B-----5:R-:W-:-:S04]  /*0ec0*/  @P3 F2FP.F16.E4M3.UNPACK_B R2, R11 ;  /* 0x0000000bff02323e */ /* 0x020fc800020006ff */
[----:B-1----:R-:W-:Y:S01]  /*0ed0*/  @P2 FFMA R34, R13, R12, R9 ;  /* 0x0000000c0d222223 */ /* 0x002fe20000000009 */
[----:B------:R-:W-:Y:S01]  /*0ee0*/  @P1 HADD2.F32 R9, -RZ, R3.H0_H0 ;  /* 0x20000003ff091230 */ /* 0x000fe20000004100 */
[----:B------:R-:W-:Y:S02]  /*0ef0*/  ISETP.LT.AND P2, PT, R77, UR4, !P0 ;  /* 0x000000044d007c0c */ /* 0x000fe4000c741270 */
[----:B------:R-:W-:Y:S01]  /*0f00*/  @P3 F2FP.F16.E4M3.UNPACK_B R3, R10 ;  /* 0x0000000aff03323e */ /* 0x000fe200020006ff */
[----:B------:R-:W-:Y:S01]  /*0f10*/  @P3 HADD2.F32 R10, -RZ, R2.H0_H0 ;  /* 0x20000002ff0a3230 */ /* 0x000fe20000004100 */
[----:B------:R-:W-:-:S03]  /*0f20*/  @P1 F2FP.F16.E4M3.UNPACK_B R2, R8 ;  /* 0x00000008ff02123e */ /* 0x000fc600020006ff */
[----:B------:R-:W-:Y:S01]  /*0f30*/  @P3 HADD2.F32 R3, -RZ, R3.H0_H0 ;  /* 0x20000003ff033230 */ /* 0x000fe20000004100 */
[----:B------:R-:W-:Y:S01]  /*0f40*/  ISETP.LT.AND P0, PT, R76, UR4, !P0 ;  /* 0x000000044c007c0c */ /* 0x000fe2000c701270 */
[----:B------:R-:W-:-:S03]  /*0f50*/  @P1 HADD2.F32 R8, -RZ, R2.H0_H0 ;  /* 0x20000002ff081230 */ /* 0x000fc60000004100 */
[----:B0-----:R-:W-:Y:S01]  /*0f60*/  @P3 FFMA R50, R10, R3, R6 ;  /* 0x000000030a323223 */ /* 0x001fe20000000006 */
[----:B------:R-:W-:Y:S01]  /*0f70*/  @P5 IADD3 R6, P3, PT, R164, UR20, RZ ;  /* 0x00000014a4065c10 */ /* 0x000fe2000ff7e0ff */
[----:B------:R-:W-:Y:S02]  /*0f80*/  IMAD.U32 R2, RZ, RZ, UR7 ;  /* 0x00000007ff027e24 */ /* 0x000fe4000f8e00ff */
[----:B------:R-:W-:Y:S01]  /*0f90*/  @P1 FFMA R2, R8, R9, R7 ;  /* 0x0000000908021223 */ /* 0x000fe20000000007 */
[----:B------:R-:W-:Y:S02]  /*0fa0*/  @P4 IADD3 R14, P1, PT, R164, UR20, RZ ;  /* 0x00000014a40e4c10 */ /* 0x000fe4000ff3e0ff */
[----:B------:R-:W-:Y:S02]  /*0fb0*/  @P5 IADD3.X R7, PT, PT, R110, UR21, RZ, P3, !PT ;  /* 0x000000156e075c10 */ /* 0x000fe40009ffe4ff */
[----:B------:R-:W-:Y:S02]  /*0fc0*/  @P2 IADD3 R8, P3, PT, R164, UR20, RZ ;  /* 0x00000014a4082c10 */ /* 0x000fe4000ff7e0ff */
[----:B------:R-:W-:Y:S01]  /*0fd0*/  @P4 IADD3.X R15, PT, PT, R110, UR21, RZ, P1, !PT ;  /* 0x000000156e0f4c10 */ /* 0x000fe20008ffe4ff */
[----:B------:R-:W2:Y:S01]  /*0fe0*/  @P5 LDG.E.U8 R6, desc[UR8][R6.64] ;  /* 0x0000000806065981 */ /* 0x000ea2000c1e1100 */
[----:B------:R-:W-:-:S02]  /*0ff0*/  @P0 IADD3 R10, P1, PT, R164, UR20, RZ ;  /* 0x00000014a40a0c10 */ /* 0x000fc4000ff3e0ff */
[C---:B------:R-:W-:Y:S02]  /*1000*/  @P2 IADD3.X R9, PT, PT, R110.reuse, UR21, RZ, P3, !PT ;  /* 0x000000156e092c10 */ /* 0x040fe40009ffe4ff */
[----:B------:R-:W-:Y:S02]  /*1010*/  ISETP.GE.AND P3, PT, R131, UR5, PT ;  /* 0x0000000583007c0c */ /* 0x000fe4000bf66270 */
[----:B------:R-:W-:Y:S02]  /*1020*/  @P0 IADD3.X R11, PT, PT, R110, UR21, RZ, P1, !PT ;  /* 0x000000156e0b0c10 */ /* 0x000fe40008ffe4ff */
[----:B------:R-:W-:-:S03]  /*1030*/  ISETP.LT.AND P1, PT, R80, UR4, !P3 ;  /* 0x0000000450007c0c */ /* 0x000fc6000df21270 */
[----:B------:R0:W3:Y:S10]  /*1040*/  @P0 LDG.E.U8 R10, desc[UR8][R10.64] ;  /* 0x000000080a0a0981 */ /* 0x0000f4000c1e1100 */
[----:B------:R-:W-:Y:S01]  /*1050*/  @P1 IADD3 R12, P6, PT, R162, UR20, RZ ;  /* 0x00000014a20c1c10 */ /* 0x000fe2000ffde0ff */
[----:B------:R-:W4:Y:S03]  /*1060*/  @P1 LDG.E.U8 R7, desc[UR8][R88.64] ;  /* 0x0000000858071981 */ /* 0x000f26000c1e1100 */
[----:B------:R-:W-:-:S02]  /*1070*/  @P1 IADD3.X R13, PT, PT, R111, UR21, RZ, P6, !PT ;  /* 0x000000156f0d1c10 */ /* 0x000fc4000b7fe4ff */
[----:B------:R-:W-:Y:S02]  /*1080*/  ISETP.NE.AND P6, PT, R5, RZ, PT ;  /* 0x000000ff0500720c */ /* 0x000fe40003fc5270 */
[----:B------:R-:W5:Y:S02]  /*1090*/  @P5 LDG.E.U8 R5, desc[UR8][R88.64] ;  /* 0x0000000858055981 */ /* 0x000f64000c1e1100 */
[----:B------:R-:W-:Y:S01]  /*10a0*/  ISETP.LT.AND P6, PT, R78, UR4, !P6 ;  /* 0x000000044e007c0c */ /* 0x000fe2000f7c1270 */
[----:B------:R-:W-:Y:S01]  /*10b0*/  IMAD.U32 R18, RZ, RZ, UR7 ;  /* 0x00000007ff127e24 */ /* 0x000fe2000f8e00ff */
[----:B0-----:R-:W0:Y:S11]  /*10c0*/  @P2 LDC R11, c[0x0][0x3e0] ;  /* 0x0000f800ff0b2b82 */ /* 0x001e360000000800 */
[----:B------:R-:W3:Y:S01]  /*10d0*/  @P6 LDG.E.U8 R3, desc[UR8][R16.64] ;  /* 0x0000000810036981 */ /* 0x000ee2000c1e1100 */
[----:B------:R-:W1:Y:S03]  /*10e0*/  @P6 LDC R19, c[0x0][0x3e0] ;  /* 0x0000f800ff136b82 */ /* 0x000e660000000800 */
[----:B------:R-:W4:Y:S04]  /*10f0*/  @P6 LDG.E.U8 R4, desc[UR8][R82.64] ;  /* 0x0000000852046981 */ /* 0x000f28000c1e1100 */
[----:B------:R-:W4:Y:S04]  /*1100*/  @P4 LDG.E.U8 R16, desc[UR8][R82.64] ;  /* 0x0000000852104981 */ /* 0x000f28000c1e1100 */
[----:B------:R-:W4:Y:S04]  /*1110*/  @P4 LDG.E.U8 R17, desc[UR8][R14.64] ;  /* 0x000000080e114981 */ /* 0x000f28000c1e1100 */
[----:B------:R-:W4:Y:S04]  /*1120*/  @P2 LDG.E.U8 R14, desc[UR8][R84.64] ;  /* 0x00000008540e2981 */ /* 0x000f28000c1e1100 */
[----:B------:R-:W4:Y:S04]  /*1130*/  @P2 LDG.E.U8 R15, desc[UR8][R8.64] ;  /* 0x00000008080f2981 */ /* 0x000f28000c1e1100 */
[----:B------:R-:W4:Y:S04]  /*1140*/  @P0 LDG.E.U8 R9, desc[UR8][R86.64] ;  /* 0x0000000856090981 */ /* 0x000f28000c1e1100 */
[----:B------:R0:W4:Y:S02]  /*1150*/  @P1 LDG.E.U8 R8, desc[UR8][R12.64] ;  /* 0x000000080c081981 */ /* 0x000124000c1e1100 */
[----:B0-----:R-:W0:Y:S08]  /*1160*/  @P5 LDC R13, c[0x0][0x3e0] ;  /* 0x0000f800ff0d5b82 */ /* 0x001e300000000800 */
[----:B------:R-:W0:Y:S01]  /*1170*/  @P4 LDC R12, c[0x0][0x3e0] ;  /* 0x0000f800ff0c4b82 */ /* 0x000e220000000800 */
[----:B------:R-:W-:-:S02]  /*1180*/  IMAD.U32 R35, RZ, RZ, UR7 ;  /* 0x00000007ff237e24 */ /* 0x000fc4000f8e00ff */
[----:B------:R-:W-:Y:S01]  /*1190*/  IMAD.U32 R51, RZ, RZ, UR7 ;  /* 0x00000007ff337e24 */ /* 0x000fe2000f8e00ff */
[----:B--2---:R-:W-:-:S05]  /*11a0*/  @P5 F2FP.F16.E4M3.UNPACK_B R6, R6 ;  /* 0x00000006ff06523e */ /* 0x004fca00020006ff */
[----:B------:R-:W-:Y:S01]  /*11b0*/  @P5 HADD2.F32 R6, -RZ, R6.H0_H0 ;  /* 0x20000006ff065230 */ /* 0x000fe20000004100 */
[----:B-----5:R-:W-:Y:S02]  /*11c0*/  @P5 F2FP.F16.E4M3.UNPACK_B R5, R5 ;  /* 0x00000005ff05523e */ /* 0x020fe400020006ff */
[----:B---3--:R-:W-:Y:S02]  /*11d0*/  @P6 F2FP.F16.E4M3.UNPACK_B R3, R3 ;  /* 0x00000003ff03623e */ /* 0x008fe400020006ff */
[----:B----4-:R-:W-:-:S03]  /*11e0*/  @P6 F2FP.F16.E4M3.UNPACK_B R4, R4 ;  /* 0x00000004ff04623e */ /* 0x010fc600020006ff */
[----:B------:R-:W-:Y:S02]  /*11f0*/  @P6 HADD2.F32 R3, -RZ, R3.H0_H0 ;  /* 0x20000003ff036230 */ /* 0x000fe40000004100 */
[----:B------:R-:W-:-:S05]  /*1200*/  @P6 HADD2.F32 R4, -RZ, R4.H0_H0 ;  /* 0x20000004ff046230 */ /* 0x000fca0000004100 */
[----:B-1----:R-:W-:Y:S01]  /*1210*/  @P6 FFMA R18, R3, R4, R19 ;  /* 0x0000000403126223 */ /* 0x002fe20000000013 */
[----:B------:R-:W-:Y:S01]  /*1220*/  @P4 F2FP.F16.E4M3.UNPACK_B R4, R16 ;  /* 0x00000010ff04423e */ /* 0x000fe200020006ff */
[----:B------:R-:W-:-:S04]  /*1230*/  @P5 HADD2.F32 R16, -RZ, R5.H0_H0 ;  /* 0x20000005ff105230 */ /* 0x000fc80000004100 */
[----:B------:R-:W-:Y:S01]  /*1240*/  @P4 HADD2.F32 R22, -RZ, R4.H0_H0 ;  /* 0x20000004ff164230 */ /* 0x000fe20000004100 */
[----:B------:R-:W-:Y:S01]  /*1250*/  @P4 F2FP.F16.E4M3.UNPACK_B R3, R17 ;  /* 0x00000011ff03423e */ /* 0x000fe200020006ff */
[----:B------:R-:W-:-:S04]  /*1260*/  IMAD.U32 R19, RZ, RZ, UR7 ;  /* 0x00000007ff137e24 */ /* 0x000fc8000f8e00ff */
[----:B------:R-:W-:Y:S02]  /*1270*/  @P4 HADD2.F32 R20, -RZ, R3.H0_H0 ;  /* 0x20000003ff144230 */ /* 0x000fe40000004100 */
[----:B------:R-:W-:Y:S02]  /*1280*/  IMAD.U32 R3, RZ, RZ, UR7 ;  /* 0x00000007ff037e24 */ /* 0x000fe4000f8e00ff */
[----:B0-----:R-:W-:Y:S01]  /*1290*/  @P5 FFMA R3, R16, R6, R13 ;  /* 0x0000000610035223 */ /* 0x001fe2000000000d */
[----:B------:R-:W-:Y:S02]  /*12a0*/  ISETP.LT.AND P5, PT, R78, UR4, !P3 ;  /* 0x000000044e007c0c */ /* 0x000fe4000dfa1270 */
[----:B------:R-:W-:Y:S02]  /*12b0*/  @P2 F2FP.F16.E4M3.UNPACK_B R4, R14 ;  /* 0x0000000eff04223e */ /* 0x000fe400020006ff */
[----:B------:R-:W0:Y:S01]  /*12c0*/  @P0 LDC R14, c[0x0][0x3e0] ;  /* 0x0000f800ff0e0b82 */ /* 0x000e220000000800 */
[----:B------:R-:W-:-:S07]  /*12d0*/  @P2 F2FP.F16.E4M3.UNPACK_B R5, R15 ;  /* 0x0000000fff05223e */ /* 0x000fce00020006ff */
[----:B------:R-:W1:Y:S01]  /*12e0*/  @P1 LDC R15, c[0x0][0x3e0] ;  /* 0x0000f800ff0f1b82 */ /* 0x000e620000000800 */
[----:B------:R-:W-:Y:S01]  /*12f0*/  @P2 HADD2.F32 R21, -RZ, R4.H0_H0 ;  /* 0x20000004ff152230 */ /* 0x000fe20000004100 */
[----:B------:R-:W-:Y:S01]  /*1300*/  @P0 F2FP.F16.E4M3.UNPACK_B R4, R10 ;  /* 0x0000000aff04023e */ /* 0x000fe200020006ff */
[----:B------:R-:W-:Y:S02]  /*1310*/  @P2 HADD2.F32 R17, -RZ, R5.H0_H0 ;  /* 0x20000005ff112230 */ /* 0x000fe40000004100 */
[----:B------:R-:W-:Y:S01]  /*1320*/  @P4 FFMA R19, R22, R20, R12 ;  /* 0x0000001416134223 */ /* 0x000fe2000000000c */
[----:B------:R-:W-:Y:S02]  /*1330*/  ISETP.LT.AND P4, PT, R77, UR4, !P3 ;  /* 0x000000044d007c0c */ /* 0x000fe4000df81270 */
[----:B------:R-:W-:Y:S02]  /*1340*/  ISETP.LT.AND P3, PT, R76, UR4, !P3 ;  /* 0x000000044c007c0c */ /* 0x000fe4000df61270 */
[----:B------:R-:W-:-:S02]  /*1350*/  ISETP.GE.AND P6, PT, R130, UR5, PT ;  /* 0x0000000582007c0c */ /* 0x000fc4000bfc6270 */
[----:B------:R-:W-:Y:S02]  /*1360*/  @P0 F2FP.F16.E4M3.UNPACK_B R5, R9 ;  /* 0x00000009ff05023e */ /* 0x000fe400020006ff */
[----:B------:R-:W-:Y:S01]  /*1370*/  @P1 F2FP.F16.E4M3.UNPACK_B R6, R8 ;  /* 0x00000008ff06123e */ /* 0x000fe200020006ff */
[----:B------:R-:W-:Y:S01]  /*1380*/  @P0 HADD2.F32 R8, -RZ, R4.H0_H0 ;  /* 0x20000004ff080230 */ /* 0x000fe20000004100 */
[----:B------:R-:W-:Y:S01]  /*1390*/  @P1 F2FP.F16.E4M3.UNPACK_B R4, R7 ;  /* 0x00000007ff04123e */ /* 0x000fe200020006ff */
[----:B------:R-:W-:Y:S02]  /*13a0*/  @P0 HADD2.F32 R5, -RZ, R5.H0_H0 ;  /* 0x20000005ff050230 */ /* 0x000fe40000004100 */
[----:B------:R-:W-:Y:S01]  /*13b0*/  @P2 FFMA R35, R21, R17, R11 ;  /* 0x0000001115232223 */ /* 0x000fe2000000000b */
[----:B------:R-:W-:Y:S01]  /*13c0*/  @P1 HADD2.F32 R6, -RZ, R6.H0_H0 ;  /* 0x20000006ff061230 */ /* 0x000fe20000004100 */
[----:B------:R-:W2:Y:S01]  /*13d0*/  @P3 LDG.E.U8 R24, desc[UR8][R86.64] ;  /* 0x0000000856183981 */ /* 0x000ea2000c1e1100 */
[----:B------:R-:W-:-:S02]  /*13e0*/  @P1 HADD2.F32 R7, -RZ, R4.H0_H0 ;  /* 0x20000004ff071230 */ /* 0x000fc40000004100 */
[----:B0-----:R-:W-:Y:S01]  /*13f0*/  @P0 FFMA R51, R5, R8, R14 ;  /* 0x0000000805330223 */ /* 0x001fe2000000000e */
[----:B------:R-:W-:Y:S01]  /*1400*/  ISETP.LT.AND P0, PT, R80, UR4, !P6 ;  /* 0x0000000450007c0c */ /* 0x000fe2000f701270 */
[----:B------:R-:W-:Y:S01]  /*1410*/  IMAD.U32 R4, RZ, RZ, UR7 ;  /* 0x00000007ff047e24 */ /* 0x000fe2000f8e00ff */
[C---:B------:R-:W-:Y:S01]  /*1420*/  @P5 IADD3 R16, P2, PT, R162.reuse, UR20, RZ ;  /* 0x00000014a2105c10 */ /* 0x040fe2000ff5e0ff */
[----:B-1----:R-:W-:Y:S01]  /*1430*/  @P1 FFMA R4, R7, R6, R15 ;  /* 0x0000000607041223 */ /* 0x002fe2000000000f */
[----:B------:R-:W-:Y:S02]  /*1440*/  @P4 IADD3 R20, P1, PT, R162, UR20, RZ ;  /* 0x00000014a2144c10 */ /* 0x000fe4000ff3e0ff */
[C---:B------:R-:W-:Y:S02]  /*1450*/  @P5 IADD3.X R17, PT, PT, R111.reuse, UR21, RZ, P2, !PT ;  /* 0x000000156f115c10 */ /* 0x040fe400097fe4ff */
[----:B------:R-:W-:Y:S02]  /*1460*/  ISETP.LT.AND P2, PT, R78, UR4, !P6 ;  /* 0x000000044e007c0c */ /* 0x000fe4000f741270 */
[----:B------:R-:W-:-:S02]  /*1470*/  @P4 IADD3.X R21, PT, PT, R111, UR21, RZ, P1, !PT ;  /* 0x000000156f154c10 */ /* 0x000fc40008ffe4ff */
[----:B------:R-:W-:-:S04]  /*1480*/  @P3 IADD3 R8, P1, PT, R162, UR20, RZ ;  /* 0x00000014a2083c10 */ /* 0x000fc8000ff3e0ff */
[----:B------:R-:W-:Y:S02]  /*1490*/  @P3 IADD3.X R9, PT, PT, R111, UR21, RZ, P1, !PT ;  /* 0x000000156f093c10 */ /* 0x000fe40008ffe4ff */
[----:B------:R-:W-:Y:S02]  /*14a0*/  @P0 IADD3 R14, P1, PT, R160, UR20, RZ ;  /* 0x00000014a00e0c10 */ /* 0x000fe4000ff3e0ff */
[----:B------:R-:W-:Y:S01]  /*14b0*/  P2R R5, PR, RZ, 0x20 ;  /* 0x00000020ff057803 */ /* 0x000fe20000000000 */
[----:B------:R-:W3:Y:S01]  /*14c0*/  @P3 LDG.E.U8 R25, desc[UR8][R8.64] ;  /* 0x0000000808193981 */ /* 0x000ee2000c1e1100 */
[----:B------:R-:W-:Y:S02]  /*14d0*/  @P0 IADD3.X R15, PT, PT, R112, UR21, RZ, P1, !PT ;  /* 0x00000015700f0c10 */ /* 0x000fe40008ffe4ff */
[----:B------:R-:W-:-:S04]  /*14e0*/  @P2 IADD3 R12, P1, PT, R160, UR20, RZ ;  /* 0x00000014a00c2c10 */ /* 0x000fc8000ff3e0ff */
[----:B------:R-:W-:Y:S02]  /*14f0*/  @P2 IADD3.X R13, PT, PT, R112, UR21, RZ, P1, !PT ;  /* 0x00000015700d2c10 */ /* 0x000fe40008ffe4ff */
[----:B------:R-:W-:-:S04]  /*1500*/  ISETP.LT.AND P1, PT, R77, UR4, !P6 ;  /* 0x000000044d007c0c */ /* 0x000fc8000f721270 */
[----:B------:R-:W4:Y:S09]  /*1510*/  @P2 LDG.E.U8 R13, desc[UR8][R12.64] ;  /* 0x000000080c0d2981 */ /* 0x000f32000c1e1100 */
[----:B------:R-:W-:Y:S01]  /*1520*/  @P1 IADD3 R10, P5, PT, R160, UR20, RZ ;  /* 0x00000014a00a1c10 */ /* 0x000fe2000ffbe0ff */
[----:B------:R-:W5:Y:S03]  /*1530*/  @P4 LDG.E.U8 R8, desc[UR8][R84.64] ;  /* 0x0000000854084981 */ /* 0x000f66000c1e1100 */
[----:B------:R-:W-:-:S02]  /*1540*/  @P1 IADD3.X R11, PT, PT, R112, UR21, RZ, P5, !PT ;  /* 0x00000015700b1c10 */ /* 0x000fc4000affe4ff */
[----:B------:R-:W-:Y:S01]  /*1550*/  ISETP.NE.AND P5, PT, R5, RZ, PT ;  /* 0x000000ff0500720c */ /* 0x000fe20003fa5270 */
[----:B------:R0:W2:Y:S04]  /*1560*/  @P0 LDG.E.U8 R9, desc[UR8][R14.64] ;  /* 0x000000080e090981 */ /* 0x0000a8000c1e1100 */
[----:B------:R-:W3:Y:S04]  /*1570*/  @P4 LDG.E.U8 R5, desc[UR8][R20.64] ;  /* 0x0000000814054981 */ /* 0x000ee8000c1e1100 */
[----:B------:R-:W4:Y:S04]  /*1580*/  @P1 LDG.E.U8 R11, desc[UR8][R10.64] ;  /* 0x000000080a0b1981 */ /* 0x000f28000c1e1100 */
[----:B------:R1:W4:Y:S04]  /*1590*/  @P5 LDG.E.U8 R6, desc[UR8][R16.64] ;  /* 0x0000000810065981 */ /* 0x000328000c1e1100 */
[----:B------:R-:W4:Y:S04]  /*15a0*/  @P5 LDG.E.U8 R7, desc[UR8][R82.64] ;  /* 0x0000000852075981 */ /* 0x000f28000c1e1100 */
[----:B------:R-:W4:Y:S01]  /*15b0*/  @P2 LDG.E.U8 R12, desc[UR8][R82.64] ;  /* 0x00000008520c2981 */ /* 0x000f22000c1e1100 */
[----:B0-----:R-:W0:Y:S03]  /*15c0*/  @P3 LDC R15, c[0x0][0x3e0] ;  /* 0x0000f800ff0f3b82 */ /* 0x001e260000000800 */
[----:B------:R-:W4:Y:S04]  /*15d0*/  @P0 LDG.E.U8 R20, desc[UR8][R88.64] ;  /* 0x0000000858140981 */ /* 0x000f28000c1e1100 */
[----:B------:R-:W4:Y:S01]  /*15e0*/  @P1 LDG.E.U8 R10, desc[UR8][R84.64] ;  /* 0x00000008540a1981 */ /* 0x000f22000c1e1100 */
[----:B------:R-:W0:Y:S08]  /*15f0*/  @P0 LDC R14, c[0x0][0x3e0] ;  /* 0x0000f800ff0e0b82 */ /* 0x000e300000000800 */
[----:B-1----:R-:W1:Y:S01]  /*1600*/  @P5 LDC R17, c[0x0][0x3e0] ;  /* 0x0000f800ff115b82 */ /* 0x002e620000000800 */
[----:B------:R-:W-:-:S07]  /*1610*/  IMAD.U32 R52, RZ, RZ, UR7 ;  /* 0x00000007ff347e24 */ /* 0x000fce000f8e00ff */
[----:B------:R-:W1:Y:S01]  /*1620*/  @P4 LDC R16, c[0x0][0x3e0] ;  /* 0x0000f800ff104b82 */ /* 0x000e620000000800 */
[----:B------:R-:W-:Y:S01]  /*1630*/  ISETP.LT.AND P6, PT, R76, UR4, !P6 ;  /* 0x000000044c007c0c */ /* 0x000fe2000f7c1270 */
[----:B------:R-:W-:Y:S02]  /*1640*/  IMAD.U32 R36, RZ, RZ, UR7 ;  /* 0x00000007ff247e24 */ /* 0x000fe4000f8e00ff */
[----:B------:R-:W-:Y:S01]  /*1650*/  IMAD.U32 R37, RZ, RZ, UR7 ;  /* 0x00000007ff257e24 */ /* 0x000fe2000f8e00ff */
[----:B-----5:R-:W-:Y:S02]  /*1660*/  @P4 F2FP.F16.E4M3.UNPACK_B R8, R8 ;  /* 0x00000008ff08423e */ /* 0x020fe400020006ff */
[----:B---3--:R-:W-:Y:S02]  /*1670*/  @P4 F2FP.F16.E4M3.UNPACK_B R5, R5 ;  /* 0x00000005ff05423e */ /* 0x008fe400020006ff */
[----:B--2---:R-:W-:Y:S02]  /*1680*/  @P0 F2FP.F16.E4M3.UNPACK_B R9, R9 ;  /* 0x00000009ff09023e */ /* 0x004fe400020006ff */
[----:B----4-:R-:W-:-:S02]  /*1690*/  @P5 F2FP.F16.E4M3.UNPACK_B R6, R6 ;  /* 0x00000006ff06523e */ /* 0x010fc400020006ff */
[----:B------:R-:W-:-:S03]  /*16a0*/  @P5 F2FP.F16.E4M3.UNPACK_B R7, R7 ;  /* 0x00000007ff07523e */ /* 0x000fc600020006ff */
[----:B------:R-:W-:Y:S01]  /*16b0*/  @P5 HADD2.F32 R22, -RZ, R6.H0_H0 ;  /* 0x20000006ff165230 */ /* 0x000fe20000004100 */
[----:B------:R-:W-:Y:S01]  /*16c0*/  @P3 F2FP.F16.E4M3.UNPACK_B R6, R25 ;  /* 0x00000019ff06323e */ /* 0x000fe200020006ff */
[----:B------:R-:W-:Y:S02]  /*16d0*/  @P4 HADD2.F32 R21, -RZ, R5.H0_H0 ;  /* 0x20000005ff154230 */ /* 0x000fe40000004100 */
[----:B------:R-:W-:Y:S01]  /*16e0*/  @P5 HADD2.F32 R23, -RZ, R7.H0_H0 ;  /* 0x20000007ff175230 */ /* 0x000fe20000004100 */
[----:B------:R-:W-:Y:S01]  /*16f0*/  @P3 F2FP.F16.E4M3.UNPACK_B R7, R24 ;  /* 0x00000018ff07323e */ /* 0x000fe200020006ff */
[----:B------:R-:W-:Y:S02]  /*1700*/  @P4 HADD2.F32 R24, -RZ, R8.H0_H0 ;  /* 0x20000008ff184230 */ /* 0x000fe40000004100 */
[----:B------:R-:W2:Y:S01]  /*1710*/  @P1 LDC R8, c[0x0][0x3e0] ;  /* 0x0000f800ff081b82 */ /* 0x000ea20000000800 */
[----:B------:R-:W-:Y:S01]  /*1720*/  @P0 F2FP.F16.E4M3.UNPACK_B R5, R20 ;  /* 0x00000014ff05023e */ /* 0x000fe200020006ff */
[----:B------:R-:W-:-:S02]  /*1730*/  @P3 HADD2.F32 R6, -RZ, R6.H0_H0 ;  /* 0x20000006ff063230 */ /* 0x000fc40000004100 */
[----:B------:R-:W-:Y:S02]  /*1740*/  @P3 HADD2.F32 R25, -RZ, R7.H0_H0 ;  /* 0x20000007ff193230 */ /* 0x000fe40000004100 */
[----:B------:R-:W-:Y:S02]  /*1750*/  @P0 HADD2.F32 R26, -RZ, R9.H0_H0 ;  /* 0x20000009ff1a0230 */ /* 0x000fe40000004100 */
[----:B------:R-:W-:Y:S01]  /*1760*/  @P0 HADD2.F32 R27, -RZ, R5.H0_H0 ;  /* 0x20000005ff1b0230 */ /* 0x000fe20000004100 */
[----:B------:R-:W3:Y:S01]  /*1770*/  @P2 LDC R9, c[0x0][0x3e0] ;  /* 0x0000f800ff092b82 */ /* 0x000ee20000000800 */
[----:B------:R-:W-:Y:S01]  /*1780*/  IMAD.U32 R5, RZ, RZ, UR7 ;  /* 0x00000007ff057e24 */ /* 0x000fe2000f8e00ff */
[----:B------:R-:W-:Y:S01]  /*1790*/  @P2 F2FP.F16.E4M3.UNPACK_B R7, R13 ;  /* 0x0000000dff07223e */ /* 0x000fe200020006ff */
[----:B0-----:R-:W-:Y:S01]  /*17a0*/  @P3 FFMA R52, R25, R6, R15 ;  /* 0x0000000619343223 */ /* 0x001fe2000000000f */
[----:B------:R-:W-:Y:S01]  /*17b0*/  @P0 FFMA R5, R27, R26, R14 ;  /* 0x0000001a1b050223 */ /* 0x000fe2000000000e */
[----:B------:R-:W-:-:S02]  /*17c0*/  @P2 F2FP.F16.E4M3.UNPACK_B R6, R12 ;  /* 0x0000000cff06223e */ /* 0x000fc400020006ff */
[----:B------:R-:W-:Y:S01]  /*17d0*/  ISETP.GE.AND P0, PT, R74, UR5, PT ;  /* 0x000000054a007c0c */ /* 0x000fe2000bf06270 */
[----:B------:R-:W-:Y:S02]  /*17e0*/  IMAD.U32 R20, RZ, RZ, UR7 ;  /* 0x00000007ff147e24 */ /* 0x000fe4000f8e00ff */
[----:B-1----:R-:W-:Y:S01]  /*17f0*/  @P5 FFMA R20, R23, R22, R17 ;  /* 0x0000001617145223 */ /* 0x002fe20000000011 */
[----:B------:R-:W-:Y:S01]  /*1800*/  @P2 HADD2.F32 R12, -RZ, R7.H0_H0 ;  /* 0x20000007ff0c2230 */ /* 0x000fe20000004100 */
[----:B------:R-:W-:Y:S01]  /*1810*/  @P1 F2FP.F16.E4M3.UNPACK_B R7, R11 ;  /* 0x0000000bff07123e */ /* 0x000fe200020006ff */
[----:B------:R-:W-:Y:S01]  /*1820*/  @P2 HADD2.F32 R11, -RZ, R6.H0_H0 ;  /* 0x20000006ff0b2230 */ /* 0x000fe20000004100 */
[----:B------:R-:W-:Y:S02]  /*1830*/  ISETP.LT.AND P5, PT, R80, UR4, !P0 ;  /* 0x0000000450007c0c */ /* 0x000fe4000c7a1270 */
[----:B------:R-:W-:Y:S01]  /*1840*/  @P1 F2FP.F16.E4M3.UNPACK_B R6, R10 ;  /* 0x0000000aff06123e */ /* 0x000fe200020006ff */
[----:B------:R-:W-:-:S04]  /*1850*/  @P1 HADD2.F32 R7, -RZ, R7.H0_H0 ;  /* 0x20000007ff071230 */ /* 0x000fc80000004100 */
[----:B------:R-:W-:Y:S02]  /*1860*/  @P1 HADD2.F32 R6, -RZ, R6.H0_H0 ;  /* 0x20000006ff061230 */ /* 0x000fe40000004100 */
[----:B------:R-:W-:Y:S01]  /*1870*/  @P4 FFMA R36, R24, R21, R16 ;  /* 0x0000001518244223 */ /* 0x000fe20000000010 */
[----:B------:R-:W-:Y:S01]  /*1880*/  ISETP.LT.AND P4, PT, R78, UR4, !P0 ;  /* 0x000000044e007c0c */ /* 0x000fe2000c781270 */
[----:B------:R-:W-:Y:S01]  /*1890*/  IMAD.U32 R21, RZ, RZ, UR7 ;  /* 0x00000007ff157e24 */ /* 0x000fe2000f8e00ff */
[----:B------:R-:W-:Y:S01]  /*18a0*/  ISETP.LT.AND P3, PT, R77, UR4, !P0 ;  /* 0x000000044d007c0c */ /* 0x000fe2000c761270 */
[----:B--2---:R-:W-:Y:S01]  /*18b0*/  @P1 FFMA R37, R6, R7, R8 ;  /* 0x0000000706251223 */ /* 0x004fe20000000008 */
[----:B------:R-:W-:Y:S01]  /*18c0*/  @P5 IADD3 R8, P1, PT, R158, UR20, RZ ;  /* 0x000000149e085c10 */ /* 0x000fe2000ff3e0ff */
[----:B---3--:R-:W-:Y:S01]  /*18d0*/  @P2 FFMA R21, R11, R12, R9 ;  /* 0x0000000c0b152223 */ /* 0x008fe20000000009 */
[----:B------:R-:W-:Y:S02]  /*18e0*/  @P6 IADD3 R16, P2, PT, R160, UR20, RZ ;  /* 0x00000014a0106c10 */ /* 0x000fe4000ff5e0ff */
[----:B------:R-:W-:-:S02]  /*18f0*/  ISETP.LT.AND P0, PT, R76, UR4, !P0 ;  /* 0x000000044c007c0c */ /* 0x000fc4000c701270 */
[----:B------:R-:W-:Y:S02]  /*1900*/  P2R R6, PR, RZ, 0x2 ;  /* 0x00000002ff067803 */ /* 0x000fe40000000000 */
[----:B------:R-:W-:Y:S01]  /*1910*/  @P6 IADD3.X R17, PT, PT, R112, UR21, RZ, P2, !PT ;  /* 0x0000001570116c10 */ /* 0x000fe200097fe4ff */
[----:B------:R-:W2:Y:S01]  /*1920*/  @P4 LDG.E.U8 R23, desc[UR8][R82.64] ;  /* 0x0000000852174981 */ /* 0x000ea2000c1e1100 */
[----:B------:R-:W-:Y:S02]  /*1930*/  ISETP.NE.AND P2, PT, R6, RZ, PT ;  /* 0x000000ff0600720c */ /* 0x000fe40003f45270 */
[C---:B------:R-:W-:Y:S02]  /*1940*/  @P4 IADD3 R24, P1, PT, R158.reuse, UR20, RZ ;  /* 0x000000149e184c10 */ /* 0x040fe4000ff3e0ff */
[----:B------:R-:W-:Y:S02]  /*1950*/  @P5 IADD3.X R9, PT, PT, R113, UR21, RZ, P2, !PT ;  /* 0x0000001571095c10 */ /* 0x000fe400097fe4ff */
[----:B------:R-:W-:-:S02]  /*1960*/  @P3 IADD3 R14, P2, PT, R158, UR20, RZ ;  /* 0x000000149e0e3c10 */ /* 0x000fc4000ff5e0ff */
[C---:B------:R-:W-:Y:S02]  /*1970*/  @P4 IADD3.X R25, PT, PT, R113.reuse, UR21, RZ, P1, !PT ;  /* 0x0000001571194c10 */ /* 0x040fe40008ffe4ff */
[----:B------:R-:W-:Y:S01]  /*1980*/  @P0 IADD3 R12, P1, PT, R158, UR20, RZ ;  /* 0x000000149e0c0c10 */ /* 0x000fe2000ff3e0ff */
[----:B------:R-:W3:Y:S01]  /*1990*/  @P5 LDG.E.U8 R9, desc[UR8][R8.64] ;  /* 0x0000000808095981 */ /* 0x000ee2000c1e1100 */
[----:B------:R-:W-:Y:S02]  /*19a0*/  @P3 IADD3.X R15, PT, PT, R113, UR21, RZ, P2, !PT ;  /* 0x00000015710f3c10 */ /* 0x000fe400097fe4ff */
[----:B------:R-:W-:Y:S01]  /*19b0*/  ISETP.GE.AND P2, PT, R73, UR5, PT ;  /* 0x0000000549007c0c */ /* 0x000fe2000bf46270 */
[----:B------:R-:W4:Y:S01]  /*19c0*/  @P4 LDG.E.U8 R24, desc[UR8][R24.64] ;  /* 0x0000000818184981 */ /* 0x000f22000c1e1100 */
[----:B------:R-:W-:Y:S02]  /*19d0*/  @P0 IADD3.X R13, PT, PT, R113, UR21, RZ, P1, !PT ;  /* 0x00000015710d0c10 */ /* 0x000fe40008ffe4ff */
[----:B------:R-:W-:Y:S01]  /*19e0*/  ISETP.LT.AND P1, PT, R80, UR4, !P2 ;  /* 0x0000000450007c0c */ /* 0x000fe2000d721270 */
[----:B------:R0:W5:Y:S01]  /*19f0*/  @P3 LDG.E.U8 R22, desc[UR8][R14.64] ;  /* 0x000000080e163981 */ /* 0x000162000c1e1100 */
[----:B------:R-:W-:-:S03]  /*1a00*/  P2R R6, PR, RZ, 0x40 ;  /* 0x00000040ff067803 */ /* 0x000fc60000000000 */
[----:B------:R-:W5:Y:S08]  /*1a10*/  @P0 LDG.E.U8 R13, desc[UR8][R12.64] ;  /* 0x000000080c0d0981 */ /* 0x000f70000c1e1100 */
[----:B------:R-:W-:-:S04]  /*1a20*/  @P1 IADD3 R10, P6, PT, R156, UR20, RZ ;  /* 0x000000149c0a1c10 */ /* 0x000fc8000ffde0ff */
[----:B------:R-:W-:Y:S01]  /*1a30*/  @P1 IADD3.X R11, PT, PT, R114, UR21, RZ, P6, !PT ;  /* 0x00000015720b1c10 */ /* 0x000fe2000b7fe4ff */
[----:B------:R-:W4:Y:S01]  /*1a40*/  @P5 LDG.E.U8 R8, desc[UR8][R88.64] ;  /* 0x0000000858085981 */ /* 0x000f22000c1e1100 */
[----:B------:R-:W-:-:S04]  /*1a50*/  ISETP.NE.AND P6, PT, R6, RZ, PT ;  /* 0x000000ff0600720c */ /* 0x000fc80003fc5270 */
[----:B------:R-:W5:Y:S01]  /*1a60*/  @P1 LDG.E.U8 R11, desc[UR8][R10.64] ;  /* 0x000000080a0b1981 */ /* 0x000f62000c1e1100 */
[----:B------:R-:W-:Y:S01]  /*1a70*/  IMAD.U32 R53, RZ, RZ, UR7 ;  /* 0x00000007ff357e24 */ /* 0x000fe2000f8e00ff */
[----:B0-----:R-:W0:Y:S02]  /*1a80*/  @P4 LDC R15, c[0x0][0x3e0] ;  /* 0x0000f800ff0f4b82 */ /* 0x001e240000000800 */
[----:B------:R-:W5:Y:S05]  /*1a90*/  @P0 LDG.E.U8 R12, desc[UR8][R86.64] ;  /* 0x00000008560c0981 */ /* 0x000f6a000c1e1100 */
[----:B------:R1:W2:Y:S01]  /*1aa0*/  @P6 LDG.E.U8 R6, desc[UR8][R16.64] ;  /* 0x0000000810066981 */ /* 0x0002a2000c1e1100 */
[----:B------:R-:W0:Y:S03]  /*1ab0*/  @P6 LDC R25, c[0x0][0x3e0] ;  /* 0x0000f800ff196b82 */ /* 0x000e260000000800 */
[----:B------:R-:W4:Y:S05]  /*1ac0*/  @P6 LDG.E.U8 R7, desc[UR8][R86.64] ;  /* 0x0000000856076981 */ /* 0x000f2a000c1e1100 */
[----:B------:R-:W5:Y:S01]  /*1ad0*/  @P3 LDC R14, c[0x0][0x3e0] ;  /* 0x0000f800ff0e3b82 */ /* 0x000f620000000800 */
[----:B------:R-:W5:Y:S04]  /*1ae0*/  @P1 LDG.E.U8 R10, desc[UR8][R88.64] ;  /* 0x00000008580a1981 */ /* 0x000f68000c1e1100 */
[----:B------:R-:W5:Y:S03]  /*1af0*/  @P3 LDG.E.U8 R17, desc[UR8][R84.64] ;  /* 0x0000000854113981 */ /* 0x000f66000c1e1100 */
[----:B-1----:R-:W1:Y:S01]  /*1b00*/  @P5 LDC R16, c[0x0][0x3e0] ;  /* 0x0000f800ff105b82 */ /* 0x002e620000000800 */
[----:B------:R-:W-:-:S02]  /*1b10*/  IMAD.U32 R38, RZ, RZ, UR7 ;  /* 0x00000007ff267e24 */ /* 0x000fc4000f8e00ff */
[----:B------:R-:W-:Y:S01]  /*1b20*/  IMAD.U32 R54, RZ, RZ, UR7 ;  /* 0x00000007ff367e24 */ /* 0x000fe2000f8e00ff */
[----:B---3--:R-:W-:-:S05]  /*1b30*/  @P5 F2FP.F16.E4M3.UNPACK_B R9, R9 ;  /* 0x00000009ff09523e */ /* 0x008fca00020006ff */
[----:B------:R-:W-:Y:S01]  /*1b40*/  @P5 HADD2.F32 R9, -RZ, R9.H0_H0 ;  /* 0x20000009ff095230 */ /* 0x000fe20000004100 */
[----:B--2---:R-:W-:Y:S02]  /*1b50*/  @P6 F2FP.F16.E4M3.UNPACK_B R6, R6 ;  /* 0x00000006ff06623e */ /* 0x004fe400020006ff */
[----:B----4-:R-:W-:-:S03]  /*1b60*/  @P6 F2FP.F16.E4M3.UNPACK_B R7, R7 ;  /* 0x00000007ff07623e */ /* 0x010fc600020006ff */
[----:B------:R-:W-:Y:S02]  /*1b70*/  @P6 HADD2.F32 R6, -RZ, R6.H0_H0 ;  /* 0x20000006ff066230 */ /* 0x000fe40000004100 */
[----:B------:R-:W-:-:S05]  /*1b80*/  @P6 HADD2.F32 R7, -RZ, R7.H0_H0 ;  /* 0x20000007ff076230 */ /* 0x000fca0000004100 */
[----:B0-----:R-:W-:Y:S01]  /*1b90*/  @P6 FFMA R53, R7, R6, R25 ;  /* 0x0000000607356223 */ /* 0x001fe20000000019 */
[----:B------:R-:W-:Y:S02]  /*1ba0*/  @P4 F2FP.F16.E4M3.UNPACK_B R7, R23 ;  /* 0x00000017ff07423e */ /* 0x000fe400020006ff */
[----:B------:R-:W-:Y:S01]  /*1bb0*/  @P5 F2FP.F16.E4M3.UNPACK_B R8, R8 ;  /* 0x00000008ff08523e */ /* 0x000fe200020006ff */
[----:B------:R-:W0:Y:S02]  /*1bc0*/  @P1 LDC R23, c[0x0][0x3e0] ;  /* 0x0000f800ff171b82 */ /* 0x000e240000000800 */
[----:B------:R-:W-:Y:S01]  /*1bd0*/  @P4 HADD2.F32 R28, -RZ, R7.H0_H0 ;  /* 0x20000007ff1c4230 */ /* 0x000fe20000004100 */
[----:B-----5:R-:W-:-:S05]  /*1be0*/  @P3 F2FP.F16.E4M3.UNPACK_B R7, R17 ;  /* 0x00000011ff07323e */ /* 0x020fca00020006ff */
[----:B------:R-:W2:Y:S01]  /*1bf0*/  @P0 LDC R17, c[0x0][0x3e0] ;  /* 0x0000f800ff110b82 */ /* 0x000ea20000000800 */
[----:B------:R-:W-:Y:S01]  /*1c00*/  @P4 F2FP.F16.E4M3.UNPACK_B R6, R24 ;  /* 0x00000018ff06423e */ /* 0x000fe200020006ff */
[----:B------:R-:W-:Y:S01]  /*1c10*/  @P5 HADD2.F32 R24, -RZ, R8.H0_H0 ;  /* 0x20000008ff185230 */ /* 0x000fe20000004100 */
[----:B------:R-:W-:Y:S01]  /*1c20*/  @P3 F2FP.F16.E4M3.UNPACK_B R8, R22 ;  /* 0x00000016ff08323e */ /* 0x000fe200020006ff */
[----:B------:R-:W-:Y:S02]  /*1c30*/  @P3 HADD2.F32 R27, -RZ, R7.H0_H0 ;  /* 0x20000007ff1b3230 */ /* 0x000fe40000004100 */
[----:B------:R-:W-:Y:S01]  /*1c40*/  @P4 HADD2.F32 R26, -RZ, R6.H0_H0 ;  /* 0x20000006ff1a4230 */ /* 0x000fe20000004100 */
[----:B------:R-:W-:Y:S01]  /*1c50*/  @P0 F2FP.F16.E4M3.UNPACK_B R7, R13 ;  /* 0x0000000dff07023e */ /* 0x000fe200020006ff */
[----:B------:R-:W-:Y:S02]  /*1c60*/  IMAD.U32 R6, RZ, RZ, UR7 ;  /* 0x00000007ff067e24 */ /* 0x000fe4000f8e00ff */
[----:B-1----:R-:W-:Y:S01]  /*1c70*/  @P5 FFMA R6, R24, R9, R16 ;  /* 0x0000000918065223 */ /* 0x002fe20000000010 */
[----:B------:R-:W-:Y:S01]  /*1c80*/  ISETP.LT.AND P5, PT, R78, UR4, !P2 ;  /* 0x000000044e007c0c */ /* 0x000fe2000d7a1270 */
[----:B------:R-:W-:Y:S01]  /*1c90*/  @P3 HADD2.F32 R25, -RZ, R8.H0_H0 ;  /* 0x20000008ff193230 */ /* 0x000fe20000004100 */
[----:B------:R-:W-:Y:S01]  /*1ca0*/  @P0 F2FP.F16.E4M3.UNPACK_B R8, R12 ;  /* 0x0000000cff08023e */ /* 0x000fe200020006ff */
[----:B------:R-:W-:-:S02]  /*1cb0*/  IMAD.U32 R22, RZ, RZ, UR7 ;  /* 0x00000007ff167e24 */ /* 0x000fc4000f8e00ff */
[----:B------:R-:W-:Y:S01]  /*1cc0*/  @P4 FFMA R22, R28, R26, R15 ;  /* 0x0000001a1c164223 */ /* 0x000fe2000000000f */
[----:B------:R-:W-:Y:S01]  /*1cd0*/  @P1 F2FP.F16.E4M3.UNPACK_B R9, R11 ;  /* 0x0000000bff09123e */ /* 0x000fe200020006ff */
[----:B------:R-:W-:Y:S01]  /*1ce0*/  @P0 HADD2.F32 R11, -RZ, R7.H0_H0 ;  /* 0x20000007ff0b0230 */ /* 0x000fe20000004100 */
[----:B------:R-:W-:Y:S02]  /*1cf0*/  ISETP.LT.AND P4, PT, R77, UR4, !P2 ;  /* 0x000000044d007c0c */ /* 0x000fe4000d781270 */
[----:B------:R-:W-:Y:S01]  /*1d00*/  @P1 F2FP.F16.E4M3.UNPACK_B R7, R10 ;  /* 0x0000000aff07123e */ /* 0x000fe200020006ff */
[----:B------:R-:W-:Y:S01]  /*1d10*/  @P0 HADD2.F32 R8, -RZ, R8.H0_H0 ;  /* 0x20000008ff080230 */ /* 0x000fe20000004100 */
[----:B------:R-:W-:Y:S01]  /*1d20*/  ISETP.LT.AND P2, PT, R76, UR4, !P2 ;  /* 0x000000044c007c0c */ /* 0x000fe2000d741270 */
[----:B------:R-:W-:Y:S01]  /*1d30*/  @P1 HADD2.F32 R9, -RZ, R9.H0_H0 ;  /* 0x20000009ff091230 */ /* 0x000fe20000004100 */
[----:B------:R-:W-:Y:S01]  /*1d40*/  ISETP.GE.AND P6, PT, R129, UR5, PT ;  /* 0x0000000581007c0c */ /* 0x000fe2000bfc6270 */
[----:B------:R-:W-:-:S02]  /*1d50*/  @P1 HADD2.F32 R10, -RZ, R7.H0_H0 ;  /* 0x20000007ff0a1230 */ /* 0x000fc40000004100 */
[----:B------:R-:W-:Y:S01]  /*1d60*/  @P3 FFMA R38, R27, R25, R14 ;  /* 0x000000191b263223 */ /* 0x000fe2000000000e */
[----:B--2---:R-:W-:Y:S01]  /*1d70*/  @P0 FFMA R54, R8, R11, R17 ;  /* 0x0000000b08360223 */ /* 0x004fe20000000011 */
[----:B------:R-:W-:Y:S01]  /*1d80*/  ISETP.LT.AND P0, PT, R80, UR4, !P6 ;  /* 0x0000000450007c0c */ /* 0x000fe2000f701270 */
[----:B------:R-:W-:Y:S01]  /*1d90*/  IMAD.U32 R7, RZ, RZ, UR7 ;  /* 0x00000007ff077e24 */ /* 0x000fe2000f8e00ff */
[----:B------:R-:W-:Y:S01]  /*1da0*/  @P5 IADD3 R26, P3, PT, R156, UR20, RZ ;  /* 0x000000149c1a5c10 */ /* 0x000fe2000ff7e0ff */
[----:B0-----:R-:W-:Y:S01]  /*1db0*/  @P1 FFMA R7, R10, R9, R23 ;  /* 0x000000090a071223 */ /* 0x001fe20000000017 */
[----:B------:R-:W-:Y:S01]  /*1dc0*/  @P4 IADD3 R28, P1, PT, R156, UR20, RZ ;  /* 0x000000149c1c4c10 */ /* 0x000fe2000ff3e0ff */
[----:B------:R-:W2:Y:S01]  /*1dd0*/  @P4 LDG.E.U8 R11, desc[UR8][R84.64] ;  /* 0x00000008540b4981 */ /* 0x000ea2000c1e1100 */
[----:B------:R-:W-:Y:S02]  /*1de0*/  @P5 IADD3.X R27, PT, PT, R114, UR21, RZ, P3, !PT ;  /* 0x00000015721b5c10 */ /* 0x000fe40009ffe4ff */
[----:B------:R-:W-:Y:S01]  /*1df0*/  ISETP.LT.AND P3, PT, R78, UR4, !P6 ;  /* 0x000000044e007c0c */ /* 0x000fe2000f761270 */
[----:B------:R-:W3:Y:S01]  /*1e00*/  @P2 LDG.E.U8 R30, desc[UR8][R86.64] ;  /* 0x00000008561e2981 */ /* 0x000ee2000c1e1100 */
[----:B------:R-:W-:-:S02]  /*1e10*/  @P4 IADD3.X R29, PT, PT, R114, UR21, RZ, P1, !PT ;  /* 0x00000015721d4c10 */ /* 0x000fc40008ffe4ff */
[----:B------:R-:W-:Y:S01]  /*1e20*/  @P2 IADD3 R14, P1, PT, R156, UR20, RZ ;  /* 0x000000149c0e2c10 */ /* 0x000fe2000ff3e0ff */
[----:B------:R-:W4:Y:S03]  /*1e30*/  @P0 LDG.E.U8 R23, desc[UR8][R88.64] ;  /* 0x0000000858170981 */ /* 0x000f26000c1e1100 */
[----:B------:R-:W-:Y:S02]  /*1e40*/  @P2 IADD3.X R15, PT, PT, R114, UR21, RZ, P1, !PT ;  /* 0x00000015720f2c10 */ /* 0x000fe40008ffe4ff */
[----:B------:R-:W-:Y:S02]  /*1e50*/  @P0 IADD3 R12, P1, PT, R154, UR20, RZ ;  /* 0x000000149a0c0c10 */ /* 0x000fe4000ff3e0ff */
[----:B------:R-:W-:Y:S01]  /*1e60*/  P2R R8, PR, RZ, 0x20 ;  /* 0x00000020ff087803 */ /* 0x000fe20000000000 */
[----:B------:R-:W5:Y:S01]  /*1e70*/  @P2 LDG.E.U8 R31, desc[UR8][R14.64] ;  /* 0x000000080e1f2981 */ /* 0x000f62000c1e1100 */
[----:B------:R-:W-:-:S02]  /*1e80*/  @P0 IADD3.X R13, PT, PT, R115, UR21, RZ, P1, !PT ;  /* 0x00000015730d0c10 */ /* 0x000fc40008ffe4ff */
[----:B------:R-:W-:-:S03]  /*1e90*/  @P3 IADD3 R16, P1, PT, R154, UR20, RZ ;  /* 0x000000149a103c10 */ /* 0x000fc6000ff3e0ff */
[----:B------:R-:W3:Y:S01]  /*1ea0*/  @P0 LDG.E.U8 R12, desc[UR8][R12.64] ;  /* 0x000000080c0c0981 */ /* 0x000ee2000c1e1100 */
[----:B------:R-:W-:Y:S02]  /*1eb0*/  @P3 IADD3.X R17, PT, PT, R115, UR21, RZ, P1, !PT ;  /* 0x0000001573113c10 */ /* 0x000fe40008ffe4ff */
[----:B------:R-:W-:-:S03]  /*1ec0*/  ISETP.LT.AND P1, PT, R77, UR4, !P6 ;  /* 0x000000044d007c0c */ /* 0x000fc6000f721270 */
[----:B------:R0:W4:Y:S10]  /*1ed0*/  @P3 LDG.E.U8 R16, desc[UR8][R16.64] ;  /* 0x0000000810103981 */ /* 0x000134000c1e1100 */
[----:B------:R-:W-:Y:S01]  /*1ee0*/  @P1 IADD3 R24, P5, PT, R154, UR20, RZ ;  /* 0x000000149a181c10 */ /* 0x000fe2000ffbe0ff */
[----:B------:R-:W4:Y:S03]  /*1ef0*/  @P3 LDG.E.U8 R15, desc[UR8][R82.64] ;  /* 0x00000008520f3981 */ /* 0x000f26000c1e1100 */
[----:B------:R-:W-:-:S02]  /*1f00*/  @P1 IADD3.X R25, PT, PT, R115, UR21, RZ, P5, !PT ;  /* 0x0000001573191c10 */ /* 0x000fc4000affe4ff */
[----:B------:R-:W-:Y:S02]  /*1f10*/  ISETP.NE.AND P5, PT, R8, RZ, PT ;  /* 0x000000ff0800720c */ /* 0x000fe40003fa5270 */
[----:B------:R-:W5:Y:S04]  /*1f20*/  @P4 LDG.E.U8 R8, desc[UR8][R28.64] ;  /* 0x000000081c084981 */ /* 0x000f68000c1e1100 */
[----:B------:R1:W4:Y:S01]  /*1f30*/  @P1 LDG.E.U8 R14, desc[UR8][R24.64] ;  /* 0x00000008180e1981 */ /* 0x000322000c1e1100 */
[----:B0-----:R-:W0:Y:S03]  /*1f40*/  @P0 LDC R17, c[0x0][0x3e0] ;  /* 0x0000f800ff110b82 */ /* 0x001e260000000800 */
[----:B------:R-:W4:Y:S04]  /*1f50*/  @P1 LDG.E.U8 R13, desc[UR8][R84.64] ;  /* 0x00000008540d1981 */ /* 0x000f28000c1e1100 */
[----:B------:R1:W4:Y:S04]  /*1f60*/  @P5 LDG.E.U8 R9, desc[UR8][R26.64] ;  /* 0x000000081a095981 */ /* 0x000328000c1e1100 */
[----:B------:R-:W4:Y:S01]  /*1f70*/  @P5 LDG.E.U8 R10, desc[UR8][R82.64] ;  /* 0x00000008520a5981 */ /* 0x000f22000c1e1100 */
[----:B-1----:R-:W1:Y:S08]  /*1f80*/  @P2 LDC R24, c[0x0][0x3e0] ;  /* 0x0000f800ff182b82 */ /* 0x002e700000000800 */
[----:B------:R-:W0:Y:S01]  /*1f90*/  @P5 LDC R26, c[0x0][0x3e0] ;  /* 0x0000f800ff1a5b82 */ /* 0x000e220000000800 */
[----:B------:R-:W-:-:S07]  /*1fa0*/  IMAD.U32 R55, RZ, RZ, UR7 ;  /* 0x00000007ff377e24 */ /* 0x000fce000f8e00ff */
[----:B------:R-:W0:Y:S01]  /*1fb0*/  @P4 LDC R25, c[0x0][0x3e0] ;  /* 0x0000f800ff194b82 */ /* 0x000e220000000800 */
[----:B------:R-:W-:Y:S01]  /*1fc0*/  ISETP.LT.AND P6, PT, R76, UR4, !P6 ;  /* 0x000000044c007c0c */ /* 0x000fe2000f7c1270 */
[----:B------:R-:W-:Y:S02]  /*1fd0*/  IMAD.U32 R39, RZ, RZ, UR7 ;  /* 0x00000007ff277e24 */ /* 0x000fe4000f8e00ff */
[----:B------:R-:W-:Y:S01]  /*1fe0*/  IMAD.U32 R40, RZ, RZ, UR7 ;  /* 0x00000007ff287e24 */ /* 0x000fe2000f8e00ff */
[----:B--2---:R-:W-:Y:S02]  /*1ff0*/  @P4 F2FP.F16.E4M3.UNPACK_B R11, R11 ;  /* 0x0000000bff0b423e */ /* 0x004fe400020006ff */
[----:B---3--:R-:W-:-:S05]  /*2000*/  @P0 F2FP.F16.E4M3.UNPACK_B R12, R12 ;  /* 0x0000000cff0c023e */ /* 0x008fca00020006ff */
[----:B------:R-:W-:Y:S02]  /*2010*/  @P0 HADD2.F32 R32, -RZ, R12.H0_H0 ;  /* 0x2000000cff200230 */ /* 0x000fe40000004100 */
[----:B------:R-:W2:Y:S01]  /*2020*/  @P3 LDC R12, c[0x0][0x3e0] ;  /* 0x0000f800ff0c3b82 */ /* 0x000ea20000000800 */
[----:B-----5:R-:W-:Y:S02]  /*2030*/  @P4 F2FP.F16.E4M3.UNPACK_B R8, R8 ;  /* 0x00000008ff08423e */ /* 0x020fe400020006ff */
[----:B----4-:R-:W-:Y:S02]  /*2040*/  @P5 F2FP.F16.E4M3.UNPACK_B R9, R9 ;  /* 0x00000009ff09523e */ /* 0x010fe400020006ff */
[----:B------:R-:W-:-:S03]  /*2050*/  @P5 F2FP.F16.E4M3.UNPACK_B R10, R10 ;  /* 0x0000000aff0a523e */ /* 0x000fc600020006ff */
[----:B------:R-:W-:Y:S01]  /*2060*/  @P5 HADD2.F32 R28, -RZ, R9.H0_H0 ;  /* 0x20000009ff1c5230 */ /* 0x000fe20000004100 */
[----:B------:R-:W-:Y:S01]  /*2070*/  @P2 F2FP.F16.E4M3.UNPACK_B R9, R31 ;  /* 0x0000001fff09223e */ /* 0x000fe200020006ff */
[----:B------:R-:W-:Y:S01]  /*2080*/  @P5 HADD2.F32 R29, -RZ, R10.H0_H0 ;  /* 0x2000000aff1d5230 */ /* 0x000fe20000004100 */
[----:B------:R-:W-:Y:S01]  /*2090*/  @P2 F2FP.F16.E4M3.UNPACK_B R10, R30 ;  /* 0x0000001eff0a223e */ /* 0x000fe200020006ff */
[----:B------:R-:W-:Y:S02]  /*20a0*/  @P4 HADD2.F32 R30, -RZ, R11.H0_H0 ;  /* 0x2000000bff1e4230 */ /* 0x000fe40000004100 */
[----:B------:R-:W3:Y:S01]  /*20b0*/  @P1 LDC R11, c[0x0][0x3e0] ;  /* 0x0000f800ff0b1b82 */ /* 0x000ee20000000800 */
[----:B------:R-:W-:Y:S02]  /*20c0*/  @P2 HADD2.F32 R9, -RZ, R9.H0_H0 ;  /* 0x20000009ff092230 */ /* 0x000fe40000004100 */
[----:B------:R-:W-:Y:S01]  /*20d0*/  @P2 HADD2.F32 R31, -RZ, R10.H0_H0 ;  /* 0x2000000aff1f2230 */ /* 0x000fe20000004100 */
[----:B------:R-:W-:Y:S01]  /*20e0*/  @P3 F2FP.F16.E4M3.UNPACK_B R10, R16 ;  /* 0x00000010ff0a323e */ /* 0x000fe200020006ff */
[----:B------:R-:W-:Y:S01]  /*20f0*/  @P4 HADD2.F32 R27, -RZ, R8.H0_H0 ;  /* 0x20000008ff1b4230 */ /* 0x000fe20000004100 */
[----:B------:R-:W-:-:S02]  /*2100*/  @P0 F2FP.F16.E4M3.UNPACK_B R8, R23 ;  /* 0x00000017ff08023e */ /* 0x000fc400020006ff */
[----:B-1----:R-:W-:Y:S01]  /*2110*/  @P2 FFMA R55, R31, R9, R24 ;  /* 0x000000091f372223 */ /* 0x002fe20000000018 */
[----:B------:R-:W-:Y:S02]  /*2120*/  @P3 F2FP.F16.E4M3.UNPACK_B R9, R15 ;  /* 0x0000000fff09323e */ /* 0x000fe400020006ff */
[----:B------:R-:W-:Y:S01]  /*2130*/  ISETP.GE.AND P2, PT, R72, UR5, PT ;  /* 0x0000000548007c0c */ /* 0x000fe2000bf46270 */
[----:B------:R-:W-:Y:S02]  /*2140*/  IMAD.U32 R23, RZ, RZ, UR7 ;  /* 0x00000007ff177e24 */ /* 0x000fe4000f8e00ff */
[----:B0-----:R-:W-:Y:S01]  /*2150*/  @P5 FFMA R23, R29, R28, R26 ;  /* 0x0000001c1d175223 */ /* 0x001fe2000000001a */
[----:B------:R-:W-:Y:S01]  /*2160*/  @P3 HADD2.F32 R15, -RZ, R10.H0_H0 ;  /* 0x2000000aff0f3230 */ /* 0x000fe20000004100 */
[----:B------:R-:W-:Y:S01]  /*2170*/  @P1 F2FP.F16.E4M3.UNPACK_B R10, R14 ;  /* 0x0000000eff0a123e */ /* 0x000fe200020006ff */
[----:B------:R-:W-:Y:S01]  /*2180*/  @P3 HADD2.F32 R14, -RZ, R9.H0_H0 ;  /* 0x20000009ff0e3230 */ /* 0x000fe20000004100 */
[----:B------:R-:W-:-:S02]  /*2190*/  ISETP.LT.AND P5, PT, R80, UR4, !P2 ;  /* 0x0000000450007c0c */ /* 0x000fc4000d7a1270 */
[----:B------:R-:W-:Y:S01]  /*21a0*/  @P1 F2FP.F16.E4M3.UNPACK_B R9, R13 ;  /* 0x0000000dff09123e */ /* 0x000fe200020006ff */
[----:B------:R-:W-:Y:S02]  /*21b0*/  @P0 HADD2.F32 R33, -RZ, R8.H0_H0 ;  /* 0x20000008ff210230 */ /* 0x000fe40000004100 */
[----:B------:R-:W-:Y:S02]  /*21c0*/  @P1 HADD2.F32 R10, -RZ, R10.H0_H0 ;  /* 0x2000000aff0a1230 */ /* 0x000fe40000004100 */
[----:B------:R-:W-:Y:S02]  /*21d0*/  @P1 HADD2.F32 R9, -RZ, R9.H0_H0 ;  /* 0x20000009ff091230 */ /* 0x000fe40000004100 */
[----:B------:R-:W-:Y:S01]  /*21e0*/  @P4 FFMA R39, R30, R27, R25 ;  /* 0x0000001b1e274223 */ /* 0x000fe20000000019 */
[----:B------:R-:W-:Y:S02]  /*21f0*/  IMAD.U32 R8, RZ, RZ, UR7 ;  /* 0x00000007ff087e24 */ /* 0x000fe4000f8e00ff */
[----:B------:R-:W-:Y:S01]  /*2200*/  @P0 FFMA R8, R33, R32, R17 ;  /* 0x0000002021080223 */ /* 0x000fe20000000011 */
[----:B------:R-:W-:Y:S01]  /*2210*/  ISETP.LT.AND P4, PT, R78, UR4, !P2 ;  /* 0x000000044e007c0c */ /* 0x000fe2000d781270 */
[----:B---3--:R-:W-:Y:S01]  /*2220*/  @P1 FFMA R40, R9, R10, R11 ;  /* 0x0000000a09281223 */ /* 0x008fe2000000000b */
[----:B------:R-:W-:Y:S01]  /*2230*/  ISETP.LT.AND P0, PT, R77, UR4, !P2 ;  /* 0x000000044d007c0c */ /* 0x000fe2000d701270 */
[----:B------:R-:W-:Y:S01]  /*2240*/  IMAD.U32 R24, RZ, RZ, UR7 ;  /* 0x00000007ff187e24 */ /* 0x000fe2000f8e00ff */
[----:B------:R-:W-:Y:S01]  /*2250*/  @P5 IADD3 R28, P1, PT, R152, UR20, RZ ;  /* 0x00000014981c5c10 */ /* 0x000fe2000ff3e0ff */
[----:B--2---:R-:W-:Y:S01]  /*2260*/  @P3 FFMA R24, R14, R15, R12 ;  /* 0x0000000f0e183223 */ /* 0x004fe2000000000c */
[----:B------:R-:W-:Y:S01]  /*2270*/  @P6 IADD3 R12, P3, PT, R154, UR20, RZ ;  /* 0x000000149a0c6c10 */ /* 0x000fe2000ff7e0ff */
[----:B------:R-:W2:Y:S01]  /*2280*/  @P5 LDG.E.U8 R11, desc[UR8][R88.64] ;  /* 0x00000008580b5981 */ /* 0x000ea2000c1e1100 */
[----:B------:R-:W-:-:S02]  /*2290*/  ISETP.LT.AND P2, PT, R76, UR4, !P2 ;  /* 0x000000044c007c0c */ /* 0x000fc4000d741270 */
[----:B------:R-:W-:Y:S02]  /*22a0*/  P2R R9, PR, RZ, 0x2 ;  /* 0x00000002ff097803 */ /* 0x000fe40000000000 */
[----:B------:R-:W-:Y:S02]  /*22b0*/  @P6 IADD3.X R13, PT, PT, R115, UR21, RZ, P3, !PT ;  /* 0x00000015730d6c10 */ /* 0x000fe40009ffe4ff */
[----:B------:R-:W-:Y:S01]  /*22c0*/  ISETP.NE.AND P3, PT, R9, RZ, PT ;  /* 0x000000ff0900720c */ /* 0x000fe20003f65270 */
[----:B------:R-:W3:Y:S01]  /*22d0*/  @P0 LDG.E.U8 R25, desc[UR8][R84.64] ;  /* 0x0000000854190981 */ /* 0x000ee2000c1e1100 */
[----:B------:R-:W-:Y:S02]  /*22e0*/  @P4 IADD3 R30, P1, PT, R152, UR20, RZ ;  /* 0x00000014981e4c10 */ /* 0x000fe4000ff3e0ff */
[----:B------:R-:W-:Y:S02]  /*22f0*/  @P5 IADD3.X R29, PT, PT, R116, UR21, RZ, P3, !PT ;  /* 0x00000015741d5c10 */ /* 0x000fe40009ffe4ff */
[----:B------:R-:W-:-:S02]  /*2300*/  @P0 IADD3 R14, P3, PT, R152, UR20, RZ ;  /* 0x00000014980e0c10 */ /* 0x000fc4000ff7e0ff */
[----:B------:R-:W-:Y:S02]  /*2310*/  @P4 IADD3.X R31, PT, PT, R116, UR21, RZ, P1, !PT ;  /* 0x00000015741f4c10 */ /* 0x000fe40008ffe4ff */
[----:B------:R-:W-:Y:S02]  /*2320*/  @P2 IADD3 R16, P1, PT, R152, UR20, RZ ;  /* 0x0000001498102c10 */ /* 0x000fe4000ff3e0ff */
[C---:B------:R-:W-:Y:S01]  /*2330*/  @P0 IADD3.X R15, PT, PT, R116.reuse, UR21, RZ, P3, !PT ;  /* 0x00000015740f0c10 */ /* 0x040fe20009ffe4ff */
[----:B------:R-:W4:Y:S01]  /*2340*/  @P4 LDG.E.U8 R30, desc[UR8][R30.64] ;  /* 0x000000081e1e4981 */ /* 0x000f22000c1e1100 */
[----:B------:R-:W-:Y:S02]  /*2350*/  ISETP.GE.AND P3, PT, R71, UR5, PT ;  /* 0x0000000547007c0c */ /* 0x000fe4000bf66270 */
[----:B------:R-:W-:Y:S02]  /*2360*/  @P2 IADD3.X R17, PT, PT, R116, UR21, RZ, P1, !PT ;  /* 0x0000001574112c10 */ /* 0x000fe40008ffe4ff */
[----:B------:R-:W-:-:S02]  /*2370*/  ISETP.LT.AND P1, PT, R78, UR4, !P3 ;  /* 0x000000044e007c0c */ /* 0x000fc4000df21270 */
[----:B------:R-:W-:Y:S01]  /*2380*/  P2R R9, PR, RZ, 0x40 ;  /* 0x00000040ff097803 */ /* 0x000fe20000000000 */
[----:B------:R0:W5:Y:S10]  /*2390*/  @P2 LDG.E.U8 R16, desc[UR8][R16.64] ;  /* 0x0000000810102981 */ /* 0x000174000c1e1100 */
[----:B------:R-:W-:-:S04]  /*23a0*/  @P1 IADD3 R26, P6, PT, R150, UR20, RZ ;  /* 0x00000014961a1c10 */ /* 0x000fc8000ffde0ff */
[----:B------:R-:W-:Y:S02]  /*23b0*/  @P1 IADD3.X R27, PT, PT, R117, UR21, RZ, P6, !PT ;  /* 0x00000015751b1c10 */ /* 0x000fe4000b7fe4ff */
[----:B------:R-:W-:Y:S01]  /*23c0*/  ISETP.NE.AND P6, PT, R9, RZ, PT ;  /* 0x000000ff0900720c */ /* 0x000fe20003fc5270 */
[----:B------:R-:W-:Y:S01]  /*23d0*/  IMAD.U32 R56, RZ, RZ, UR7 ;  /* 0x00000007ff387e24 */ /* 0x000fe2000f8e00ff */
[----:B0-----:R-:W0:Y:S11]  /*23e0*/  @P0 LDC R17, c[0x0][0x3e0] ;  /* 0x0000f800ff110b82 */ /* 0x001e360000000800 */
[----:B------:R-:W3:Y:S04]  /*23f0*/  @P6 LDG.E.U8 R9, desc[UR8][R12.64] ;  /* 0x000000080c096981 */ /* 0x000ee8000c1e1100 */
[----:B------:R-:W4:Y:S01]  /*2400*/  @P6 LDG.E.U8 R10, desc[UR8][R86.64] ;  /* 0x00000008560a6981 */ /* 0x000f22000c1e1100 */
[----:B------:R-:W1:Y:S03]  /*2410*/  @P6 LDC R31, c[0x0][0x3e0] ;  /* 0x0000f800ff1f6b82 */ /* 0x000e660000000800 */
[----:B------:R-:W5:Y:S04]  /*2420*/  @P5 LDG.E.U8 R12, desc[UR8][R28.64] ;  /* 0x000000081c0c5981 */ /* 0x000f68000c1e1100 */
[----:B------:R-:W5:Y:S04]  /*2430*/  @P1 LDG.E.U8 R13, desc[UR8][R82.64] ;  /* 0x00000008520d1981 */ /* 0x000f68000c1e1100 */
[----:B------:R-:W5:Y:S04]  /*2440*/  @P4 LDG.E.U8 R29, desc[UR8][R82.64] ;  /* 0x00000008521d4981 */ /* 0x000f68000c1e1100 */
[----:B------:R-:W5:Y:S04]  /*2450*/  @P0 LDG.E.U8 R28, desc[UR8][R14.64] ;  /* 0x000000080e1c0981 */ /* 0x000f68000c1e1100 */
[----:B------:R-:W5:Y:S04]  /*2460*/  @P2 LDG.E.U8 R15, desc[UR8][R86.64] ;  /* 0x00000008560f2981 */ /* 0x000f68000c1e1100 */
[----:B------:R0:W5:Y:S02]  /*2470*/  @P1 LDG.E.U8 R14, desc[UR8][R26.64] ;  /* 0x000000081a0e1981 */ /* 0x000164000c1e1100 */
[----:B0-----:R-:W0:Y:S08]  /*2480*/  @P4 LDC R26, c[0x0][0x3e0] ;  /* 0x0000f800ff1a4b82 */ /* 0x001e300000000800 */
[----:B------:R-:W0:Y:S01]  /*2490*/  @P5 LDC R27, c[0x0][0x3e0] ;  /* 0x0000f800ff1b5b82 */ /* 0x000e220000000800 */
[----:B------:R-:W-:-:S02]  /*24a0*/  IMAD.U32 R41, RZ, RZ, UR7 ;  /* 0x00000007ff297e24 */ /* 0x000fc4000f8e00ff */
[----:B------:R-:W-:Y:S01]  /*24b0*/  IMAD.U32 R57, RZ, RZ, UR7 ;  /* 0x00000007ff397e24 */ /* 0x000fe2000f8e00ff */
[----:B--2---:R-:W-:Y:S02]  /*24c0*/  @P5 F2FP.F16.E4M3.UNPACK_B R11, R11 ;  /* 0x0000000bff0b523e */ /* 0x004fe400020006ff */
        /* <DEDUP_REMOVED lines=8> */
[----:B-----5:R-:W-:Y:S01]  /*2550*/  @P5 F2FP.F16.E4M3.UNPACK_B R12, R12 ;  /* 0x0000000cff0c523e */ /* 0x020fe200020006ff */
[----:B------:R-:W-:-:S04]  /*2560*/  IMAD.U32 R9, RZ, RZ, UR7 ;  /* 0x00000007ff097e24 */ /* 0x000fc8000f8e00ff */
[----:B------:R-:W-:-:S05]  /*2570*/  @P5 HADD2.F32 R12, -RZ, R12.H0_H0 ;  /* 0x2000000cff0c5230 */ /* 0x000fca0000004100 */
[----:B0-----:R-:W-:Y:S01]  /*2580*/  @P5 FFMA R9, R30, R12, R27 ;  /* 0x0000000c1e095223 */ /* 0x001fe2000000001b */
[----:B------:R-:W-:Y:S02]  /*2590*/  @P4 F2FP.F16.E4M3.UNPACK_B R10, R29 ;  /* 0x0000001dff0a423e */ /* 0x000fe400020006ff */
[----:B------:R-:W0:Y:S01]  /*25a0*/  @P1 LDC R29, c[0x0][0x3e0] ;  /* 0x0000f800ff1d1b82 */ /* 0x000e220000000800 */
[----:B------:R-:W-:Y:S02]  /*25b0*/  @P0 F2FP.F16.E4M3.UNPACK_B R11, R28 ;  /* 0x0000001cff0b023e */ /* 0x000fe400020006ff */
[----:B------:R-:W-:Y:S01]  /*25c0*/  @P4 HADD2.F32 R33, -RZ, R10.H0_H0 ;  /* 0x2000000aff214230 */ /* 0x000fe20000004100 */
[----:B------:R-:W-:-:S04]  /*25d0*/  @P0 F2FP.F16.E4M3.UNPACK_B R10, R25 ;  /* 0x00000019ff0a023e */ /* 0x000fc800020006ff */
[----:B------:R-:W1:Y:S01]  /*25e0*/  @P2 LDC R28, c[0x0][0x3e0] ;  /* 0x0000f800ff1c2b82 */ /* 0x000e620000000800 */
[----:B------:R-:W-:Y:S02]  /*25f0*/  @P0 HADD2.F32 R31, -RZ, R11.H0_H0 ;  /* 0x2000000bff1f0230 */ /* 0x000fe40000004100 */
[----:B------:R-:W-:Y:S01]  /*2600*/  @P0 HADD2.F32 R10, -RZ, R10.H0_H0 ;  /* 0x2000000aff0a0230 */ /* 0x000fe20000004100 */
[----:B------:R-:W-:Y:S01]  /*2610*/  @P2 F2FP.F16.E4M3.UNPACK_B R11, R16 ;  /* 0x00000010ff0b223e */ /* 0x000fe200020006ff */
[----:B------:R-:W-:Y:S02]  /*2620*/  IMAD.U32 R25, RZ, RZ, UR7 ;  /* 0x00000007ff197e24 */ /* 0x000fe4000f8e00ff */
[----:B------:R-:W-:Y:S01]  /*2630*/  @P4 FFMA R25, R33, R32, R26 ;  /* 0x0000002021194223 */ /* 0x000fe2000000001a */
[----:B------:R-:W-:Y:S01]  /*2640*/  ISETP.LT.AND P4, PT, R77, UR4, !P3 ;  /* 0x000000044d007c0c */ /* 0x000fe2000df81270 */
[----:B------:R-:W-:Y:S01]  /*2650*/  @P0 FFMA R41, R10, R31, R17 ;  /* 0x0000001f0a290223 */ /* 0x000fe20000000011 */
[----:B------:R-:W-:-:S02]  /*2660*/  ISETP.LT.AND P0, PT, R80, UR4, !P3 ;  /* 0x0000000450007c0c */ /* 0x000fc4000df01270 */
[----:B------:R-:W-:Y:S02]  /*2670*/  ISETP.LT.AND P3, PT, R76, UR4, !P3 ;  /* 0x000000044c007c0c */ /* 0x000fe4000df61270 */
[----:B------:R-:W-:Y:S02]  /*2680*/  @P2 F2FP.F16.E4M3.UNPACK_B R12, R15 ;  /* 0x0000000fff0c223e */ /* 0x000fe400020006ff */
[----:B------:R-:W-:Y:S01]  /*2690*/  @P1 F2FP.F16.E4M3.UNPACK_B R10, R14 ;  /* 0x0000000eff0a123e */ /* 0x000fe200020006ff */
[----:B------:R-:W-:Y:S01]  /*26a0*/  @P2 HADD2.F32 R14, -RZ, R11.H0_H0 ;  /* 0x2000000bff0e2230 */ /* 0x000fe20000004100 */
[----:B------:R-:W-:Y:S01]  /*26b0*/  @P1 F2FP.F16.E4M3.UNPACK_B R11, R13 ;  /* 0x0000000dff0b123e */ /* 0x000fe200020006ff */
[----:B------:R-:W-:Y:S01]  /*26c0*/  @P2 HADD2.F32 R12, -RZ, R12.H0_H0 ;  /* 0x2000000cff0c2230 */ /* 0x000fe20000004100 */
[----:B------:R-:W-:Y:S01]  /*26d0*/  ISETP.GE.AND P6, PT, R128, UR5, PT ;  /* 0x0000000580007c0c */ /* 0x000fe2000bfc6270 */
[----:B------:R-:W-:-:S04]  /*26e0*/  @P1 HADD2.F32 R10, -RZ, R10.H0_H0 ;  /* 0x2000000aff0a1230 */ /* 0x000fc80000004100 */
[----:B------:R-:W2:Y:S01]  /*26f0*/  @P3 LDG.E.U8 R44, desc[UR8][R86.64] ;  /* 0x00000008562c3981 */ /* 0x000ea2000c1e1100 */
[----:B------:R-:W-:Y:S02]  /*2700*/  @P1 HADD2.F32 R11, -RZ, R11.H0_H0 ;  /* 0x2000000bff0b1230 */ /* 0x000fe40000004100 */
[----:B-1----:R-:W-:Y:S01]  /*2710*/  @P2 FFMA R57, R12, R14, R28 ;  /* 0x0000000e0c392223 */ /* 0x002fe2000000001c */
[----:B------:R-:W-:Y:S01]  /*2720*/  ISETP.LT.AND P2, PT, R80, UR4, !P6 ;  /* 0x0000000450007c0c */ /* 0x000fe2000f741270 */
[----:B------:R-:W-:Y:S01]  /*2730*/  IMAD.U32 R26, RZ, RZ, UR7 ;  /* 0x00000007ff1a7e24 */ /* 0x000fe2000f8e00ff */
[C---:B------:R-:W-:Y:S01]  /*2740*/  @P4 IADD3 R12, P5, PT, R150.reuse, UR20, RZ ;  /* 0x00000014960c4c10 */ /* 0x040fe2000ffbe0ff */
[----:B0-----:R-:W-:Y:S01]  /*2750*/  @P1 FFMA R26, R11, R10, R29 ;  /* 0x0000000a0b1a1223 */ /* 0x001fe2000000001d */
[----:B------:R-:W-:Y:S02]  /*2760*/  @P0 IADD3 R32, P1, PT, R150, UR20, RZ ;  /* 0x0000001496200c10 */ /* 0x000fe4000ff3e0ff */
[----:B------:R-:W-:-:S02]  /*2770*/  @P4 IADD3.X R13, PT, PT, R117, UR21, RZ, P5, !PT ;  /* 0x00000015750d4c10 */ /* 0x000fc4000affe4ff */
[----:B------:R-:W-:Y:S02]  /*2780*/  ISETP.LT.AND P5, PT, R78, UR4, !P6 ;  /* 0x000000044e007c0c */ /* 0x000fe4000f7a1270 */
[C---:B------:R-:W-:Y:S02]  /*2790*/  @P0 IADD3.X R33, PT, PT, R117.reuse, UR21, RZ, P1, !PT ;  /* 0x0000001575210c10 */ /* 0x040fe40008ffe4ff */
[----:B------:R-:W-:Y:S01]  /*27a0*/  @P3 IADD3 R30, P1, PT, R150, UR20, RZ ;  /* 0x00000014961e3c10 */ /* 0x000fe2000ff3e0ff */
[----:B------:R-:W3:Y:S03]  /*27b0*/  @P2 LDG.E.U8 R42, desc[UR8][R88.64] ;  /* 0x00000008582a2981 */ /* 0x000ee6000c1e1100 */
[----:B------:R-:W-:Y:S02]  /*27c0*/  @P3 IADD3.X R31, PT, PT, R117, UR21, RZ, P1, !PT ;  /* 0x00000015751f3c10 */ /* 0x000fe40008ffe4ff */
[----:B------:R-:W-:-:S02]  /*27d0*/  @P2 IADD3 R14, P1, PT, R148, UR20, RZ ;  /* 0x00000014940e2c10 */ /* 0x000fc4000ff3e0ff */
[----:B------:R-:W-:Y:S01]  /*27e0*/  P2R R10, PR, RZ, 0x10 ;  /* 0x00000010ff0a7803 */ /* 0x000fe20000000000 */
[----:B------:R0:W4:Y:S01]  /*27f0*/  @P3 LDG.E.U8 R45, desc[UR8][R30.64] ;  /* 0x000000081e2d3981 */ /* 0x000122000c1e1100 */
[----:B------:R-:W-:Y:S02]  /*2800*/  @P2 IADD3.X R15, PT, PT, R118, UR21, RZ, P1, !PT ;  /* 0x00000015760f2c10 */ /* 0x000fe40008ffe4ff */
[----:B------:R-:W-:-:S03]  /*2810*/  @P5 IADD3 R16, P1, PT, R148, UR20, RZ ;  /* 0x0000001494105c10 */ /* 0x000fc6000ff3e0ff */
[----:B------:R-:W5:Y:S01]  /*2820*/  @P2 LDG.E.U8 R14, desc[UR8][R14.64] ;  /* 0x000000080e0e2981 */ /* 0x000f62000c1e1100 */
[----:B------:R-:W-:Y:S02]  /*2830*/  @P5 IADD3.X R17, PT, PT, R118, UR21, RZ, P1, !PT ;  /* 0x0000001576115c10 */ /* 0x000fe40008ffe4ff */
[----:B------:R-:W-:-:S03]  /*2840*/  ISETP.LT.AND P1, PT, R77, UR4, !P6 ;  /* 0x000000044d007c0c */ /* 0x000fc6000f721270 */
[----:B------:R-:W2:Y:S10]  /*2850*/  @P5 LDG.E.U8 R27, desc[UR8][R16.64] ;  /* 0x00000008101b5981 */ /* 0x000eb4000c1e1100 */
[----:B------:R-:W-:Y:S01]  /*2860*/  @P1 IADD3 R28, P4, PT, R148, UR20, RZ ;  /* 0x00000014941c1c10 */ /* 0x000fe2000ff9e0ff */
[----:B0-----:R-:W0:Y:S03]  /*2870*/  @P0 LDC R30, c[0x0][0x3e0] ;  /* 0x0000f800ff1e0b82 */ /* 0x001e260000000800 */
[----:B------:R-:W-:-:S02]  /*2880*/  @P1 IADD3.X R29, PT, PT, R118, UR21, RZ, P4, !PT ;  /* 0x00000015761d1c10 */ /* 0x000fc4000a7fe4ff */
[----:B------:R-:W-:Y:S01]  /*2890*/  ISETP.NE.AND P4, PT, R10, RZ, PT ;  /* 0x000000ff0a00720c */ /* 0x000fe20003f85270 */
[----:B------:R-:W2:Y:S04]  /*28a0*/  @P1 LDG.E.U8 R15, desc[UR8][R84.64] ;  /* 0x00000008540f1981 */ /* 0x000ea8000c1e1100 */
[----:B------:R-:W2:Y:S08]  /*28b0*/  @P5 LDG.E.U8 R17, desc[UR8][R82.64] ;  /* 0x0000000852115981 */ /* 0x000eb0000c1e1100 */
[----:B------:R-:W3:Y:S01]  /*28c0*/  @P4 LDG.E.U8 R10, desc[UR8][R12.64] ;  /* 0x000000080c0a4981 */ /* 0x000ee2000c1e1100 */
[----:B------:R-:W1:Y:S03]  /*28d0*/  @P4 LDC R31, c[0x0][0x3e0] ;  /* 0x0000f800ff1f4b82 */ /* 0x000e660000000800 */
[----:B------:R-:W4:Y:S04]  /*28e0*/  @P4 LDG.E.U8 R11, desc[UR8][R84.64] ;  /* 0x00000008540b4981 */ /* 0x000f28000c1e1100 */
[----:B------:R0:W2:Y:S04]  /*28f0*/  @P1 LDG.E.U8 R16, desc[UR8][R28.64] ;  /* 0x000000081c101981 */ /* 0x0000a8000c1e1100 */
[----:B------:R1:W2:Y:S04]  /*2900*/  @P0 LDG.E.U8 R12, desc[UR8][R32.64] ;  /* 0x00000008200c0981 */ /* 0x0002a8000c1e1100 */
[----:B------:R-:W2:Y:S01]  /*2910*/  @P0 LDG.E.U8 R13, desc[UR8][R88.64] ;  /* 0x00000008580d0981 */ /* 0x000ea2000c1e1100 */
[----:B0-----:R-:W0:Y:S08]  /*2920*/  @P3 LDC R29, c[0x0][0x3e0] ;  /* 0x0000f800ff1d3b82 */ /* 0x001e300000000800 */
[----:B------:R-:W0:Y:S01]  /*2930*/  @P2 LDC R28, c[0x0][0x3e0] ;  /* 0x0000f800ff1c2b82 */ /* 0x000e220000000800 */
[----:B------:R-:W-:Y:S01]  /*2940*/  IMAD.U32 R58, RZ, RZ, UR7 ;  /* 0x00000007ff3a7e24 */ /* 0x000fe2000f8e00ff */
[----:B------:R-:W-:-:S02]  /*2950*/  ISETP.LT.AND P6, PT, R76, UR4, !P6 ;  /* 0x000000044c007c0c */ /* 0x000fc4000f7c1270 */
[----:B-----5:R-:W-:-:S05]  /*2960*/  @P2 F2FP.F16.E4M3.UNPACK_B R14, R14 ;  /* 0x0000000eff0e223e */ /* 0x020fca00020006ff */
[----:B------:R-:W-:Y:S02]  /*2970*/  @P2 HADD2.F32 R47, -RZ, R14.H0_H0 ;  /* 0x2000000eff2f2230 */ /* 0x000fe40000004100 */
[----:B------:R-:W5:Y:S01]  /*2980*/  @P1 LDC R14, c[0x0][0x3e0] ;  /* 0x0000f800ff0e1b82 */ /* 0x000f620000000800 */
[----:B---3--:R-:W-:Y:S02]  /*2990*/  @P4 F2FP.F16.E4M3.UNPACK_B R10, R10 ;  /* 0x0000000aff0a423e */ /* 0x008fe400020006ff */
[----:B----4-:R-:W-:-:S03]  /*29a0*/  @P4 F2FP.F16.E4M3.UNPACK_B R11, R11 ;  /* 0x0000000bff0b423e */ /* 0x010fc600020006ff */
[----:B-1----:R-:W-:Y:S02]  /*29b0*/  @P4 HADD2.F32 R32, -RZ, R10.H0_H0 ;  /* 0x2000000aff204230 */ /* 0x002fe40000004100 */
[----:B------:R-:W-:Y:S01]  /*29c0*/  @P4 HADD2.F32 R43, -RZ, R11.H0_H0 ;  /* 0x2000000bff2b4230 */ /* 0x000fe20000004100 */
[----:B------:R-:W-:Y:S02]  /*29d0*/  @P3 F2FP.F16.E4M3.UNPACK_B R11, R45 ;  /* 0x0000002dff0b323e */ /* 0x000fe400020006ff */
[----:B------:R-:W-:Y:S02]  /*29e0*/  @P2 F2FP.F16.E4M3.UNPACK_B R10, R42 ;  /* 0x0000002aff0a223e */ /* 0x000fe400020006ff */
[----:B--2---:R-:W-:Y:S02]  /*29f0*/  @P0 F2FP.F16.E4M3.UNPACK_B R12, R12 ;  /* 0x0000000cff0c023e */ /* 0x004fe400020006ff */
[----:B------:R-:W-:-:S03]  /*2a00*/  @P0 F2FP.F16.E4M3.UNPACK_B R13, R13 ;  /* 0x0000000dff0d023e */ /* 0x000fc600020006ff */
[----:B------:R-:W-:Y:S01]  /*2a10*/  @P0 HADD2.F32 R33, -RZ, R12.H0_H0 ;  /* 0x2000000cff210230 */ /* 0x000fe20000004100 */
[----:B------:R-:W-:Y:S02]  /*2a20*/  @P3 F2FP.F16.E4M3.UNPACK_B R12, R44 ;  /* 0x0000002cff0c323e */ /* 0x000fe400020006ff */
[----:B------:R-:W1:Y:S01]  /*2a30*/  @P5 LDC R44, c[0x0][0x3e0] ;  /* 0x0000f800ff2c5b82 */ /* 0x000e620000000800 */
[----:B------:R-:W-:Y:S02]  /*2a40*/  @P0 HADD2.F32 R45, -RZ, R13.H0_H0 ;  /* 0x2000000dff2d0230 */ /* 0x000fe40000004100 */
[----:B------:R-:W-:Y:S02]  /*2a50*/  @P3 HADD2.F32 R46, -RZ, R11.H0_H0 ;  /* 0x2000000bff2e3230 */ /* 0x000fe40000004100 */
[----:B------:R-:W-:Y:S01]  /*2a60*/  @P3 HADD2.F32 R12, -RZ, R12.H0_H0 ;  /* 0x2000000cff0c3230 */ /* 0x000fe20000004100 */
[----:B------:R-:W-:Y:S01]  /*2a70*/  @P5 F2FP.F16.E4M3.UNPACK_B R13, R27 ;  /* 0x0000001bff0d523e */ /* 0x000fe200020006ff */
[----:B------:R-:W-:-:S02]  /*2a80*/  @P2 HADD2.F32 R48, -RZ, R10.H0_H0 ;  /* 0x2000000aff302230 */ /* 0x000fc40000004100 */
[----:B------:R-:W-:Y:S02]  /*2a90*/  IMAD.U32 R10, RZ, RZ, UR7 ;  /* 0x00000007ff0a7e24 */ /* 0x000fe4000f8e00ff */
[----:B------:R-:W-:Y:S01]  /*2aa0*/  @P0 FFMA R10, R45, R33, R30 ;  /* 0x000000212d0a0223 */ /* 0x000fe2000000001e */
[----:B0-----:R-:W-:Y:S01]  /*2ab0*/  @P3 FFMA R58, R12, R46, R29 ;  /* 0x0000002e0c3a3223 */ /* 0x001fe2000000001d */
[----:B------:R-:W-:Y:S02]  /*2ac0*/  @P5 F2FP.F16.E4M3.UNPACK_B R12, R17 ;  /* 0x00000011ff0c523e */ /* 0x000fe400020006ff */
[----:B------:R-:W-:Y:S01]  /*2ad0*/  ISETP.GE.AND P0, PT, R70, UR5, PT ;  /* 0x0000000546007c0c */ /* 0x000fe2000bf06270 */
[----:B------:R-:W-:Y:S02]  /*2ae0*/  IMAD.U32 R42, RZ, RZ, UR7 ;  /* 0x00000007ff2a7e24 */ /* 0x000fe4000f8e00ff */
[----:B------:R-:W-:Y:S01]  /*2af0*/  @P4 FFMA R42, R43, R32, R31 ;  /* 0x000000202b2a4223 */ /* 0x000fe2000000001f */
[----:B------:R-:W-:Y:S01]  /*2b00*/  @P5 HADD2.F32 R17, -RZ, R13.H0_H0 ;  /* 0x2000000dff115230 */ /* 0x000fe20000004100 */
[----:B------:R-:W-:Y:S01]  /*2b10*/  @P1 F2FP.F16.E4M3.UNPACK_B R13, R16 ;  /* 0x00000010ff0d123e */ /* 0x000fe200020006ff */
[----:B------:R-:W-:Y:S01]  /*2b20*/  @P5 HADD2.F32 R16, -RZ, R12.H0_H0 ;  /* 0x2000000cff105230 */ /* 0x000fe20000004100 */
[----:B------:R-:W-:Y:S01]  /*2b30*/  ISETP.LT.AND P4, PT, R80, UR4, !P0 ;  /* 0x0000000450007c0c */ /* 0x000fe2000c781270 */
[----:B------:R-:W-:Y:S01]  /*2b40*/  IMAD.U32 R11, RZ, RZ, UR7 ;  /* 0x00000007ff0b7e24 */ /* 0x000fe2000f8e00ff */
[----:B------:R-:W-:Y:S01]  /*2b50*/  @P1 F2FP.F16.E4M3.UNPACK_B R12, R15 ;  /* 0x0000000fff0c123e */ /* 0x000fe200020006ff */
[----:B------:R-:W-:Y:S01]  /*2b60*/  @P2 FFMA R11, R48, R47, R28 ;  /* 0x0000002f300b2223 */ /* 0x000fe2000000001c */
[----:B------:R-:W-:-:S02]  /*2b70*/  ISETP.LT.AND P3, PT, R78, UR4, !P0 ;  /* 0x000000044e007c0c */ /* 0x000fc4000c761270 */
[----:B------:R-:W-:Y:S01]  /*2b80*/  ISETP.LT.AND P2, PT, R77, UR4, !P0 ;  /* 0x000000044d007c0c */ /* 0x000fe2000c741270 */
[----:B------:R-:W-:Y:S02]  /*2b90*/  @P1 HADD2.F32 R13, -RZ, R13.H0_H0 ;  /* 0x2000000dff0d1230 */ /* 0x000fe40000004100 */
[----:B------:R-:W-:Y:S01]  /*2ba0*/  @P1 HADD2.F32 R12, -RZ, R12.H0_H0 ;  /* 0x2000000cff0c1230 */ /* 0x000fe20000004100 */
[----:B------:R-:W-:Y:S01]  /*2bb0*/  ISETP.LT.AND P0, PT, R76, UR4, !P0 ;  /* 0x000000044c007c0c */ /* 0x000fe2000c701270 */
[----:B------:R-:W-:Y:S02]  /*2bc0*/  IMAD.U32 R27, RZ, RZ, UR7 ;  /* 0x00000007ff1b7e24 */ /* 0x000fe4000f8e00ff */
[----:B-1----:R-:W-:Y:S01]  /*2bd0*/  @P5 FFMA R27, R16, R17, R44 ;  /* 0x00000011101b5223 */ /* 0x002fe2000000002c */
[----:B------:R-:W-:Y:S01]  /*2be0*/  IMAD.U32 R43, RZ, RZ, UR7 ;  /* 0x00000007ff2b7e24 */ /* 0x000fe2000f8e00ff */
[----:B------:R-:W-:Y:S01]  /*2bf0*/  @P6 IADD3 R30, P5, PT, R148, UR20, RZ ;  /* 0x00000014941e6c10 */ /* 0x000fe2000ffbe0ff */
[----:B-----5:R-:W-:Y:S01]  /*2c00*/  @P1 FFMA R43, R12, R13, R14 ;  /* 0x0000000d0c2b1223 */ /* 0x020fe2000000000e */
[----:B------:R-:W-:Y:S01]  /*2c10*/  @P4 IADD3 R14, P1, PT, R146, UR20, RZ ;  /* 0x00000014920e4c10 */ /* 0x000fe2000ff3e0ff */
[----:B------:R-:W2:Y:S01]  /*2c20*/  @P4 LDG.E.U8 R32, desc[UR8][R88.64] ;  /* 0x0000000858204981 */ /* 0x000ea2000c1e1100 */
[----:B------:R-:W-:Y:S01]  /*2c30*/  @P6 IADD3.X R31, PT, PT, R118, UR21, RZ, P5, !PT ;  /* 0x00000015761f6c10 */ /* 0x000fe2000affe4ff */
[----:B------:R-:W0:Y:S01]  /*2c40*/  @P4 LDC R33, c[0x0][0x3e0] ;  /* 0x0000f800ff214b82 */ /* 0x000e220000000800 */
[----:B------:R-:W-:-:S02]  /*2c50*/  @P3 IADD3 R46, P5, PT, R146, UR20, RZ ;  /* 0x00000014922e3c10 */ /* 0x000fc4000ffbe0ff */
[C---:B------:R-:W-:Y:S02]  /*2c60*/  @P4 IADD3.X R15, PT, PT, R119.reuse, UR21, RZ, P1, !PT ;  /* 0x00000015770f4c10 */ /* 0x040fe40008ffe4ff */
[C---:B------:R-:W-:Y:S02]  /*2c70*/  @P2 IADD3 R28, P1, PT, R146.reuse, UR20, RZ ;  /* 0x00000014921c2c10 */ /* 0x040fe4000ff3e0ff */
[C---:B------:R-:W-:Y:S01]  /*2c80*/  @P3 IADD3.X R47, PT, PT, R119.reuse, UR21, RZ, P5, !PT ;  /* 0x00000015772f3c10 */ /* 0x040fe2000affe4ff */
[----:B------:R-:W3:Y:S01]  /*2c90*/  @P4 LDG.E.U8 R14, desc[UR8][R14.64] ;  /* 0x000000080e0e4981 */ /* 0x000ee2000c1e1100 */
[----:B------:R-:W-:Y:S02]  /*2ca0*/  @P0 IADD3 R44, P5, PT, R146, UR20, RZ ;  /* 0x00000014922c0c10 */ /* 0x000fe4000ffbe0ff */
[----:B------:R-:W-:Y:S01]  /*2cb0*/  @P2 IADD3.X R29, PT, PT, R119, UR21, RZ, P1, !PT ;  /* 0x00000015771d2c10 */ /* 0x000fe20008ffe4ff */
[----:B------:R-:W4:Y:S01]  /*2cc0*/  @P3 LDG.E.U8 R46, desc[UR8][R46.64] ;  /* 0x000000082e2e3981 */ /* 0x000f22000c1e1100 */
[----:B------:R-:W-:-:S02]  /*2cd0*/  ISETP.GE.AND P1, PT, R69, UR5, PT ;  /* 0x0000000545007c0c */ /* 0x000fc4000bf26270 */
[----:B------:R-:W-:Y:S02]  /*2ce0*/  @P0 IADD3.X R45, PT, PT, R119, UR21, RZ, P5, !PT ;  /* 0x00000015772d0c10 */ /* 0x000fe4000affe4ff */
[----:B------:R-:W-:Y:S02]  /*2cf0*/  ISETP.LT.AND P5, PT, R80, UR4, !P1 ;  /* 0x0000000450007c0c */ /* 0x000fe4000cfa1270 */
[----:B------:R-:W-:-:S11]  /*2d00*/  P2R R12, PR, RZ, 0x40 ;  /* 0x00000040ff0c7803 */ /* 0x000fd60000000000 */
[----:B------:R-:W-:Y:S01]  /*2d10*/  @P5 IADD3 R16, P6, PT, R144, UR20, RZ ;  /* 0x0000001490105c10 */ /* 0x000fe2000ffde0ff */
[----:B------:R-:W5:Y:S03]  /*2d20*/  @P3 LDG.E.U8 R15, desc[UR8][R82.64] ;  /* 0x00000008520f3981 */ /* 0x000f66000c1e1100 */
[----:B------:R-:W-:Y:S02]  /*2d30*/  @P5 IADD3.X R17, PT, PT, R120, UR21, RZ, P6, !PT ;  /* 0x0000001578115c10 */ /* 0x000fe4000b7fe4ff */
[----:B------:R-:W-:-:S04]  /*2d40*/  ISETP.NE.AND P6, PT, R12, RZ, PT ;  /* 0x000000ff0c00720c */ /* 0x000fc80003fc5270 */
[----:B------:R-:W5:Y:S09]  /*2d50*/  @P5 LDG.E.U8 R17, desc[UR8][R16.64] ;  /* 0x0000000810115981 */ /* 0x000f72000c1e1100 */
[----:B------:R-:W2:Y:S04]  /*2d60*/  @P6 LDG.E.U8 R12, desc[UR8][R30.64] ;  /* 0x000000081e0c6981 */ /* 0x000ea8000c1e1100 */
[----:B------:R-:W4:Y:S04]  /*2d70*/  @P6 LDG.E.U8 R13, desc[UR8][R86.64] ;  /* 0x00000008560d6981 */ /* 0x000f28000c1e1100 */
[----:B------:R-:W5:Y:S04]  /*2d80*/  @P5 LDG.E.U8 R16, desc[UR8][R88.64] ;  /* 0x0000000858105981 */ /* 0x000f68000c1e1100 */
[----:B------:R-:W5:Y:S04]  /*2d90*/  @P2 LDG.E.U8 R31, desc[UR8][R28.64] ;  /* 0x000000081c1f2981 */ /* 0x000f68000c1e1100 */
[----:B------:R1:W5:Y:S04]  /*2da0*/  @P0 LDG.E.U8 R30, desc[UR8][R44.64] ;  /* 0x000000082c1e0981 */ /* 0x000368000c1e1100 */
[----:B------:R-:W5:Y:S04]  /*2db0*/  @P2 LDG.E.U8 R28, desc[UR8][R84.64] ;  /* 0x00000008541c2981 */ /* 0x000f68000c1e1100 */
[----:B------:R-:W5:Y:S01]  /*2dc0*/  @P0 LDG.E.U8 R29, desc[UR8][R86.64] ;  /* 0x00000008561d0981 */ /* 0x000f62000c1e1100 */
[----:B-1----:R-:W1:Y:S08]  /*2dd0*/  @P6 LDC R44, c[0x0][0x3e0] ;  /* 0x0000f800ff2c6b82 */ /* 0x002e700000000800 */
[----:B------:R-:W1:Y:S01]  /*2de0*/  @P3 LDC R45, c[0x0][0x3e0] ;  /* 0x0000f800ff2d3b82 */ /* 0x000e620000000800 */
[----:B------:R-:W-:-:S02]  /*2df0*/  IMAD.U32 R59, RZ, RZ, UR7 ;  /* 0x00000007ff3b7e24 */ /* 0x000fc4000f8e00ff */
[----:B------:R-:W-:Y:S01]  /*2e00*/  IMAD.U32 R60, RZ, RZ, UR7 ;  /* 0x00000007ff3c7e24 */ /* 0x000fe2000f8e00ff */
[----:B---3--:R-:W-:-:S05]  /*2e10*/  @P4 F2FP.F16.E4M3.UNPACK_B R14, R14 ;  /* 0x0000000eff0e423e */ /* 0x008fca00020006ff */
[----:B------:R-:W-:Y:S01]  /*2e20*/  @P4 HADD2.F32 R14, -RZ, R14.H0_H0 ;  /* 0x2000000eff0e4230 */ /* 0x000fe20000004100 */
[----:B--2---:R-:W-:-:S05]  /*2e30*/  @P6 F2FP.F16.E4M3.UNPACK_B R12, R12 ;  /* 0x0000000cff0c623e */ /* 0x004fca00020006ff */
[----:B------:R-:W-:Y:S01]  /*2e40*/  @P6 HADD2.F32 R47, -RZ, R12.H0_H0 ;  /* 0x2000000cff2f6230 */ /* 0x000fe20000004100 */
[----:B------:R-:W-:Y:S02]  /*2e50*/  @P4 F2FP.F16.E4M3.UNPACK_B R12, R32 ;  /* 0x00000020ff0c423e */ /* 0x000fe400020006ff */
[----:B------:R-:W2:Y:S01]  /*2e60*/  @P2 LDC R32, c[0x0][0x3e0] ;  /* 0x0000f800ff202b82 */ /* 0x000ea20000000800 */
[----:B----4-:R-:W-:Y:S02]  /*2e70*/  @P6 F2FP.F16.E4M3.UNPACK_B R13, R13 ;  /* 0x0000000dff0d623e */ /* 0x010fe400020006ff */
[----:B------:R-:W-:Y:S02]  /*2e80*/  @P4 HADD2.F32 R49, -RZ, R12.H0_H0 ;  /* 0x2000000cff314230 */ /* 0x000fe40000004100 */
[----:B------:R-:W-:Y:S02]  /*2e90*/  IMAD.U32 R12, RZ, RZ, UR7 ;  /* 0x00000007ff0c7e24 */ /* 0x000fe4000f8e00ff */
[----:B------:R-:W-:Y:S01]  /*2ea0*/  @P6 HADD2.F32 R48, -RZ, R13.H0_H0 ;  /* 0x2000000dff306230 */ /* 0x000fe20000004100 */
[----:B------:R-:W-:Y:S01]  /*2eb0*/  @P3 F2FP.F16.E4M3.UNPACK_B R13, R46 ;  /* 0x0000002eff0d323e */ /* 0x000fe200020006ff */
[----:B0-----:R-:W-:Y:S01]  /*2ec0*/  @P4 FFMA R12, R49, R14, R33 ;  /* 0x0000000e310c4223 */ /* 0x001fe20000000021 */
[----:B-----5:R-:W-:Y:S01]  /*2ed0*/  @P3 F2FP.F16.E4M3.UNPACK_B R15, R15 ;  /* 0x0000000fff0f323e */ /* 0x020fe200020006ff */
[----:B------:R-:W0:Y:S02]  /*2ee0*/  @P5 LDC R33, c[0x0][0x3e0] ;  /* 0x0000f800ff215b82 */ /* 0x000e240000000800 */
[----:B------:R-:W-:Y:S01]  /*2ef0*/  @P3 HADD2.F32 R46, -RZ, R13.H0_H0 ;  /* 0x2000000dff2e3230 */ /* 0x000fe20000004100 */
[----:B------:R-:W-:-:S05]  /*2f00*/  @P2 F2FP.F16.E4M3.UNPACK_B R14, R31 ;  /* 0x0000001fff0e223e */ /* 0x000fca00020006ff */
[----:B------:R-:W3:Y:S01]  /*2f10*/  @P0 LDC R31, c[0x0][0x3e0] ;  /* 0x0000f800ff1f0b82 */ /* 0x000ee20000000800 */
[----:B-1----:R-:W-:Y:S01]  /*2f20*/  @P6 FFMA R59, R48, R47, R44 ;  /* 0x0000002f303b6223 */ /* 0x002fe2000000002c */
[----:B------:R-:W-:Y:S02]  /*2f30*/  @P3 HADD2.F32 R48, -RZ, R15.H0_H0 ;  /* 0x2000000fff303230 */ /* 0x000fe40000004100 */
[----:B------:R-:W-:Y:S01]  /*2f40*/  @P2 HADD2.F32 R15, -RZ, R14.H0_H0 ;  /* 0x2000000eff0f2230 */ /* 0x000fe20000004100 */
[----:B------:R-:W-:Y:S01]  /*2f50*/  ISETP.LT.AND P4, PT, R78, UR4, !P1 ;  /* 0x000000044e007c0c */ /* 0x000fe2000cf81270 */
[----:B------:R-:W-:Y:S01]  /*2f60*/  IMAD.U32 R44, RZ, RZ, UR7 ;  /* 0x00000007ff2c7e24 */ /* 0x000fe2000f8e00ff */
[----:B------:R-:W-:-:S05]  /*2f70*/  @P2 F2FP.F16.E4M3.UNPACK_B R13, R28 ;  /* 0x0000001cff0d223e */ /* 0x000fca00020006ff */
[----:B------:R-:W-:Y:S01]  /*2f80*/  @P2 HADD2.F32 R47, -RZ, R13.H0_H0 ;  /* 0x2000000dff2f2230 */ /* 0x000fe20000004100 */
[----:B------:R-:W-:Y:S02]  /*2f90*/  @P0 F2FP.F16.E4M3.UNPACK_B R13, R30 ;  /* 0x0000001eff0d023e */ /* 0x000fe400020006ff */
[----:B------:R-:W-:Y:S02]  /*2fa0*/  @P0 F2FP.F16.E4M3.UNPACK_B R14, R29 ;  /* 0x0000001dff0e023e */ /* 0x000fe400020006ff */
[----:B--2---:R-:W-:Y:S01]  /*2fb0*/  @P2 FFMA R44, R47, R15, R32 ;  /* 0x0000000f2f2c2223 */ /* 0x004fe20000000020 */
[----:B------:R-:W-:Y:S01]  /*2fc0*/  @P5 F2FP.F16.E4M3.UNPACK_B R15, R17 ;  /* 0x00000011ff0f523e */ /* 0x000fe200020006ff */
[----:B------:R-:W-:Y:S01]  /*2fd0*/  @P0 HADD2.F32 R17, -RZ, R13.H0_H0 ;  /* 0x2000000dff110230 */ /* 0x000fe20000004100 */
[----:B------:R-:W-:Y:S02]  /*2fe0*/  ISETP.LT.AND P2, PT, R77, UR4, !P1 ;  /* 0x000000044d007c0c */ /* 0x000fe4000cf41270 */
[----:B------:R-:W-:Y:S01]  /*2ff0*/  @P5 F2FP.F16.E4M3.UNPACK_B R13, R16 ;  /* 0x00000010ff0d523e */ /* 0x000fe200020006ff */
[----:B------:R-:W-:-:S02]  /*3000*/  IMAD.U32 R28, RZ, RZ, UR7 ;  /* 0x00000007ff1c7e24 */ /* 0x000fc4000f8e00ff */
[----:B------:R-:W-:Y:S01]  /*3010*/  @P3 FFMA R28, R48, R46, R45 ;  /* 0x0000002e301c3223 */ /* 0x000fe2000000002d */
[----:B------:R-:W-:Y:S01]  /*3020*/  @P0 HADD2.F32 R14, -RZ, R14.H0_H0 ;  /* 0x2000000eff0e0230 */ /* 0x000fe20000004100 */
[----:B------:R-:W-:Y:S01]  /*3030*/  ISETP.LT.AND P1, PT, R76, UR4, !P1 ;  /* 0x000000044c007c0c */ /* 0x000fe2000cf21270 */
[----:B------:R-:W-:Y:S01]  /*3040*/  @P5 HADD2.F32 R15, -RZ, R15.H0_H0 ;  /* 0x2000000fff0f5230 */ /* 0x000fe20000004100 */
[----:B------:R-:W-:Y:S01]  /*3050*/  ISETP.GE.AND P3, PT, R127, UR5, PT ;  /* 0x000000057f007c0c */ /* 0x000fe2000bf66270 */
[----:B------:R-:W-:Y:S02]  /*3060*/  @P5 HADD2.F32 R16, -RZ, R13.H0_H0 ;  /* 0x2000000dff105230 */ /* 0x000fe40000004100 */
[----:B---3--:R-:W-:Y:S01]  /*3070*/  @P0 FFMA R60, R14, R17, R31 ;  /* 0x000000110e3c0223 */ /* 0x008fe2000000001f */
[----:B------:R-:W-:Y:S01]  /*3080*/  @P4 IADD3 R46, P6, PT, R144, UR20, RZ ;  /* 0x00000014902e4c10 */ /* 0x000fe2000ffde0ff */
[----:B------:R-:W-:Y:S01]  /*3090*/  IMAD.U32 R13, RZ, RZ, UR7 ;  /* 0x00000007ff0d7e24 */ /* 0x000fe2000f8e00ff */
[----:B------:R-:W-:Y:S01]  /*30a0*/  ISETP.LT.AND P0, PT, R80, UR4, !P3 ;  /* 0x0000000450007c0c */ /* 0x000fe2000df01270 */
[----:B0-----:R-:W-:Y:S01]  /*30b0*/  @P5 FFMA R13, R16, R15, R33 ;  /* 0x0000000f100d5223 */ /* 0x001fe20000000021 */
[----:B------:R-:W-:Y:S01]  /*30c0*/  @P2 IADD3 R48, P5, PT, R144, UR20, RZ ;  /* 0x0000001490302c10 */ /* 0x000fe2000ffbe0ff */
[----:B------:R-:W2:Y:S01]  /*30d0*/  @P2 LDG.E.U8 R45, desc[UR8][R84.64] ;  /* 0x00000008542d2981 */ /* 0x000ea2000c1e1100 */
[----:B------:R-:W-:-:S02]  /*30e0*/  @P4 IADD3.X R47, PT, PT, R120, UR21, RZ, P6, !PT ;  /* 0x00000015782f4c10 */ /* 0x000fc4000b7fe4ff */
[----:B------:R-:W-:Y:S02]  /*30f0*/  ISETP.LT.AND P6, PT, R78, UR4, !P3 ;  /* 0x000000044e007c0c */ /* 0x000fe4000dfc1270 */
[----:B------:R-:W-:Y:S02]  /*3100*/  @P2 IADD3.X R49, PT, PT, R120, UR21, RZ, P5, !PT ;  /* 0x0000001578312c10 */ /* 0x000fe4000affe4ff */
[----:B------:R-:W-:-:S04]  /*3110*/  @P1 IADD3 R32, P5, PT, R144, UR20, RZ ;  /* 0x0000001490201c10 */ /* 0x000fc8000ffbe0ff */
[----:B------:R-:W-:Y:S02]  /*3120*/  @P1 IADD3.X R33, PT, PT, R120, UR21, RZ, P5, !PT ;  /* 0x0000001578211c10 */ /* 0x000fe4000affe4ff */
[----:B------:R-:W-:-:S04]  /*3130*/  @P0 IADD3 R30, P5, PT, R142, UR20, RZ ;  /* 0x000000148e1e0c10 */ /* 0x000fc8000ffbe0ff */
[----:B------:R-:W-:Y:S02]  /*3140*/  @P0 IADD3.X R31, PT, PT, R121, UR21, RZ, P5, !PT ;  /* 0x00000015791f0c10 */ /* 0x000fe4000affe4ff */
[----:B------:R-:W-:-:S04]  /*3150*/  @P6 IADD3 R16, P5, PT, R142, UR20, RZ ;  /* 0x000000148e106c10 */ /* 0x000fc8000ffbe0ff */
[----:B------:R-:W-:Y:S02]  /*3160*/  @P6 IADD3.X R17, PT, PT, R121, UR21, RZ, P5, !PT ;  /* 0x0000001579116c10 */ /* 0x000fe4000affe4ff */
[----:B------:R-:W-:Y:S02]  /*3170*/  ISETP.LT.AND P5, PT, R77, UR4, !P3 ;  /* 0x000000044d007c0c */ /* 0x000fe4000dfa1270 */
[----:B------:R-:W-:Y:S01]  /*3180*/  P2R R14, PR, RZ, 0x10 ;  /* 0x00000010ff0e7803 */ /* 0x000fe20000000000 */
[----:B------:R-:W3:Y:S10]  /*3190*/  @P6 LDG.E.U8 R16, desc[UR8][R16.64] ;  /* 0x0000000810106981 */ /* 0x000ef4000c1e1100 */
[----:B------:R-:W-:-:S04]  /*31a0*/  @P5 IADD3 R62, P4, PT, R142, UR20, RZ ;  /* 0x000000148e3e5c10 */ /* 0x000fc8000ff9e0ff */
[----:B------:R-:W-:Y:S02]  /*31b0*/  @P5 IADD3.X R63, PT, PT, R121, UR21, RZ, P4, !PT ;  /* 0x00000015793f5c10 */ /* 0x000fe4000a7fe4ff */
[----:B------:R-:W-:Y:S01]  /*31c0*/  ISETP.NE.AND P4, PT, R14, RZ, PT ;  /* 0x000000ff0e00720c */ /* 0x000fe20003f85270 */
[----:B------:R-:W4:-:S12]  /*31d0*/  @P5 LDG.E.U8 R17, desc[UR8][R84.64] ;  /* 0x0000000854115981 */ /* 0x000f18000c1e1100 */
[----:B------:R-:W5:Y:S01]  /*31e0*/  @P4 LDG.E.U8 R14, desc[UR8][R46.64] ;  /* 0x000000082e0e4981 */ /* 0x000f62000c1e1100 */
[----:B------:R-:W0:Y:S03]  /*31f0*/  @P4 LDC R61, c[0x0][0x3e0] ;  /* 0x0000f800ff3d4b82 */ /* 0x000e260000000800 */
[----:B------:R-:W2:Y:S04]  /*3200*/  @P4 LDG.E.U8 R15, desc[UR8][R82.64] ;  /* 0x00000008520f4981 */ /* 0x000ea8000c1e1100 */
[----:B------:R-:W3:Y:S04]  /*3210*/  @P2 LDG.E.U8 R47, desc[UR8][R48.64] ;  /* 0x00000008302f2981 */ /* 0x000ee8000c1e1100 */
[----:B------:R-:W4:Y:S04]  /*3220*/  @P0 LDG.E.U8 R46, desc[UR8][R30.64] ;  /* 0x000000081e2e0981 */ /* 0x000f28000c1e1100 */
[----:B------:R1:W4:Y:S04]  /*3230*/  @P1 LDG.E.U8 R49, desc[UR8][R32.64] ;  /* 0x0000000820311981 */ /* 0x000328000c1e1100 */
[----:B------:R-:W4:Y:S04]  /*3240*/  @P1 LDG.E.U8 R48, desc[UR8][R86.64] ;  /* 0x0000000856301981 */ /* 0x000f28000c1e1100 */
[----:B------:R-:W4:Y:S04]  /*3250*/  @P6 LDG.E.U8 R31, desc[UR8][R82.64] ;  /* 0x00000008521f6981 */ /* 0x000f28000c1e1100 */
[----:B------:R-:W4:Y:S04]  /*3260*/  @P5 LDG.E.U8 R30, desc[UR8][R62.64] ;  /* 0x000000083e1e5981 */ /* 0x000f28000c1e1100 */
[----:B------:R-:W4:Y:S01]  /*3270*/  @P0 LDG.E.U8 R32, desc[UR8][R88.64] ;  /* 0x0000000858200981 */ /* 0x000f22000c1e1100 */
[----:B-1----:R-:W1:Y:S01]  /*3280*/  @P2 LDC R33, c[0x0][0x3e0] ;  /* 0x0000f800ff212b82 */ /* 0x002e620000000800 */
[----:B------:R-:W-:Y:S01]  /*3290*/  IMAD.U32 R29, RZ, RZ, UR7 ;  /* 0x00000007ff1d7e24 */ /* 0x000fe2000f8e00ff */
[----:B------:R-:W-:-:S02]  /*32a0*/  ISETP.LT.AND P3, PT, R76, UR4, !P3 ;  /* 0x000000044c007c0c */ /* 0x000fc4000df61270 */
[----:B-----5:R-:W-:Y:S02]  /*32b0*/  @P4 F2FP.F16.E4M3.UNPACK_B R14, R14 ;  /* 0x0000000eff0e423e */ /* 0x020fe400020006ff */
[----:B--2---:R-:W-:-:S03]  /*32c0*/  @P4 F2FP.F16.E4M3.UNPACK_B R15, R15 ;  /* 0x0000000fff0f423e */ /* 0x004fc600020006ff */
[----:B------:R-:W-:Y:S02]  /*32d0*/  @P4 HADD2.F32 R14, -RZ, R14.H0_H0 ;  /* 0x2000000eff0e4230 */ /* 0x000fe40000004100 */
[----:B------:R-:W-:-:S05]  /*32e0*/  @P4 HADD2.F32 R15, -RZ, R15.H0_H0 ;  /* 0x2000000fff0f4230 */ /* 0x000fca0000004100 */
[----:B0-----:R-:W-:Y:S01]  /*32f0*/  @P4 FFMA R29, R15, R14, R61 ;  /* 0x0000000e0f1d4223 */ /* 0x001fe2000000003d */
[----:B------:R-:W-:Y:S01]  /*3300*/  @P2 F2FP.F16.E4M3.UNPACK_B R15, R45 ;  /* 0x0000002dff0f223e */ /* 0x000fe200020006ff */
[----:B------:R-:W-:-:S04]  /*3310*/  IMAD.U32 R45, RZ, RZ, UR7 ;  /* 0x00000007ff2d7e24 */ /* 0x000fc8000f8e00ff */
[----:B------:R-:W-:Y:S01]  /*3320*/  @P2 HADD2.F32 R15, -RZ, R15.H0_H0 ;  /* 0x2000000fff0f2230 */ /* 0x000fe20000004100 */
[----:B---3--:R-:W-:Y:S02]  /*3330*/  @P2 F2FP.F16.E4M3.UNPACK_B R14, R47 ;  /* 0x0000002fff0e223e */ /* 0x008fe400020006ff */
[----:B------:R-:W0:Y:S03]  /*3340*/  @P1 LDC R47, c[0x0][0x3e0] ;  /* 0x0000f800ff2f1b82 */ /* 0x000e260000000800 */
[----:B------:R-:W-:-:S05]  /*3350*/  @P2 HADD2.F32 R14, -RZ, R14.H0_H0 ;  /* 0x2000000eff0e2230 */ /* 0x000fca0000004100 */
[----:B-1----:R-:W-:Y:S02]  /*3360*/  @P2 FFMA R45, R15, R14, R33 ;  /* 0x0000000e0f2d2223 */ /* 0x002fe40000000021 */
[----:B------:R-:W1:Y:S01]  /*3370*/  @P0 LDC R33, c[0x0][0x3e0] ;  /* 0x0000f800ff210b82 */ /* 0x000e620000000800 */
[----:B------:R-:W-:Y:S01]  /*3380*/  IMAD.U32 R61, RZ, RZ, UR7 ;  /* 0x00000007ff3d7e24 */ /* 0x000fe2000f8e00ff */
[----:B----4-:R-:W-:Y:S02]  /*3390*/  @P1 F2FP.F16.E4M3.UNPACK_B R14, R49 ;  /* 0x00000031ff0e123e */ /* 0x010fe400020006ff */
[----:B------:R-:W-:-:S03]  /*33a0*/  @P1 F2FP.F16.E4M3.UNPACK_B R15, R48 ;  /* 0x00000030ff0f123e */ /* 0x000fc600020006ff */
[----:B------:R-:W-:Y:S02]  /*33b0*/  @P1 HADD2.F32 R48, -RZ, R14.H0_H0 ;  /* 0x2000000eff301230 */ /* 0x000fe40000004100 */
[----:B------:R-:W-:Y:S01]  /*33c0*/  @P1 HADD2.F32 R49, -RZ, R15.H0_H0 ;  /* 0x2000000fff311230 */ /* 0x000fe20000004100 */
[----:B------:R-:W-:-:S04]  /*33d0*/  @P0 F2FP.F16.E4M3.UNPACK_B R15, R46 ;  /* 0x0000002eff0f023e */ /* 0x000fc800020006ff */
[----:B0-----:R-:W-:Y:S02]  /*33e0*/  @P1 FFMA R61, R49, R48, R47 ;  /* 0x00000030313d1223 */ /* 0x001fe4000000002f */
[----:B------:R-:W0:Y:S01]  /*33f0*/  @P5 LDC R47, c[0x0][0x3e0] ;  /* 0x0000f800ff2f5b82 */ /* 0x000e220000000800 */
[----:B------:R-:W-:Y:S01]  /*3400*/  @P0 HADD2.F32 R15, -RZ, R15.H0_H0 ;  /* 0x2000000fff0f0230 */ /* 0x000fe20000004100 */
[----:B------:R-:W-:-:S06]  /*3410*/  @P0 F2FP.F16.E4M3.UNPACK_B R14, R32 ;  /* 0x00000020ff0e023e */ /* 0x000fcc00020006ff */
[----:B------:R-:W2:Y:S01]  /*3420*/  @P6 LDC R32, c[0x0][0x3e0] ;  /* 0x0000f800ff206b82 */ /* 0x000ea20000000800 */
[----:B------:R-:W-:Y:S02]  /*3430*/  @P0 HADD2.F32 R46, -RZ, R14.H0_H0 ;  /* 0x2000000eff2e0230 */ /* 0x000fe40000004100 */
[----:B------:R-:W-:Y:S01]  /*3440*/  IMAD.U32 R14, RZ, RZ, UR7 ;  /* 0x00000007ff0e7e24 */ /* 0x000fe2000f8e00ff */
[----:B------:R-:W-:Y:S02]  /*3450*/  @P6 F2FP.F16.E4M3.UNPACK_B R16, R16 ;  /* 0x00000010ff10623e */ /* 0x000fe400020006ff */
[----:B-1----:R-:W-:Y:S01]  /*3460*/  @P0 FFMA R14, R46, R15, R33 ;  /* 0x0000000f2e0e0223 */ /* 0x002fe20000000021 */
[----:B------:R-:W-:Y:S02]  /*3470*/  @P6 F2FP.F16.E4M3.UNPACK_B R15, R31 ;  /* 0x0000001fff0f623e */ /* 0x000fe400020006ff */
[----:B------:R-:W-:Y:S01]  /*3480*/  ISETP.GE.AND P4, PT, R68, UR5, PT ;  /* 0x0000000544007c0c */ /* 0x000fe2000bf86270 */
[----:B------:R-:W-:Y:S01]  /*3490*/  @P6 HADD2.F32 R31, -RZ, R16.H0_H0 ;  /* 0x20000010ff1f6230 */ /* 0x000fe20000004100 */
[----:B------:R-:W-:Y:S01]  /*34a0*/  @P5 F2FP.F16.E4M3.UNPACK_B R16, R30 ;  /* 0x0000001eff10523e */ /* 0x000fe200020006ff */
[----:B------:R-:W-:Y:S01]  /*34b0*/  @P6 HADD2.F32 R33, -RZ, R15.H0_H0 ;  /* 0x2000000fff216230 */ /* 0x000fe20000004100 */
[----:B------:R-:W-:-:S02]  /*34c0*/  ISETP.LT.AND P2, PT, R80, UR4, !P4 ;  /* 0x0000000450007c0c */ /* 0x000fc4000e741270 */
[----:B------:R-:W-:Y:S02]  /*34d0*/  @P5 F2FP.F16.E4M3.UNPACK_B R15, R17 ;  /* 0x00000011ff0f523e */ /* 0x000fe400020006ff */
[----:B------:R-:W-:Y:S01]  /*34e0*/  ISETP.LT.AND P0, PT, R77, UR4, !P4 ;  /* 0x000000044d007c0c */ /* 0x000fe2000e701270 */
[----:B------:R-:W-:Y:S01]  /*34f0*/  @P5 HADD2.F32 R16, -RZ, R16.H0_H0 ;  /* 0x20000010ff105230 */ /* 0x000fe20000004100 */
[----:B------:R-:W-:Y:S01]  /*3500*/  ISETP.LT.AND P1, PT, R78, UR4, !P4 ;  /* 0x000000044e007c0c */ /* 0x000fe2000e721270 */
[----:B------:R-:W-:Y:S02]  /*3510*/  @P5 HADD2.F32 R15, -RZ, R15.H0_H0 ;  /* 0x2000000fff0f5230 */ /* 0x000fe40000004100 */
[----:B------:R-:W-:Y:S02]  /*3520*/  IMAD.U32 R30, RZ, RZ, UR7 ;  /* 0x00000007ff1e7e24 */ /* 0x000fe4000f8e00ff */
[----:B--2---:R-:W-:Y:S01]  /*3530*/  @P6 FFMA R30, R33, R31, R32 ;  /* 0x0000001f211e6223 */ /* 0x004fe20000000020 */
[----:B------:R-:W-:Y:S01]  /*3540*/  ISETP.LT.AND P6, PT, R76, UR4, !P4 ;  /* 0x000000044c007c0c */ /* 0x000fe2000e7c1270 */
[----:B------:R-:W-:-:S02]  /*3550*/  IMAD.U32 R46, RZ, RZ, UR7 ;  /* 0x00000007ff2e7e24 */ /* 0x000fc4000f8e00ff */
[----:B0-----:R-:W-:Y:S01]  /*3560*/  @P5 FFMA R46, R15, R16, R47 ;  /* 0x000000100f2e5223 */ /* 0x001fe2000000002f */
[----:B------:R-:W-:Y:S02]  /*3570*/  @P2 IADD3 R96, P5, PT, R140, UR20, RZ ;  /* 0x000000148c602c10 */ /* 0x000fe4000ffbe0ff */
[----:B------:R-:W-:Y:S01]  /*3580*/  @P3 IADD3 R64, P4, PT, R142, UR20, RZ ;  /* 0x000000148e403c10 */ /* 0x000fe2000ff9e0ff */
[----:B------:R-:W2:Y:S01]  /*3590*/  @P0 LDG.E.U8 R47, desc[UR8][R84.64] ;  /* 0x00000008542f0981 */ /* 0x000ea2000c1e1100 */
[----:B------:R-:W-:Y:S02]  /*35a0*/  @P2 IADD3.X R97, PT, PT, R122, UR21, RZ, P5, !PT ;  /* 0x000000157a612c10 */ /* 0x000fe4000affe4ff */
[----:B------:R-:W-:Y:S01]  /*35b0*/  @P3 IADD3.X R65, PT, PT, R121, UR21, RZ, P4, !PT ;  /* 0x0000001579413c10 */ /* 0x000fe2000a7fe4ff */
[----:B------:R-:W3:Y:S01]  /*35c0*/  @P1 LDG.E.U8 R17, desc[UR8][R82.64] ;  /* 0x0000000852111981 */ /* 0x000ee2000c1e1100 */
[C---:B------:R-:W-:Y:S02]  /*35d0*/  @P0 IADD3 R62, P5, PT, R140.reuse, UR20, RZ ;  /* 0x000000148c3e0c10 */ /* 0x040fe4000ffbe0ff */
[----:B------:R-:W-:Y:S01]  /*35e0*/  @P1 IADD3 R94, P4, PT, R140, UR20, RZ ;  /* 0x000000148c5e1c10 */ /* 0x000fe2000ff9e0ff */
[----:B------:R-:W4:Y:S01]  /*35f0*/  @P2 LDG.E.U8 R93, desc[UR8][R96.64] ;  /* 0x00000008605d2981 */ /* 0x000f22000c1e1100 */
[----:B------:R-:W-:-:S02]  /*3600*/  @P0 IADD3.X R63, PT, PT, R122, UR21, RZ, P5, !PT ;  /* 0x000000157a3f0c10 */ /* 0x000fc4000affe4ff */
[----:B------:R-:W-:Y:S02]  /*3610*/  @P1 IADD3.X R95, PT, PT, R122, UR21, RZ, P4, !PT ;  /* 0x000000157a5f1c10 */ /* 0x000fe4000a7fe4ff */
[----:B------:R-:W-:Y:S02]  /*3620*/  @P6 IADD3 R48, P5, PT, R140, UR20, RZ ;  /* 0x000000148c306c10 */ /* 0x000fe4000ffbe0ff */
[----:B------:R-:W-:Y:S01]  /*3630*/  ISETP.GE.AND P4, PT, R67, UR5, PT ;  /* 0x0000000543007c0c */ /* 0x000fe2000bf86270 */
[----:B------:R-:W5:Y:S01]  /*3640*/  @P1 LDG.E.U8 R31, desc[UR8][R94.64] ;  /* 0x000000085e1f1981 */ /* 0x000f62000c1e1100 */
[----:B------:R-:W-:Y:S02]  /*3650*/  @P6 IADD3.X R49, PT, PT, R122, UR21, RZ, P5, !PT ;  /* 0x000000157a316c10 */ /* 0x000fe4000affe4ff */
[----:B------:R-:W-:Y:S01]  /*3660*/  ISETP.LT.AND P5, PT, R80, UR4, !P4 ;  /* 0x0000000450007c0c */ /* 0x000fe2000e7a1270 */
[----:B------:R-:W2:Y:S01]  /*3670*/  @P0 LDG.E.U8 R63, desc[UR8][R62.64] ;  /* 0x000000083e3f0981 */ /* 0x000ea2000c1e1100 */
[----:B------:R-:W-:-:S03]  /*3680*/  P2R R15, PR, RZ, 0x8 ;  /* 0x00000008ff0f7803 */ /* 0x000fc60000000000 */
[----:B------:R-:W2:Y:S08]  /*3690*/  @P6 LDG.E.U8 R49, desc[UR8][R48.64] ;  /* 0x0000000830316981 */ /* 0x000eb0000c1e1100 */
[----:B------:R-:W-:-:S04]  /*36a0*/  @P5 IADD3 R32, P3, PT, R138, UR20, RZ ;  /* 0x000000148a205c10 */ /* 0x000fc8000ff7e0ff */
[----:B------:R-:W-:Y:S02]  /*36b0*/  @P5 IADD3.X R33, PT, PT, R123, UR21, RZ, P3, !PT ;  /* 0x000000157b215c10 */ /* 0x000fe40009ffe4ff */
[----:B------:R-:W-:-:S04]  /*36c0*/  ISETP.NE.AND P3, PT, R15, RZ, PT ;  /* 0x000000ff0f00720c */ /* 0x000fc80003f65270 */
[----:B------:R-:W2:Y:S04]  /*36d0*/  @P5 LDG.E.U8 R33, desc[UR8][R32.64] ;  /* 0x0000000820215981 */ /* 0x000ea8000c1e1100 */
[----:B------:R-:W2:Y:S05]  /*36e0*/  @P6 LDG.E.U8 R48, desc[UR8][R86.64] ;  /* 0x0000000856306981 */ /* 0x000eaa000c1e1100 */
[----:B------:R-:W0:Y:S01]  /*36f0*/  @P3 LDC R91, c[0x0][0x3e0] ;  /* 0x0000f800ff5b3b82 */ /* 0x000e220000000800 */
[----:B------:R1:W4:Y:S04]  /*3700*/  @P3 LDG.E.U8 R15, desc[UR8][R64.64] ;  /* 0x00000008400f3981 */ /* 0x000328000c1e1100 */
[----:B------:R-:W5:Y:S04]  /*3710*/  @P3 LDG.E.U8 R16, desc[UR8][R86.64] ;  /* 0x0000000856103981 */ /* 0x000f68000c1e1100 */
[----:B------:R-:W2:Y:S04]  /*3720*/  @P5 LDG.E.U8 R32, desc[UR8][R88.64] ;  /* 0x0000000858205981 */ /* 0x000ea8000c1e1100 */
[----:B------:R-:W2:Y:S01]  /*3730*/  @P2 LDG.E.U8 R64, desc[UR8][R88.64] ;  /* 0x0000000858402981 */ /* 0x000ea2000c1e1100 */
[----:B-1----:R-:W1:Y:S01]  /*3740*/  @P2 LDC R65, c[0x0][0x3e0] ;  /* 0x0000f800ff412b82 */ /* 0x002e620000000800 */
[----:B------:R-:W-:Y:S01]  /*3750*/  IMAD.U32 R62, RZ, RZ, UR7 ;  /* 0x00000007ff3e7e24 */ /* 0x000fe2000f8e00ff */
[----:B---3--:R-:W-:-:S05]  /*3760*/  @P1 F2FP.F16.E4M3.UNPACK_B R17, R17 ;  /* 0x00000011ff11123e */ /* 0x008fca00020006ff */
[----:B------:R-:W-:Y:S01]  /*3770*/  @P1 HADD2.F32 R17, -RZ, R17.H0_H0 ;  /* 0x20000011ff111230 */ /* 0x000fe20000004100 */
[----:B----4-:R-:W-:Y:S02]  /*3780*/  @P3 F2FP.F16.E4M3.UNPACK_B R15, R15 ;  /* 0x0000000fff0f323e */ /* 0x010fe400020006ff */
[----:B-----5:R-:W-:-:S03]  /*3790*/  @P3 F2FP.F16.E4M3.UNPACK_B R16, R16 ;  /* 0x00000010ff10323e */ /* 0x020fc600020006ff */
[----:B------:R-:W-:Y:S02]  /*37a0*/  @P3 HADD2.F32 R15, -RZ, R15.H0_H0 ;  /* 0x2000000fff0f3230 */ /* 0x000fe40000004100 */
[----:B------:R-:W-:-:S05]  /*37b0*/  @P3 HADD2.F32 R16, -RZ, R16.H0_H0 ;  /* 0x20000010ff103230 */ /* 0x000fca0000004100 */
[----:B0-----:R-:W-:Y:S01]  /*37c0*/  @P3 FFMA R62, R16, R15, R91 ;  /* 0x0000000f103e3223 */ /* 0x001fe2000000005b */
[----:B------:R-:W-:Y:S02]  /*37d0*/  @P2 F2FP.F16.E4M3.UNPACK_B R16, R93 ;  /* 0x0000005dff10223e */ /* 0x000fe400020006ff */
[----:B--2---:R-:W-:Y:S02]  /*37e0*/  @P2 F2FP.F16.E4M3.UNPACK_B R15, R64 ;  /* 0x00000040ff0f223e */ /* 0x004fe400020006ff */
[----:B------:R-:W0:Y:S01]  /*37f0*/  @P1 LDC R64, c[0x0][0x3e0] ;  /* 0x0000f800ff401b82 */ /* 0x000e220000000800 */
[----:B------:R-:W-:Y:S02]  /*3800*/  @P2 HADD2.F32 R16, -RZ, R16.H0_H0 ;  /* 0x20000010ff102230 */ /* 0x000fe40000004100 */
[----:B------:R-:W-:Y:S02]  /*3810*/  @P2 HADD2.F32 R91, -RZ, R15.H0_H0 ;  /* 0x2000000fff5b2230 */ /* 0x000fe40000004100 */
[----:B------:R-:W-:-:S03]  /*3820*/  IMAD.U32 R15, RZ, RZ, UR7 ;  /* 0x00000007ff0f7e24 */ /* 0x000fc6000f8e00ff */
[----:B-1----:R-:W-:Y:S02]  /*3830*/  @P2 FFMA R15, R91, R16, R65 ;  /* 0x000000105b0f2223 */ /* 0x002fe40000000041 */
[----:B------:R-:W1:Y:S01]  /*3840*/  @P0 LDC R65, c[0x0][0x3e0] ;  /* 0x0000f800ff410b82 */ /* 0x000e620000000800 */
[----:B------:R-:W-:Y:S01]  /*3850*/  @P1 F2FP.F16.E4M3.UNPACK_B R16, R31 ;  /* 0x0000001fff10123e */ /* 0x000fe200020006ff */
[----:B------:R-:W-:-:S04]  /*3860*/  IMAD.U32 R31, RZ, RZ, UR7 ;  /* 0x00000007ff1f7e24 */ /* 0x000fc8000f8e00ff */
[----:B------:R-:W-:-:S05]  /*3870*/  @P1 HADD2.F32 R16, -RZ, R16.H0_H0 ;  /* 0x20000010ff101230 */ /* 0x000fca0000004100 */
[----:B0-----:R-:W-:Y:S01]  /*3880*/  @P1 FFMA R31, R17, R16, R64 ;  /* 0x00000010111f1223 */ /* 0x001fe20000000040 */
[----:B------:R-:W-:Y:S01]  /*3890*/  @P0 F2FP.F16.E4M3.UNPACK_B R16, R63 ;  /* 0x0000003fff10023e */ /* 0x000fe200020006ff */
[----:B------:R-:W0:Y:S01]  /*38a0*/  @P6 LDC R64, c[0x0][0x3e0] ;  /* 0x0000f800ff406b82 */ /* 0x000e220000000800 */
[----:B------:R-:W-:-:S03]  /*38b0*/  @P0 F2FP.F16.E4M3.UNPACK_B R17, R47 ;  /* 0x0000002fff11023e */ /* 0x000fc600020006ff */
[----:B------:R-:W-:Y:S02]  /*38c0*/  @P0 HADD2.F32 R16, -RZ, R16.H0_H0 ;  /* 0x20000010ff100230 */ /* 0x000fe40000004100 */
[----:B------:R-:W-:Y:S02]  /*38d0*/  @P0 HADD2.F32 R17, -RZ, R17.H0_H0 ;  /* 0x20000011ff110230 */ /* 0x000fe40000004100 */
[----:B------:R-:W-:-:S03]  /*38e0*/  IMAD.U32 R47, RZ, RZ, UR7 ;  /* 0x00000007ff2f7e24 */ /* 0x000fc6000f8e00ff */
[----:B-1----:R-:W-:Y:S01]  /*38f0*/  @P0 FFMA R47, R17, R16, R65 ;  /* 0x00000010112f0223 */ /* 0x002fe20000000041 */
[----:B------:R-:W-:Y:S02]  /*3900*/  @P6 F2FP.F16.E4M3.UNPACK_B R17, R48 ;  /* 0x00000030ff11623e */ /* 0x000fe400020006ff */
[----:B------:R-:W1:Y:S01]  /*3910*/  @P5 LDC R48, c[0x0][0x3e0] ;  /* 0x0000f800ff305b82 */ /* 0x000e620000000800 */
[----:B------:R-:W-:Y:S02]  /*3920*/  @P6 F2FP.F16.E4M3.UNPACK_B R16, R49 ;  /* 0x00000031ff10623e */ /* 0x000fe400020006ff */
[----:B------:R-:W-:-:S03]  /*3930*/  @P6 HADD2.F32 R17, -RZ, R17.H0_H0 ;  /* 0x20000011ff116230 */ /* 0x000fc60000004100 */
[----:B------:R-:W-:Y:S02]  /*3940*/  @P6 HADD2.F32 R16, -RZ, R16.H0_H0 ;  /* 0x20000010ff106230 */ /* 0x000fe40000004100 */
[----:B------:R-:W-:-:S03]  /*3950*/  IMAD.U32 R63, RZ, RZ, UR7 ;  /* 0x00000007ff3f7e24 */ /* 0x000fc6000f8e00ff */
[----:B0-----:R-:W-:Y:S01]  /*3960*/  @P6 FFMA R63, R17, R16, R64 ;  /* 0x00000010113f6223 */ /* 0x001fe20000000040 */
[----:B------:R-:W-:Y:S02]  /*3970*/  @P5 F2FP.F16.E4M3.UNPACK_B R17, R33 ;  /* 0x00000021ff11523e */ /* 0x000fe400020006ff */
[----:B------:R-:W-:-:S03]  /*3980*/  @P5 F2FP.F16.E4M3.UNPACK_B R16, R32 ;  /* 0x00000020ff10523e */ /* 0x000fc600020006ff */
[----:B------:R-:W-:Y:S02]  /*3990*/  @P5 HADD2.F32 R17, -RZ, R17.H0_H0 ;  /* 0x20000011ff115230 */ /* 0x000fe40000004100 */
[----:B------:R-:W-:Y:S01]  /*39a0*/  @P5 HADD2.F32 R32, -RZ, R16.H0_H0 ;  /* 0x20000010ff205230 */ /* 0x000fe20000004100 */
[----:B------:R-:W-:Y:S01]  /*39b0*/  ISETP.LT.AND P6, PT, R78, UR4, !P4 ;  /* 0x000000044e007c0c */ /* 0x000fe2000e7c1270 */
[----:B------:R-:W-:-:S03]  /*39c0*/  IMAD.U32 R16, RZ, RZ, UR7 ;  /* 0x00000007ff107e24 */ /* 0x000fc6000f8e00ff */
[----:B-1----:R-:W-:Y:S01]  /*39d0*/  @P5 FFMA R16, R32, R17, R48 ;  /* 0x0000001120105223 */ /* 0x002fe20000000030 */
[----:B------:R-:W-:Y:S02]  /*39e0*/  ISETP.LT.AND P5, PT, R77, UR4, !P4 ;  /* 0x000000044d007c0c */ /* 0x000fe4000e7a1270 */
[----:B------:R-:W-:Y:S02]  /*39f0*/  ISETP.LT.AND P4, PT, R76, UR4, !P4 ;  /* 0x000000044c007c0c */ /* 0x000fe4000e781270 */
[----:B------:R-:W-:-:S04]  /*3a00*/  ISETP.GE.AND P0, PT, R66, UR5, PT ;  /* 0x0000000542007c0c */ /* 0x000fc8000bf06270 */
[----:B------:R-:W-:Y:S02]  /*3a10*/  ISETP.LT.AND P3, PT, R80, UR4, !P0 ;  /* 0x0000000450007c0c */ /* 0x000fe4000c761270 */
[----:B------:R-:W-:-:S03]  /*3a20*/  @P6 IADD3 R96, P2, PT, R138, UR20, RZ ;  /* 0x000000148a606c10 */ /* 0x000fc6000ff5e0ff */
[----:B------:R-:W-:Y:S01]  /*3a30*/  @P5 IADD3 R48, P1, PT, R138, UR20, RZ ;  /* 0x000000148a305c10 */ /* 0x000fe2000ff3e0ff */
[----:B------:R-:W2:Y:S01]  /*3a40*/  @P5 LDG.E.U8 R33, desc[UR8][R84.64] ;  /* 0x0000000854215981 */ /* 0x000ea2000c1e1100 */
[C---:B------:R-:W-:Y:S02]  /*3a50*/  @P6 IADD3.X R97, PT, PT, R123.reuse, UR21, RZ, P2, !PT ;  /* 0x000000157b616c10 */ /* 0x040fe400097fe4ff */
[----:B------:R-:W-:Y:S02]  /*3a60*/  ISETP.LT.AND P2, PT, R78, UR4, !P0 ;  /* 0x000000044e007c0c */ /* 0x000fe4000c741270 */
[C---:B------:R-:W-:Y:S01]  /*3a70*/  @P5 IADD3.X R49, PT, PT, R123.reuse, UR21, RZ, P1, !PT ;  /* 0x000000157b315c10 */ /* 0x040fe20008ffe4ff */
[----:B------:R0:W3:Y:S01]  /*3a80*/  @P6 LDG.E.U8 R17, desc[UR8][R96.64] ;  /* 0x0000000860116981 */ /* 0x0000e2000c1e1100 */
[----:B------:R-:W-:Y:S02]  /*3a90*/  @P4 IADD3 R94, P1, PT, R138, UR20, RZ ;  /* 0x000000148a5e4c10 */ /* 0x000fe4000ff3e0ff */
[----:B------:R-:W-:Y:S01]  /*3aa0*/  P2R R32, PR, RZ, 0x8 ;  /* 0x00000008ff207803 */ /* 0x000fe20000000000 */
[----:B------:R-:W4:Y:S01]  /*3ab0*/  @P5 LDG.E.U8 R48, desc[UR8][R48.64] ;  /* 0x0000000830305981 */ /* 0x000f22000c1e1100 */
[----:B------:R-:W-:-:S02]  /*3ac0*/  @P4 IADD3.X R95, PT, PT, R123, UR21, RZ, P1, !PT ;  /* 0x000000157b5f4c10 */ /* 0x000fc40008ffe4ff */
[----:B------:R-:W-:-:S04]  /*3ad0*/  @P3 IADD3 R64, P1, PT, R136, UR20, RZ ;  /* 0x0000001488403c10 */ /* 0x000fc8000ff3e0ff */
[----:B------:R-:W-:Y:S01]  /*3ae0*/  @P3 IADD3.X R65, PT, PT, R124, UR21, RZ, P1, !PT ;  /* 0x000000157c413c10 */ /* 0x000fe20008ffe4ff */
[----:B------:R-:W5:Y:S01]  /*3af0*/  @P4 LDG.E.U8 R95, desc[UR8][R94.64] ;  /* 0x000000085e5f4981 */ /* 0x000f62000c1e1100 */
[----:B------:R-:W-:-:S04]  /*3b00*/  @P2 IADD3 R102, P1, PT, R136, UR20, RZ ;  /* 0x0000001488662c10 */ /* 0x000fc8000ff3e0ff */
[----:B------:R-:W-:Y:S02]  /*3b10*/  @P2 IADD3.X R103, PT, PT, R124, UR21, RZ, P1, !PT ;  /* 0x000000157c672c10 */ /* 0x000fe40008ffe4ff */
[----:B------:R-:W-:Y:S02]  /*3b20*/  ISETP.LT.AND P1, PT, R77, UR4, !P0 ;  /* 0x000000044d007c0c */ /* 0x000fe4000c721270 */
[----:B------:R-:W-:Y:S01]  /*3b30*/  ISETP.LT.AND P0, PT, R76, UR4, !P0 ;  /* 0x000000044c007c0c */ /* 0x000fe2000c701270 */
[----:B------:R-:W5:Y:S04]  /*3b40*/  @P2 LDG.E.U8 R91, desc[UR8][R102.64] ;  /* 0x00000008665b2981 */ /* 0x000f68000c1e1100 */
[----:B------:R-:W5:Y:S06]  /*3b50*/  @P2 LDG.E.U8 R49, desc[UR8][R82.64] ;  /* 0x0000000852312981 */ /* 0x000f6c000c1e1100 */
[----:B------:R-:W-:-:S04]  /*3b60*/  @P1 IADD3 R98, P3, PT, R136, UR20, RZ ;  /* 0x0000001488621c10 */ /* 0x000fc8000ff7e0ff */
[----:B------:R-:W-:Y:S02]  /*3b70*/  @P1 IADD3.X R99, PT, PT, R124, UR21, RZ, P3, !PT ;  /* 0x000000157c631c10 */ /* 0x000fe40009ffe4ff */
[----:B0-----:R-:W-:-:S04]  /*3b80*/  @P0 IADD3 R96, P3, PT, R136, UR20, RZ ;  /* 0x0000001488600c10 */ /* 0x001fc8000ff7e0ff */
[----:B------:R-:W-:Y:S02]  /*3b90*/  @P0 IADD3.X R97, PT, PT, R124, UR21, RZ, P3, !PT ;  /* 0x000000157c610c10 */ /* 0x000fe40009ffe4ff */
[----:B------:R-:W-:Y:S02]  /*3ba0*/  ISETP.NE.AND P3, PT, R32, RZ, PT ;  /* 0x000000ff2000720c */ /* 0x000fe40003f65270 */
[----:B------:R-:W4:Y:S11]  /*3bb0*/  @P6 LDG.E.U8 R32, desc[UR8][R82.64] ;  /* 0x0000000852206981 */ /* 0x000f36000c1e1100 */
[----:B------:R-:W5:Y:S04]  /*3bc0*/  @P3 LDG.E.U8 R93, desc[UR8][R64.64] ;  /* 0x00000008405d3981 */ /* 0x000f68000c1e1100 */
[----:B------:R-:W5:Y:S04]  /*3bd0*/  @P3 LDG.E.U8 R94, desc[UR8][R88.64] ;  /* 0x00000008585e3981 */ /* 0x000f68000c1e1100 */
[----:B------:R-:W5:Y:S04]  /*3be0*/  @P0 LDG.E.U8 R82, desc[UR8][R86.64] ;  /* 0x0000000856520981 */ /* 0x000f68000c1e1100 */
[----:B------:R-:W5:Y:S04]  /*3bf0*/  @P4 LDG.E.U8 R64, desc[UR8][R86.64] ;  /* 0x0000000856404981 */ /* 0x000f68000c1e1100 */
[----:B------:R-:W5:Y:S04]  /*3c00*/  @P1 LDG.E.U8 R88, desc[UR8][R98.64] ;  /* 0x0000000862581981 */ /* 0x000f68000c1e1100 */
[----:B------:R-:W5:Y:S04]  /*3c10*/  @P1 LDG.E.U8 R65, desc[UR8][R84.64] ;  /* 0x0000000854411981 */ /* 0x000f68000c1e1100 */
[----:B------:R0:W5:Y:S02]  /*3c20*/  @P0 LDG.E.U8 R84, desc[UR8][R96.64] ;  /* 0x0000000860540981 */ /* 0x000164000c1e1100 */
[----:B0-----:R-:W0:Y:S08]  /*3c30*/  @P6 LDC R96, c[0x0][0x3e0] ;  /* 0x0000f800ff606b82 */ /* 0x001e300000000800 */
[----:B------:R-:W1:Y:S01]  /*3c40*/  @P5 LDC R97, c[0x0][0x3e0] ;  /* 0x0000f800ff615b82 */ /* 0x000e620000000800 */
[----:B------:R-:W-:Y:S01]  /*3c50*/  UIADD3 UR10, UP0, UPT, UR20, 0x1, URZ ;  /* 0x00000001140a7890 */ /* 0x000fe2000ff1e0ff */
[----:B------:R-:W-:-:S03]  /*3c60*/  UMOV UR12, UR26 ;  /* 0x0000001a000c7c82 */ /* 0x000fc60008000000 */
[----:B------:R-:W-:Y:S01]  /*3c70*/  UIADD3.X UR11, UPT, UPT, URZ, UR21, URZ, UP0, !UPT ;  /* 0x00000015ff0b7290 */ /* 0x000fe200087fe4ff */
[----:B---3--:R-:W-:-:S05]  /*3c80*/  @P6 F2FP.F16.E4M3.UNPACK_B R17, R17 ;  /* 0x00000011ff11623e */ /* 0x008fca00020006ff */
[----:B------:R-:W-:Y:S01]  /*3c90*/  @P6 HADD2.F32 R17, -RZ, R17.H0_H0 ;  /* 0x20000011ff116230 */ /* 0x000fe20000004100 */
[----:B--2---:R-:W-:-:S05]  /*3ca0*/  @P5 F2FP.F16.E4M3.UNPACK_B R33, R33 ;  /* 0x00000021ff21523e */ /* 0x004fca00020006ff */
[----:B------:R-:W-:Y:S01]  /*3cb0*/  @P5 HADD2.F32 R33, -RZ, R33.H0_H0 ;  /* 0x20000021ff215230 */ /* 0x000fe20000004100 */
[----:B----4-:R-:W-:-:S05]  /*3cc0*/  @P6 F2FP.F16.E4M3.UNPACK_B R32, R32 ;  /* 0x00000020ff20623e */ /* 0x010fca00020006ff */
[----:B------:R-:W-:Y:S02]  /*3cd0*/  @P6 HADD2.F32 R98, -RZ, R32.H0_H0 ;  /* 0x20000020ff626230 */ /* 0x000fe40000004100 */
[----:B------:R-:W-:-:S03]  /*3ce0*/  IMAD.U32 R32, RZ, RZ, UR7 ;  /* 0x00000007ff207e24 */ /* 0x000fc6000f8e00ff */
[----:B0-----:R-:W-:Y:S02]  /*3cf0*/  @P6 FFMA R32, R98, R17, R96 ;  /* 0x0000001162206223 */ /* 0x001fe40000000060 */
[----:B------:R-:W0:Y:S01]  /*3d00*/  @P4 LDC R96, c[0x0][0x3e0] ;  /* 0x0000f800ff604b82 */ /* 0x000e220000000800 */
[----:B------:R-:W-:Y:S01]  /*3d10*/  @P5 F2FP.F16.E4M3.UNPACK_B R17, R48 ;  /* 0x00000030ff11523e */ /* 0x000fe200020006ff */
[----:B------:R-:W-:-:S04]  /*3d20*/  IMAD.U32 R48, RZ, RZ, UR7 ;  /* 0x00000007ff307e24 */ /* 0x000fc8000f8e00ff */
[----:B------:R-:W-:-:S05]  /*3d30*/  @P5 HADD2.F32 R17, -RZ, R17.H0_H0 ;  /* 0x20000011ff115230 */ /* 0x000fca0000004100 */
[----:B-1----:R-:W-:Y:S01]  /*3d40*/  @P5 FFMA R48, R33, R17, R97 ;  /* 0x0000001121305223 */ /* 0x002fe20000000061 */
[----:B-----5:R-:W-:Y:S02]  /*3d50*/  @P4 F2FP.F16.E4M3.UNPACK_B R17, R95 ;  /* 0x0000005fff11423e */ /* 0x020fe400020006ff */
[----:B------:R-:W1:Y:S03]  /*3d60*/  @P3 LDC R95, c[0x0][0x3e0] ;  /* 0x0000f800ff5f3b82 */ /* 0x000e660000000800 */
[----:B------:R-:W-:Y:S01]  /*3d70*/  @P4 HADD2.F32 R17, -RZ, R17.H0_H0 ;  /* 0x20000011ff114230 */ /* 0x000fe20000004100 */
[----:B------:R-:W-:Y:S01]  /*3d80*/  @P4 F2FP.F16.E4M3.UNPACK_B R33, R64 ;  /* 0x00000040ff21423e */ /* 0x000fe200020006ff */
[----:B------:R-:W-:-:S04]  /*3d90*/  IMAD.U32 R64, RZ, RZ, UR7 ;  /* 0x00000007ff407e24 */ /* 0x000fc8000f8e00ff */
[----:B------:R-:W-:-:S05]  /*3da0*/  @P4 HADD2.F32 R33, -RZ, R33.H0_H0 ;  /* 0x20000021ff214230 */ /* 0x000fca0000004100 */
[----:B0-----:R-:W-:Y:S01]  /*3db0*/  @P4 FFMA R64, R33, R17, R96 ;  /* 0x0000001121404223 */ /* 0x001fe20000000060 */
[----:B------:R-:W-:Y:S02]  /*3dc0*/  @P3 F2FP.F16.E4M3.UNPACK_B R33, R93 ;  /* 0x0000005dff21323e */ /* 0x000fe400020006ff */
[----:B------:R-:W0:Y:S01]  /*3dd0*/  @P2 LDC R93, c[0x0][0x3e0] ;  /* 0x0000f800ff5d2b82 */ /* 0x000e220000000800 */
[----:B------:R-:W-:Y:S02]  /*3de0*/  @P3 F2FP.F16.E4M3.UNPACK_B R17, R94 ;  /* 0x0000005eff11323e */ /* 0x000fe400020006ff */
[----:B------:R-:W-:-:S03]  /*3df0*/  @P3 HADD2.F32 R33, -RZ, R33.H0_H0 ;  /* 0x20000021ff213230 */ /* 0x000fc60000004100 */
[----:B------:R-:W-:Y:S02]  /*3e00*/  @P3 HADD2.F32 R94, -RZ, R17.H0_H0 ;  /* 0x20000011ff5e3230 */ /* 0x000fe40000004100 */
[----:B------:R-:W-:Y:S01]  /*3e10*/  IMAD.U32 R17, RZ, RZ, UR7 ;  /* 0x00000007ff117e24 */ /* 0x000fe2000f8e00ff */
[----:B------:R-:W-:Y:S02]  /*3e20*/  @P2 F2FP.F16.E4M3.UNPACK_B R49, R49 ;  /* 0x00000031ff31223e */ /* 0x000fe400020006ff */
[----:B-1----:R-:W-:Y:S01]  /*3e30*/  @P3 FFMA R17, R94, R33, R95 ;  /* 0x000000215e113223 */ /* 0x002fe2000000005f */
[----:B------:R-:W-:Y:S02]  /*3e40*/  @P2 F2FP.F16.E4M3.UNPACK_B R33, R91 ;  /* 0x0000005bff21223e */ /* 0x000fe400020006ff */
[----:B------:R-:W1:Y:S01]  /*3e50*/  @P1 LDC R91, c[0x0][0x3e0] ;  /* 0x0000f800ff5b1b82 */ /* 0x000e620000000800 */
[----:B------:R-:W-:Y:S02]  /*3e60*/  @P2 HADD2.F32 R49, -RZ, R49.H0_H0 ;  /* 0x20000031ff312230 */ /* 0x000fe40000004100 */
[----:B------:R-:W-:-:S02]  /*3e70*/  @P2 HADD2.F32 R94, -RZ, R33.H0_H0 ;  /* 0x20000021ff5e2230 */ /* 0x000fc40000004100 */
[----:B------:R-:W-:-:S03]  /*3e80*/  IMAD.U32 R33, RZ, RZ, UR7 ;  /* 0x00000007ff217e24 */ /* 0x000fc6000f8e00ff */
        /* <DEDUP_REMOVED lines=10> */
[----:B------:R-:W-:Y:S01]  /*3f30*/  IADD3 R90, P1, PT, R90, 0x1, RZ ;  /* 0x000000015a5a7810 */ /* 0x000fe20007f3e0ff */
[----:B------:R-:W-:Y:S01]  /*3f40*/  @P0 HADD2.F32 R82, -RZ, R82.H0_H0 ;  /* 0x20000052ff520230 */ /* 0x000fe20000004100 */
[----:B------:R-:W-:Y:S01]  /*3f50*/  IADD3 R99, P4, PT, R86, 0x1, RZ ;  /* 0x0000000156637810 */ /* 0x000fe20007f9e0ff */
[----:B------:R-:W-:Y:S01]  /*3f60*/  @P0 HADD2.F32 R84, -RZ, R65.H0_H0 ;  /* 0x20000041ff540230 */ /* 0x000fe20000004100 */
[----:B------:R-:W-:-:S02]  /*3f70*/  IADD3 R100, P3, PT, R100, 0x1, RZ ;  /* 0x0000000164647810 */ /* 0x000fc40007f7e0ff */
[----:B------:R-:W-:Y:S01]  /*3f80*/  IADD3 R103, P2, PT, R92, 0x1, RZ ;  /* 0x000000015c677810 */ /* 0x000fe20007f5e0ff */
[----:B------:R-:W-:Y:S02]  /*3f90*/  IMAD.U32 R65, RZ, RZ, UR7 ;  /* 0x00000007ff417e24 */ /* 0x000fe4000f8e00ff */
[----:B------:R-:W-:Y:S02]  /*3fa0*/  IMAD.X R91, RZ, RZ, R89, P1 ;  /* 0x000000ffff5b7224 */ /* 0x000fe400008e0659 */
[----:B0-----:R-:W-:Y:S01]  /*3fb0*/  @P0 FFMA R65, R82, R84, R88 ;  /* 0x0000005452410223 */ /* 0x001fe20000000058 */
[----:B------:R-:W-:Y:S02]  /*3fc0*/  IMAD.X R98, RZ, RZ, R87, P4 ;  /* 0x000000ffff627224 */ /* 0x000fe400020e0657 */
[----:B------:R-:W-:Y:S02]  /*3fd0*/  IMAD.X R101, RZ, RZ, R85, P3 ;  /* 0x000000ffff657224 */ /* 0x000fe400018e0655 */
[----:B------:R-:W-:Y:S01]  /*3fe0*/  IMAD.X R102, RZ, RZ, R83, P2 ;  /* 0x000000ffff667224 */ /* 0x000fe200010e0653 */
[----:B------:R-:W-:Y:S06]  /*3ff0*/  BRA.U !UP3, `(.L_x_4) ;  /* 0x000000290be47547 */ /* 0x000fec000b800000 */
[----:B------:R-:W0:Y:S02]  /*4000*/  LDC.64 R108, c[0x0][0x3b0] ;  /* 0x0000ec00ff6c7b82 */ /* 0x000e240000000a00 */
.L_x_5:
[----:B------:R-:W-:Y:S01]  /*4010*/  ISETP.GE.AND P2, PT, R79, UR5, PT ;  /* 0x000000054f007c0c */ /* 0x000fe2000bf46270 */
[----:B------:R-:W1:Y:S01]  /*4020*/  LDC R82, c[0x0][0x364] ;  /* 0x0000d900ff527b82 */ /* 0x000e620000000800 */
[----:B------:R-:W-:Y:S01]  /*4030*/  ISETP.GE.AND P6, PT, R75, UR5, PT ;  /* 0x000000054b007c0c */ /* 0x000fe2000bfc6270 */
[----:B------:R-:W-:Y:S01]  /*4040*/  IMAD.MOV.U32 R92, RZ, RZ, R103 ;  /* 0x000000ffff5c7224 */ /* 0x000fe200078e0067 */
[----:B------:R-:W-:Y:S01]  /*4050*/  ISETP.LT.AND P0, PT, R80, UR4, !P2 ;  /* 0x0000000450007c0c */ /* 0x000fe2000d701270 */
[----:B------:R-:W-:Y:S01]  /*4060*/  IMAD.MOV.U32 R93, RZ, RZ, R102 ;  /* 0x000000ffff5d7224 */ /* 0x000fe200078e0066 */
[----:B------:R-:W-:Y:S01]  /*4070*/  ISETP.LT.AND P1, PT, R78, UR4, !P2 ;  /* 0x000000044e007c0c */ /* 0x000fe2000d721270 */
[----:B------:R-:W-:Y:S01]  /*4080*/  IMAD.MOV.U32 R94, RZ, RZ, R100 ;  /* 0x000000ffff5e7224 */ /* 0x000fe200078e0064 */
[C---:B------:R-:W-:Y:S01]  /*4090*/  ISETP.LT.AND P2, PT, R77.reuse, UR4, !P2 ;  /* 0x000000044d007c0c */ /* 0x040fe2000d741270 */
[----:B------:R-:W-:Y:S01]  /*40a0*/  IMAD.MOV.U32 R95, RZ, RZ, R101 ;  /* 0x000000ffff5f7224 */ /* 0x000fe200078e0065 */
[----:B------:R-:W-:Y:S01]  /*40b0*/  ISETP.LT.AND P3, PT, R80, UR4, !P6 ;  /* 0x0000000450007c0c */ /* 0x000fe2000f761270 */
[----:B------:R-:W-:Y:S01]  /*40c0*/  IMAD.MOV.U32 R96, RZ, RZ, R99 ;  /* 0x000000ffff607224 */ /* 0x000fe200078e0063 */
[----:B------:R-:W-:Y:S01]  /*40d0*/  ISETP.LT.AND P5, PT, R77, UR4, !P6 ;  /* 0x000000044d007c0c */ /* 0x000fe2000f7a1270 */
[----:B------:R-:W-:Y:S01]  /*40e0*/  IMAD.MOV.U32 R97, RZ, RZ, R98 ;  /* 0x000000ffff617224 */ /* 0x000fe200078e0062 */
[----:B------:R-:W-:Y:S01]  /*40f0*/  ISETP.LT.AND P4, PT, R78, UR4, !P6 ;  /* 0x000000044e007c0c */ /* 0x000fe2000f781270 */
[----:B------:R-:W-:Y:S01]  /*4100*/  UIADD3 UR12, UPT, UPT, UR12, 0x1, URZ ;  /* 0x000000010c0c7890 */ /* 0x000fe2000fffe0ff */
[----:B------:R-:W-:Y:S03]  /*4110*/  ISETP.LT.AND P6, PT, R76, UR4, !P6 ;  /* 0x000000044c007c0c */ /* 0x000fe6000f7c1270 */
[----:B------:R-:W2:Y:S04]  /*4120*/  @P1 LDG.E.U8 R89, desc[UR8][R92.64] ;  /* 0x000000085c591981 */ /* 0x000ea8000c1e1100 */
[----:B------:R-:W3:Y:S02]  /*4130*/  @P2 LDG.E.U8 R84, desc[UR8][R94.64] ;  /* 0x000000085e542981 */ /* 0x000ee4000c1e1100 */
[----:B---3--:R-:W-:Y:S01]  /*4140*/  @P2 F2FP.F16.E4M3.UNPACK_B R84, R84 ;  /* 0x00000054ff54223e */ /* 0x008fe200020006ff */
[----:B-1----:R-:W-:Y:S04]  /*4150*/  IMAD R82, R82, UR6, R0 ;  /* 0x0000000652527c24 */ /* 0x002fe8000f8e0200 */
[----:B------:R-:W-:Y:S02]  /*4160*/  IMAD.SHL.U32 R82, R82, 0x10, RZ ;  /* 0x0000001052527824 */ /* 0x000fe400078e00ff */
[----:B------:R-:W-:Y:S02]  /*4170*/  @P2 HADD2.F32 R84, -RZ, R84.H0_H0 ;  /* 0x20000054ff542230 */ /* 0x000fe40000004100 */
[C---:B0-----:R-:W-:Y:S04]  /*4180*/  IMAD.WIDE.U32 R86, R82.reuse, R108, UR10 ;  /* 0x0000000a52567e25 */ /* 0x041fe8000f8e006c */
[----:B------:R-:W-:Y:S02]  /*4190*/  IMAD R87, R82, R109, R87 ;  /* 0x0000006d52577224 */ /* 0x000fe400078e0257 */
[----:B------:R-:W3:Y:S04]  /*41a0*/  @P0 LDG.E.U8 R82, desc[UR8][R90.64] ;  /* 0x000000085a520981 */ /* 0x000ee8000c1e1100 */
[----:B------:R-:W4:Y:S04]  /*41b0*/  @P0 LDG.E.U8 R83, desc[UR8][R86.64] ;  /* 0x0000000856530981 */ /* 0x000f28000c1e1100 */
[----:B------:R-:W5:Y:S04]  /*41c0*/  @P1 LDG.E.U8 R88, desc[UR8][R86.64] ;  /* 0x0000000856581981 */ /* 0x000f68000c1e1100 */
[----:B------:R-:W2:Y:S01]  /*41d0*/  @P2 LDG.E.U8 R85, desc[UR8][R86.64] ;  /* 0x0000000856552981 */ /* 0x000ea2000c1e1100 */
[----:B---3--:R-:W-:Y:S02]  /*41e0*/  @P0 F2FP.F16.E4M3.UNPACK_B R82, R82 ;  /* 0x00000052ff52023e */ /* 0x008fe400020006ff */
[----:B----4-:R-:W-:Y:S03]  /*41f0*/  @P0 F2FP.F16.E4M3.UNPACK_B R83, R83 ;  /* 0x00000053ff53023e */ /* 0x010fe600020006ff */
[----:B------:R-:W-:Y:S02]  /*4200*/  @P0 HADD2.F32 R82, -RZ, R82.H0_H0 ;  /* 0x20000052ff520230 */ /* 0x000fe40000004100 */
[----:B------:R-:W-:Y:S01]  /*4210*/  @P0 HADD2.F32 R83, -RZ, R83.H0_H0 ;  /* 0x20000053ff530230 */ /* 0x000fe20000004100 */
[----:B--2---:R-:W-:Y:S04]  /*4220*/  @P2 F2FP.F16.E4M3.UNPACK_B R85, R85 ;  /* 0x00000055ff55223e */ /* 0x004fe800020006ff */
[----:B------:R-:W-:Y:S01]  /*4230*/  @P0 FFMA R2, R82, R83, R2 ;  /* 0x0000005352020223 */ /* 0x000fe20000000002 */
[----:B------:R-:W-:Y:S02]  /*4240*/  @P1 F2FP.F16.E4M3.UNPACK_B R82, R89 ;  /* 0x00000059ff52123e */ /* 0x000fe400020006ff */
[----:B-----5:R-:W-:Y:S01]  /*4250*/  @P1 F2FP.F16.E4M3.UNPACK_B R83, R88 ;  /* 0x00000058ff53123e */ /* 0x020fe200020006ff */
[----:B------:R-:W-:Y:S01]  /*4260*/  @P2 HADD2.F32 R85, -RZ, R85.H0_H0 ;  /* 0x20000055ff552230 */ /* 0x000fe20000004100 */
[----:B------:R-:W-:Y:S01]  /*4270*/  @P4 IADD3 R106, P0, PT, R164, UR10, RZ ;  /* 0x0000000aa46a4c10 */ /* 0x000fe2000ff1e0ff */
[----:B------:R-:W-:Y:S02]  /*4280*/  @P1 HADD2.F32 R82, -RZ, R82.H0_H0 ;  /* 0x20000052ff521230 */ /* 0x000fe40000004100 */
[----:B------:R-:W-:Y:S01]  /*4290*/  @P1 HADD2.F32 R83, -RZ, R83.H0_H0 ;  /* 0x20000053ff531230 */ /* 0x000fe20000004100 */
[----:B------:R-:W-:Y:S02]  /*42a0*/  @P4 IADD3.X R107, PT, PT, R110, UR11, RZ, P0, !PT ;  /* 0x0000000b6e6b4c10 */ /* 0x000fe400087fe4ff */
[----:B------:R-:W-:Y:S02]  /*42b0*/  @P6 IADD3 R100, P0, PT, R164, UR10, RZ ;  /* 0x0000000aa4646c10 */ /* 0x000fe4000ff1e0ff */
[----:B------:R-:W-:Y:S01]  /*42c0*/  @P1 FFMA R18, R82, R83, R18 ;  /* 0x0000005352121223 */ /* 0x000fe20000000012 */
[----:B------:R-:W-:Y:S01]  /*42d0*/  @P3 IADD3 R104, P1, PT, R164, UR10, RZ ;  /* 0x0000000aa4683c10 */ /* 0x000fe2000ff3e0ff */
[----:B------:R-:W-:Y:S01]  /*42e0*/  @P2 FFMA R34, R84, R85, R34 ;  /* 0x0000005554222223 */ /* 0x000fe20000000022 */
[C---:B------:R-:W-:Y:S01]  /*42f0*/  @P6 IADD3.X R101, PT, PT, R110.reuse, UR11, RZ, P0, !PT ;  /* 0x0000000b6e656c10 */ /* 0x040fe200087fe4ff */
[----:B------:R-:W2:Y:S01]  /*4300*/  @P3 LDG.E.U8 R84, desc[UR8][R90.64] ;  /* 0x000000085a543981 */ /* 0x000ea2000c1e1100 */
[----:B------:R-:W-:Y:S02]  /*4310*/  @P3 IADD3.X R105, PT, PT, R110, UR11, RZ, P1, !PT ;  /* 0x0000000b6e693c10 */ /* 0x000fe40008ffe4ff */
[----:B------:R-:W-:Y:S02]  /*4320*/  @P5 IADD3 R88, P1, PT, R164, UR10, RZ ;  /* 0x0000000aa4585c10 */ /* 0x000fe4000ff3e0ff */
[----:B------:R-:W-:Y:S01]  /*4330*/  ISETP.GE.AND P2, PT, R79, UR5, PT ;  /* 0x000000054f007c0c */ /* 0x000fe2000bf46270 */
[----:B------:R-:W3:Y:S01]  /*4340*/  @P6 LDG.E.U8 R101, desc[UR8][R100.64] ;  /* 0x0000000864656981 */ /* 0x000ee2000c1e1100 */
[----:B------:R-:W-:Y:S02]  /*4350*/  @P5 IADD3.X R89, PT, PT, R110, UR11, RZ, P1, !PT ;  /* 0x0000000b6e595c10 */ /* 0x000fe40008ffe4ff */
[----:B------:R-:W-:Y:S01]  /*4360*/  ISETP.GE.AND P1, PT, R131, UR5, PT ;  /* 0x0000000583007c0c */ /* 0x000fe2000bf26270 */
[----:B------:R-:W4:Y:S03]  /*4370*/  @P3 LDG.E.U8 R85, desc[UR8][R104.64] ;  /* 0x0000000868553981 */ /* 0x000f26000c1e1100 */
[----:B------:R-:W-:Y:S01]  /*4380*/  ISETP.LT.AND P1, PT, R80, UR4, !P1 ;  /* 0x0000000450007c0c */ /* 0x000fe2000cf21270 */
[----:B------:R-:W5:Y:S11]  /*4390*/  @P5 LDG.E.U8 R89, desc[UR8][R88.64] ;  /* 0x0000000858595981 */ /* 0x000f76000c1e1100 */
[----:B------:R-:W-:Y:S01]  /*43a0*/  @!UPT UIADD3 URZ, UPT, UPT, URZ, URZ, URZ ;  /* 0x000000fffffff290 */ /* 0x000fe2000fffe0ff */
[----:B------:R-:W-:Y:S01]  /*43b0*/  @P1 IADD3 R102, P0, PT, R162, UR10, RZ ;  /* 0x0000000aa2661c10 */ /* 0x000fe2000ff1e0ff */
[----:B------:R-:W3:Y:S03]  /*43c0*/  @P1 LDG.E.U8 R98, desc[UR8][R90.64] ;  /* 0x000000085a621981 */ /* 0x000ee6000c1e1100 */
[----:B------:R-:W-:Y:S01]  /*43d0*/  @P1 IADD3.X R103, PT, PT, R111, UR11, RZ, P0, !PT ;  /* 0x0000000b6f671c10 */ /* 0x000fe200087fe4ff */
[----:B------:R-:W3:Y:S01]  /*43e0*/  @P6 LDG.E.U8 R100, desc[UR8][R96.64] ;  /* 0x0000000860646981 */ /* 0x000ee2000c1e1100 */
[----:B------:R-:W-:Y:S03]  /*43f0*/  ISETP.LT.AND P0, PT, R76, UR4, !P2 ;  /* 0x000000044c007c0c */ /* 0x000fe6000d701270 */
[----:B------:R-:W3:Y:S04]  /*4400*/  @P1 LDG.E.U8 R99, desc[UR8][R102.64] ;  /* 0x0000000866631981 */ /* 0x000ee8000c1e1100 */
[----:B------:R-:W3:Y:S06]  /*4410*/  @P5 LDG.E.U8 R88, desc[UR8][R94.64] ;  /* 0x000000085e585981 */ /* 0x000eec000c1e1100 */
[----:B------:R-:W3:Y:S04]  /*4420*/  @P0 LDG.E.U8 R83, desc[UR8][R86.64] ;  /* 0x0000000856530981 */ /* 0x000ee8000c1e1100 */
[----:B------:R-:W3:Y:S04]  /*4430*/  @P0 LDG.E.U8 R82, desc[UR8][R96.64] ;  /* 0x0000000860520981 */ /* 0x000ee8000c1e1100 */
[----:B------:R-:W3:Y:S04]  /*4440*/  @P4 LDG.E.U8 R87, desc[UR8][R106.64] ;  /* 0x000000086a574981 */ /* 0x000ee8000c1e1100 */
[----:B------:R-:W3:Y:S01]  /*4450*/  @P4 LDG.E.U8 R86, desc[UR8][R92.64] ;  /* 0x000000085c564981 */ /* 0x000ee2000c1e1100 */
[----:B--2---:R-:W-:Y:S05]  /*4460*/  @P3 F2FP.F16.E4M3.UNPACK_B R84, R84 ;  /* 0x00000054ff54323e */ /* 0x004fea00020006ff */
[----:B------:R-:W-:Y:S01]  /*4470*/  @P3 HADD2.F32 R84, -RZ, R84.H0_H0 ;  /* 0x20000054ff543230 */ /* 0x000fe20000004100 */
[----:B----4-:R-:W-:Y:S02]  /*4480*/  @P3 F2FP.F16.E4M3.UNPACK_B R85, R85 ;  /* 0x00000055ff55323e */ /* 0x010fe400020006ff */
[----:B-----5:R-:W-:Y:S03]  /*4490*/  @P5 F2FP.F16.E4M3.UNPACK_B R89, R89 ;  /* 0x00000059ff59523e */ /* 0x020fe600020006ff */
[----:B------:R-:W-:Y:S02]  /*44a0*/  @P3 HADD2.F32 R85, -RZ, R85.H0_H0 ;  /* 0x20000055ff553230 */ /* 0x000fe40000004100 */
[----:B------:R-:W-:Y:S01]  /*44b0*/  @P5 HADD2.F32 R89, -RZ, R89.H0_H0 ;  /* 0x20000059ff595230 */ /* 0x000fe20000004100 */
[----:B---3--:R-:W-:Y:S05]  /*44c0*/  @P5 F2FP.F16.E4M3.UNPACK_B R88, R88 ;  /* 0x00000058ff58523e */ /* 0x008fea00020006ff */
[----:B------:R-:W-:Y:S01]  /*44d0*/  @P5 HADD2.F32 R88, -RZ, R88.H0_H0 ;  /* 0x20000058ff585230 */ /* 0x000fe20000004100 */
[----:B------:R-:W-:Y:S02]  /*44e0*/  @P0 F2FP.F16.E4M3.UNPACK_B R83, R83 ;  /* 0x00000053ff53023e */ /* 0x000fe400020006ff */
[----:B------:R-:W-:Y:S03]  /*44f0*/  @P0 F2FP.F16.E4M3.UNPACK_B R82, R82 ;  /* 0x00000052ff52023e */ /* 0x000fe600020006ff */
[----:B------:R-:W-:Y:S02]  /*4500*/  @P0 HADD2.F32 R83, -RZ, R83.H0_H0 ;  /* 0x20000053ff530230 */ /* 0x000fe40000004100 */
[----:B------:R-:W-:Y:S05]  /*4510*/  @P0 HADD2.F32 R82, -RZ, R82.H0_H0 ;  /* 0x20000052ff520230 */ /* 0x000fea0000004100 */
[----:B------:R-:W-:Y:S01]  /*4520*/  @P0 FFMA R50, R82, R83, R50 ;  /* 0x0000005352320223 */ /* 0x000fe20000000032 */
[----:B------:R-:W-:Y:S01]  /*4530*/  @P6 F2FP.F16.E4M3.UNPACK_B R83, R101 ;  /* 0x00000065ff53623e */ /* 0x000fe200020006ff */
[----:B------:R-:W-:Y:S01]  /*4540*/  @P3 FFMA R3, R84, R85, R3 ;  /* 0x0000005554033223 */ /* 0x000fe20000000003 */
[----:B------:R-:W-:Y:S02]  /*4550*/  ISETP.GE.AND P3, PT, R131, UR5, PT ;  /* 0x0000000583007c0c */ /* 0x000fe4000bf66270 */
[----:B------:R-:W-:Y:S01]  /*4560*/  @P6 F2FP.F16.E4M3.UNPACK_B R82, R100 ;  /* 0x00000064ff52623e */ /* 0x000fe200020006ff */
[----:B------:R-:W-:Y:S01]  /*4570*/  @P6 HADD2.F32 R83, -RZ, R83.H0_H0 ;  /* 0x20000053ff536230 */ /* 0x000fe20000004100 */
[----:B------:R-:W-:Y:S02]  /*4580*/  ISETP.LT.AND P0, PT, R78, UR4, !P3 ;  /* 0x000000044e007c0c */ /* 0x000fe4000df01270 */
[----:B------:R-:W-:Y:S01]  /*4590*/  ISETP.LT.AND P2, PT, R77, UR4, !P3 ;  /* 0x000000044d007c0c */ /* 0x000fe2000df41270 */
[----:B------:R-:W-:Y:S01]  /*45a0*/  @P6 HADD2.F32 R82, -RZ, R82.H0_H0 ;  /* 0x20000052ff526230 */ /* 0x000fe20000004100 */
[----:B------:R-:W-:Y:S02]  /*45b0*/  @P4 F2FP.F16.E4M3.UNPACK_B R87, R87 ;  /* 0x00000057ff57423e */ /* 0x000fe400020006ff */
[----:B------:R-:W-:Y:S02]  /*45c0*/  @P1 F2FP.F16.E4M3.UNPACK_B R85, R99 ;  /* 0x00000063ff55123e */ /* 0x000fe400020006ff */
[----:B------:R-:W-:Y:S01]  /*45d0*/  @P4 F2FP.F16.E4M3.UNPACK_B R86, R86 ;  /* 0x00000056ff56423e */ /* 0x000fe200020006ff */
[----:B------:R-:W-:Y:S01]  /*45e0*/  @P4 HADD2.F32 R87, -RZ, R87.H0_H0 ;  /* 0x20000057ff574230 */ /* 0x000fe20000004100 */
[----:B------:R-:W-:Y:S01]  /*45f0*/  @P1 F2FP.F16.E4M3.UNPACK_B R84, R98 ;  /* 0x00000062ff54123e */ /* 0x000fe200020006ff */
[----:B------:R-:W-:Y:S01]  /*4600*/  @P1 HADD2.F32 R85, -RZ, R85.H0_H0 ;  /* 0x20000055ff551230 */ /* 0x000fe20000004100 */
[----:B------:R-:W-:Y:S01]  /*4610*/  ISETP.LT.AND P3, PT, R76, UR4, !P3 ;  /* 0x000000044c007c0c */ /* 0x000fe2000df61270 */
[----:B------:R-:W-:Y:S02]  /*4620*/  @P4 HADD2.F32 R86, -RZ, R86.H0_H0 ;  /* 0x20000056ff564230 */ /* 0x000fe40000004100 */
[----:B------:R-:W-:Y:S03]  /*4630*/  @P1 HADD2.F32 R84, -RZ, R84.H0_H0 ;  /* 0x20000054ff541230 */ /* 0x000fe60000004100 */
[----:B------:R-:W-:Y:S01]  /*4640*/  @P4 FFMA R19, R86, R87, R19 ;  /* 0x0000005756134223 */ /* 0x000fe20000000013 */
[----:B------:R-:W-:Y:S01]  /*4650*/  ISETP.GE.AND P4, PT, R130, UR5, PT ;  /* 0x0000000582007c0c */ /* 0x000fe2000bf86270 */
[----:B------:R-:W-:Y:S01]  /*4660*/  @P5 FFMA R35, R88, R89, R35 ;  /* 0x0000005958235223 */ /* 0x000fe20000000023 */
[----:B------:R-:W-:Y:S01]  /*4670*/  @P6 FFMA R51, R82, R83, R51 ;  /* 0x0000005352336223 */ /* 0x000fe20000000033 */
[----:B------:R-:W-:Y:S01]  /*4680*/  @P0 IADD3 R82, P6, PT, R162, UR10, RZ ;  /* 0x0000000aa2520c10 */ /* 0x000fe2000ffde0ff */
[----:B------:R-:W-:Y:S01]  /*4690*/  @P1 FFMA R4, R84, R85, R4 ;  /* 0x0000005554041223 */ /* 0x000fe20000000004 */
[----:B------:R-:W-:Y:S02]  /*46a0*/  ISETP.LT.AND P4, PT, R80, UR4, !P4 ;  /* 0x0000000450007c0c */ /* 0x000fe4000e781270 */
[C---:B------:R-:W-:Y:S02]  /*46b0*/  @P0 IADD3.X R83, PT, PT, R111.reuse, UR11, RZ, P6, !PT ;  /* 0x0000000b6f530c10 */ /* 0x040fe4000b7fe4ff */
[----:B------:R-:W-:Y:S02]  /*46c0*/  ISETP.GE.AND P6, PT, R130, UR5, PT ;  /* 0x0000000582007c0c */ /* 0x000fe4000bfc6270 */
[----:B------:R-:W-:Y:S02]  /*46d0*/  @P2 IADD3 R84, P5, PT, R162, UR10, RZ ;  /* 0x0000000aa2542c10 */ /* 0x000fe4000ffbe0ff */
[----:B------:R-:W-:Y:S01]  /*46e0*/  ISETP.LT.AND P1, PT, R78, UR4, !P6 ;  /* 0x000000044e007c0c */ /* 0x000fe2000f721270 */
[----:B------:R-:W2:Y:S01]  /*46f0*/  @P0 LDG.E.U8 R83, desc[UR8][R82.64] ;  /* 0x0000000852530981 */ /* 0x000ea2000c1e1100 */
[C---:B------:R-:W-:Y:S02]  /*4700*/  @P2 IADD3.X R85, PT, PT, R111.reuse, UR11, RZ, P5, !PT ;  /* 0x0000000b6f552c10 */ /* 0x040fe4000affe4ff */
[----:B------:R-:W-:Y:S04]  /*4710*/  @P3 IADD3 R86, P5, PT, R162, UR10, RZ ;  /* 0x0000000aa2563c10 */ /* 0x000fe8000ffbe0ff */
[----:B------:R-:W-:Y:S01]  /*4720*/  @P3 IADD3.X R87, PT, PT, R111, UR11, RZ, P5, !PT ;  /* 0x0000000b6f573c10 */ /* 0x000fe2000affe4ff */
[----:B------:R-:W3:Y:S01]  /*4730*/  @P2 LDG.E.U8 R85, desc[UR8][R84.64] ;  /* 0x0000000854552981 */ /* 0x000ee2000c1e1100 */
[----:B------:R-:W-:Y:S04]  /*4740*/  @P4 IADD3 R88, P5, PT, R160, UR10, RZ ;  /* 0x0000000aa0584c10 */ /* 0x000fe8000ffbe0ff */
[----:B------:R-:W-:Y:S01]  /*4750*/  @P4 IADD3.X R89, PT, PT, R112, UR11, RZ, P5, !PT ;  /* 0x0000000b70594c10 */ /* 0x000fe2000affe4ff */
[----:B------:R-:W4:Y:S01]  /*4760*/  @P3 LDG.E.U8 R87, desc[UR8][R86.64] ;  /* 0x0000000856573981 */ /* 0x000f22000c1e1100 */
[----:B------:R-:W-:Y:S04]  /*4770*/  @P1 IADD3 R100, P5, PT, R160, UR10, RZ ;  /* 0x0000000aa0641c10 */ /* 0x000fe8000ffbe0ff */
[----:B------:R-:W-:Y:S01]  /*4780*/  @P1 IADD3.X R101, PT, PT, R112, UR11, RZ, P5, !PT ;  /* 0x0000000b70651c10 */ /* 0x000fe2000affe4ff */
[----:B------:R-:W5:Y:S01]  /*4790*/  @P4 LDG.E.U8 R89, desc[UR8][R88.64] ;  /* 0x0000000858594981 */ /* 0x000f62000c1e1100 */
[C---:B------:R-:W-:Y:S04]  /*47a0*/  ISETP.LT.AND P5, PT, R77.reuse, UR4, !P6 ;  /* 0x000000044d007c0c */ /* 0x040fe8000f7a1270 */
[----:B------:R-:W5:Y:S04]  /*47b0*/  @P1 LDG.E.U8 R101, desc[UR8][R100.64] ;  /* 0x0000000864651981 */ /* 0x000f68000c1e1100 */
[----:B------:R-:W5:Y:S04]  /*47c0*/  @P0 LDG.E.U8 R82, desc[UR8][R92.64] ;  /* 0x000000085c520981 */ /* 0x000f68000c1e1100 */
[----:B------:R-:W5:Y:S01]  /*47d0*/  @P2 LDG.E.U8 R84, desc[UR8][R94.64] ;  /* 0x000000085e542981 */ /* 0x000f62000c1e1100 */
[----:B------:R-:W-:Y:S04]  /*47e0*/  @P5 IADD3 R98, P6, PT, R160, UR10, RZ ;  /* 0x0000000aa0625c10 */ /* 0x000fe8000ffde0ff */
[----:B------:R-:W-:Y:S01]  /*47f0*/  @P5 IADD3.X R99, PT, PT, R112, UR11, RZ, P6, !PT ;  /* 0x0000000b70635c10 */ /* 0x000fe2000b7fe4ff */
[----:B------:R-:W5:Y:S01]  /*4800*/  @P3 LDG.E.U8 R86, desc[UR8][R96.64] ;  /* 0x0000000860563981 */ /* 0x000f62000c1e1100 */
[----:B------:R-:W-:Y:S04]  /*4810*/  ISETP.GE.AND P6, PT, R74, UR5, PT ;  /* 0x000000054a007c0c */ /* 0x000fe8000bfc6270 */
[----:B------:R-:W5:Y:S04]  /*4820*/  @P5 LDG.E.U8 R99, desc[UR8][R98.64] ;  /* 0x0000000862635981 */ /* 0x000f68000c1e1100 */
[----:B------:R-:W5:Y:S04]  /*4830*/  @P4 LDG.E.U8 R88, desc[UR8][R90.64] ;  /* 0x000000085a584981 */ /* 0x000f68000c1e1100 */
[----:B------:R-:W5:Y:S04]  /*4840*/  @P1 LDG.E.U8 R100, desc[UR8][R92.64] ;  /* 0x000000085c641981 */ /* 0x000f68000c1e1100 */
[----:B------:R-:W5:Y:S01]  /*4850*/  @P5 LDG.E.U8 R98, desc[UR8][R94.64] ;  /* 0x000000085e625981 */ /* 0x000f62000c1e1100 */
[----:B--2---:R-:W-:Y:S05]  /*4860*/  @P0 F2FP.F16.E4M3.UNPACK_B R83, R83 ;  /* 0x00000053ff53023e */ /* 0x004fea00020006ff */
[----:B------:R-:W-:Y:S01]  /*4870*/  @P0 HADD2.F32 R83, -RZ, R83.H0_H0 ;  /* 0x20000053ff530230 */ /* 0x000fe20000004100 */
[----:B---3--:R-:W-:Y:S05]  /*4880*/  @P2 F2FP.F16.E4M3.UNPACK_B R85, R85 ;  /* 0x00000055ff55223e */ /* 0x008fea00020006ff */
[----:B------:R-:W-:Y:S01]  /*4890*/  @P2 HADD2.F32 R85, -RZ, R85.H0_H0 ;  /* 0x20000055ff552230 */ /* 0x000fe20000004100 */
[----:B----4-:R-:W-:Y:S05]  /*48a0*/  @P3 F2FP.F16.E4M3.UNPACK_B R87, R87 ;  /* 0x00000057ff57323e */ /* 0x010fea00020006ff */
[----:B------:R-:W-:Y:S01]  /*48b0*/  @P3 HADD2.F32 R87, -RZ, R87.H0_H0 ;  /* 0x20000057ff573230 */ /* 0x000fe20000004100 */
[----:B-----5:R-:W-:Y:S05]  /*48c0*/  @P4 F2FP.F16.E4M3.UNPACK_B R89, R89 ;  /* 0x00000059ff59423e */ /* 0x020fea00020006ff */
[----:B------:R-:W-:Y:S01]  /*48d0*/  @P4 HADD2.F32 R89, -RZ, R89.H0_H0 ;  /* 0x20000059ff594230 */ /* 0x000fe20000004100 */
[----:B------:R-:W-:Y:S02]  /*48e0*/  @P0 F2FP.F16.E4M3.UNPACK_B R82, R82 ;  /* 0x00000052ff52023e */ /* 0x000fe400020006ff */
[----:B------:R-:W-:Y:S03]  /*48f0*/  @P2 F2FP.F16.E4M3.UNPACK_B R84, R84 ;  /* 0x00000054ff54223e */ /* 0x000fe600020006ff */
[----:B------:R-:W-:Y:S02]  /*4900*/  @P0 HADD2.F32 R82, -RZ, R82.H0_H0 ;  /* 0x20000052ff520230 */ /* 0x000fe40000004100 */
[----:B------:R-:W-:Y:S01]  /*4910*/  @P2 HADD2.F32 R84, -RZ, R84.H0_H0 ;  /* 0x20000054ff542230 */ /* 0x000fe20000004100 */
[----:B------:R-:W-:Y:S02]  /*4920*/  @P3 F2FP.F16.E4M3.UNPACK_B R86, R86 ;  /* 0x00000056ff56323e */ /* 0x000fe400020006ff */
[----:B------:R-:W-:Y:S01]  /*4930*/  @P0 FFMA R20, R82, R83, R20 ;  /* 0x0000005352140223 */ /* 0x000fe20000000014 */
[----:B------:R-:W-:Y:S02]  /*4940*/  ISETP.GE.AND P0, PT, R130, UR5, PT ;  /* 0x0000000582007c0c */ /* 0x000fe4000bf06270 */
[----:B------:R-:W-:Y:S01]  /*4950*/  @P1 F2FP.F16.E4M3.UNPACK_B R83, R101 ;  /* 0x00000065ff53123e */ /* 0x000fe200020006ff */
[----:B------:R-:W-:Y:S01]  /*4960*/  @P3 HADD2.F32 R86, -RZ, R86.H0_H0 ;  /* 0x20000056ff563230 */ /* 0x000fe20000004100 */
[----:B------:R-:W-:Y:S01]  /*4970*/  ISETP.LT.AND P0, PT, R76, UR4, !P0 ;  /* 0x000000044c007c0c */ /* 0x000fe2000c701270 */
[----:B------:R-:W-:Y:S01]  /*4980*/  @P2 FFMA R36, R84, R85, R36 ;  /* 0x0000005554242223 */ /* 0x000fe20000000024 */
[----:B------:R-:W-:Y:S01]  /*4990*/  ISETP.LT.AND P2, PT, R80, UR4, !P6 ;  /* 0x0000000450007c0c */ /* 0x000fe2000f741270 */
[----:B------:R-:W-:Y:S01]  /*49a0*/  @P1 HADD2.F32 R83, -RZ, R83.H0_H0 ;  /* 0x20000053ff531230 */ /* 0x000fe20000004100 */
[----:B------:R-:W-:Y:S01]  /*49b0*/  @P4 F2FP.F16.E4M3.UNPACK_B R88, R88 ;  /* 0x00000058ff58423e */ /* 0x000fe200020006ff */
[----:B------:R-:W-:Y:S01]  /*49c0*/  @P3 FFMA R52, R86, R87, R52 ;  /* 0x0000005756343223 */ /* 0x000fe20000000034 */
[----:B------:R-:W-:Y:S02]  /*49d0*/  @P5 F2FP.F16.E4M3.UNPACK_B R85, R99 ;  /* 0x00000063ff55523e */ /* 0x000fe400020006ff */
[----:B------:R-:W-:Y:S01]  /*49e0*/  @P1 F2FP.F16.E4M3.UNPACK_B R82, R100 ;  /* 0x00000064ff52123e */ /* 0x000fe200020006ff */
[----:B------:R-:W-:Y:S01]  /*49f0*/  @P4 HADD2.F32 R88, -RZ, R88.H0_H0 ;  /* 0x20000058ff584230 */ /* 0x000fe20000004100 */
[----:B------:R-:W-:Y:S01]  /*4a00*/  ISETP.LT.AND P3, PT, R78, UR4, !P6 ;  /* 0x000000044e007c0c */ /* 0x000fe2000f761270 */
[----:B------:R-:W-:Y:S01]  /*4a10*/  @P5 HADD2.F32 R85, -RZ, R85.H0_H0 ;  /* 0x20000055ff555230 */ /* 0x000fe20000004100 */
[----:B------:R-:W-:Y:S01]  /*4a20*/  P2R R102, PR, RZ, 0x1 ;  /* 0x00000001ff667803 */ /* 0x000fe20000000000 */
[----:B------:R-:W-:Y:S02]  /*4a30*/  @P1 HADD2.F32 R82, -RZ, R82.H0_H0 ;  /* 0x20000052ff521230 */ /* 0x000fe40000004100 */
[----:B------:R-:W-:Y:S01]  /*4a40*/  @P4 FFMA R5, R88, R89, R5 ;  /* 0x0000005958054223 */ /* 0x000fe20000000005 */
[----:B------:R-:W-:Y:S02]  /*4a50*/  ISETP.LT.AND P4, PT, R77, UR4, !P6 ;  /* 0x000000044d007c0c */ /* 0x000fe4000f781270 */
[----:B------:R-:W-:Y:S01]  /*4a60*/  ISETP.LT.AND P6, PT, R76, UR4, !P6 ;  /* 0x000000044c007c0c */ /* 0x000fe2000f7c1270 */
[----:B------:R-:W-:Y:S01]  /*4a70*/  @P1 FFMA R21, R82, R83, R21 ;  /* 0x0000005352151223 */ /* 0x000fe20000000015 */
[----:B------:R-:W-:Y:S04]  /*4a80*/  @P0 IADD3 R82, P1, PT, R160, UR10, RZ ;  /* 0x0000000aa0520c10 */ /* 0x000fe8000ff3e0ff */
[----:B------:R-:W-:Y:S02]  /*4a90*/  @P0 IADD3.X R83, PT, PT, R112, UR11, RZ, P1, !PT ;  /* 0x0000000b70530c10 */ /* 0x000fe40008ffe4ff */
[----:B------:R-:W-:Y:S02]  /*4aa0*/  @P5 F2FP.F16.E4M3.UNPACK_B R84, R98 ;  /* 0x00000062ff54523e */ /* 0x000fe400020006ff */
[C---:B------:R-:W-:Y:S03]  /*4ab0*/  @P3 IADD3 R86, P1, PT, R158.reuse, UR10, RZ ;  /* 0x0000000a9e563c10 */ /* 0x040fe6000ff3e0ff */
[----:B------:R-:W-:Y:S01]  /*4ac0*/  @P5 HADD2.F32 R84, -RZ, R84.H0_H0 ;  /* 0x20000054ff545230 */ /* 0x000fe20000004100 */
[C---:B------:R-:W-:Y:S02]  /*4ad0*/  @P3 IADD3.X R87, PT, PT, R113.reuse, UR11, RZ, P1, !PT ;  /* 0x0000000b71573c10 */ /* 0x040fe40008ffe4ff */
[----:B------:R-:W-:Y:S02]  /*4ae0*/  @P6 IADD3 R100, P1, PT, R158, UR10, RZ ;  /* 0x0000000a9e646c10 */ /* 0x000fe4000ff3e0ff */
[----:B------:R-:W-:Y:S01]  /*4af0*/  @P5 FFMA R37, R84, R85, R37 ;  /* 0x0000005554255223 */ /* 0x000fe20000000025 */
[C---:B------:R-:W-:Y:S01]  /*4b00*/  @P2 IADD3 R84, P5, PT, R158.reuse, UR10, RZ ;  /* 0x0000000a9e542c10 */ /* 0x040fe2000ffbe0ff */
[----:B------:R-:W2:Y:S01]  /*4b10*/  @P3 LDG.E.U8 R87, desc[UR8][R86.64] ;  /* 0x0000000856573981 */ /* 0x000ea2000c1e1100 */
[C---:B------:R-:W-:Y:S02]  /*4b20*/  @P6 IADD3.X R101, PT, PT, R113.reuse, UR11, RZ, P1, !PT ;  /* 0x0000000b71656c10 */ /* 0x040fe40008ffe4ff */
[C---:B------:R-:W-:Y:S02]  /*4b30*/  @P2 IADD3.X R85, PT, PT, R113.reuse, UR11, RZ, P5, !PT ;  /* 0x0000000b71552c10 */ /* 0x040fe4000affe4ff */
[----:B------:R-:W-:Y:S02]  /*4b40*/  @P4 IADD3 R88, P5, PT, R158, UR10, RZ ;  /* 0x0000000a9e584c10 */ /* 0x000fe4000ffbe0ff */
[----:B------:R-:W3:Y:S02]  /*4b50*/  @P6 LDG.E.U8 R101, desc[UR8][R100.64] ;  /* 0x0000000864656981 */ /* 0x000ee4000c1e1100 */
[----:B------:R-:W-:Y:S02]  /*4b60*/  @P4 IADD3.X R89, PT, PT, R113, UR11, RZ, P5, !PT ;  /* 0x0000000b71594c10 */ /* 0x000fe4000affe4ff */
[----:B------:R-:W-:Y:S01]  /*4b70*/  ISETP.GE.AND P5, PT, R73, UR5, PT ;  /* 0x0000000549007c0c */ /* 0x000fe2000bfa6270 */
[----:B------:R-:W4:Y:S03]  /*4b80*/  @P2 LDG.E.U8 R85, desc[UR8][R84.64] ;  /* 0x0000000854552981 */ /* 0x000f26000c1e1100 */
[----:B------:R-:W-:Y:S01]  /*4b90*/  ISETP.LT.AND P1, PT, R80, UR4, !P5 ;  /* 0x0000000450007c0c */ /* 0x000fe2000ef21270 */
[----:B------:R-:W5:Y:S04]  /*4ba0*/  @P4 LDG.E.U8 R89, desc[UR8][R88.64] ;  /* 0x0000000858594981 */ /* 0x000f68000c1e1100 */
[----:B------:R-:W3:Y:S08]  /*4bb0*/  @P3 LDG.E.U8 R86, desc[UR8][R92.64] ;  /* 0x000000085c563981 */ /* 0x000ef0000c1e1100 */
[----:B------:R-:W-:Y:S04]  /*4bc0*/  @P1 IADD3 R98, P0, PT, R156, UR10, RZ ;  /* 0x0000000a9c621c10 */ /* 0x000fe8000ff1e0ff */
[----:B------:R-:W-:Y:S01]  /*4bd0*/  @P1 IADD3.X R99, PT, PT, R114, UR11, RZ, P0, !PT ;  /* 0x0000000b72631c10 */ /* 0x000fe200087fe4ff */
[----:B------:R-:W3:Y:S01]  /*4be0*/  @P6 LDG.E.U8 R100, desc[UR8][R96.64] ;  /* 0x0000000860646981 */ /* 0x000ee2000c1e1100 */
[----:B------:R-:W-:Y:S03]  /*4bf0*/  ISETP.NE.AND P0, PT, R102, RZ, PT ;  /* 0x000000ff6600720c */ /* 0x000fe60003f05270 */
[----:B------:R-:W3:Y:S04]  /*4c00*/  @P2 LDG.E.U8 R84, desc[UR8][R90.64] ;  /* 0x000000085a542981 */ /* 0x000ee8000c1e1100 */
[----:B------:R-:W3:Y:S04]  /*4c10*/  @P1 LDG.E.U8 R99, desc[UR8][R98.64] ;  /* 0x0000000862631981 */ /* 0x000ee8000c1e1100 */
        /* <DEDUP_REMOVED lines=12> */
[----:B------:R-:W-:Y:S05]  /*4ce0*/  @P2 F2FP.F16.E4M3.UNPACK_B R84, R84 ;  /* 0x00000054ff54223e */ /* 0x000fea00020006ff */
[----:B------:R-:W-:Y:S01]  /*4cf0*/  @P2 HADD2.F32 R84, -RZ, R84.H0_H0 ;  /* 0x20000054ff542230 */ /* 0x000fe20000004100 */
[----:B------:R-:W-:Y:S02]  /*4d00*/  @P4 F2FP.F16.E4M3.UNPACK_B R88, R88 ;  /* 0x00000058ff58423e */ /* 0x000fe400020006ff */
[----:B------:R-:W-:Y:S03]  /*4d10*/  @P0 F2FP.F16.E4M3.UNPACK_B R83, R83 ;  /* 0x00000053ff53023e */ /* 0x000fe600020006ff */
[----:B------:R-:W-:Y:S02]  /*4d20*/  @P4 HADD2.F32 R88, -RZ, R88.H0_H0 ;  /* 0x20000058ff584230 */ /* 0x000fe40000004100 */
[----:B------:R-:W-:Y:S01]  /*4d30*/  @P0 HADD2.F32 R83, -RZ, R83.H0_H0 ;  /* 0x20000053ff530230 */ /* 0x000fe20000004100 */
[----:B------:R-:W-:Y:S05]  /*4d40*/  @P0 F2FP.F16.E4M3.UNPACK_B R82, R82 ;  /* 0x00000052ff52023e */ /* 0x000fea00020006ff */
[----:B------:R-:W-:Y:S05]  /*4d50*/  @P0 HADD2.F32 R82, -RZ, R82.H0_H0 ;  /* 0x20000052ff520230 */ /* 0x000fea0000004100 */
[----:B------:R-:W-:Y:S01]  /*4d60*/  @P0 FFMA R53, R82, R83, R53 ;  /* 0x0000005352350223 */ /* 0x000fe20000000035 */
[----:B------:R-:W-:Y:S01]  /*4d70*/  ISETP.LT.AND P0, PT, R78, UR4, !P5 ;  /* 0x000000044e007c0c */ /* 0x000fe2000ef01270 */
[----:B------:R-:W-:Y:S01]  /*4d80*/  @P2 FFMA R6, R84, R85, R6 ;  /* 0x0000005554062223 */ /* 0x000fe20000000006 */
[----:B------:R-:W-:Y:S01]  /*4d90*/  @P6 F2FP.F16.E4M3.UNPACK_B R83, R101 ;  /* 0x00000065ff53623e */ /* 0x000fe200020006ff */
[----:B------:R-:W-:Y:S01]  /*4da0*/  @P3 FFMA R22, R86, R87, R22 ;  /* 0x0000005756163223 */ /* 0x000fe20000000016 */
[----:B------:R-:W-:Y:S01]  /*4db0*/  @P6 F2FP.F16.E4M3.UNPACK_B R82, R100 ;  /* 0x00000064ff52623e */ /* 0x000fe200020006ff */
[----:B------:R-:W-:Y:S01]  /*4dc0*/  @P4 FFMA R38, R88, R89, R38 ;  /* 0x0000005958264223 */ /* 0x000fe20000000026 */
[----:B------:R-:W-:Y:S01]  /*4dd0*/  ISETP.LT.AND P2, PT, R77, UR4, !P5 ;  /* 0x000000044d007c0c */ /* 0x000fe2000ef41270 */
[----:B------:R-:W-:Y:S01]  /*4de0*/  @P6 HADD2.F32 R83, -RZ, R83.H0_H0 ;  /* 0x20000053ff536230 */ /* 0x000fe20000004100 */
[----:B------:R-:W-:Y:S01]  /*4df0*/  @P1 F2FP.F16.E4M3.UNPACK_B R85, R99 ;  /* 0x00000063ff55123e */ /* 0x000fe200020006ff */
[----:B------:R-:W-:Y:S01]  /*4e00*/  @P6 HADD2.F32 R82, -RZ, R82.H0_H0 ;  /* 0x20000052ff526230 */ /* 0x000fe20000004100 */
[----:B------:R-:W-:Y:S02]  /*4e10*/  @P1 F2FP.F16.E4M3.UNPACK_B R84, R98 ;  /* 0x00000062ff54123e */ /* 0x000fe400020006ff */
[----:B------:R-:W-:Y:S01]  /*4e20*/  ISETP.LT.AND P3, PT, R76, UR4, !P5 ;  /* 0x000000044c007c0c */ /* 0x000fe2000ef61270 */
[----:B------:R-:W-:Y:S01]  /*4e30*/  @P1 HADD2.F32 R85, -RZ, R85.H0_H0 ;  /* 0x20000055ff551230 */ /* 0x000fe20000004100 */
[C---:B------:R-:W-:Y:S01]  /*4e40*/  ISETP.GE.AND P4, PT, R129.reuse, UR5, PT ;  /* 0x0000000581007c0c */ /* 0x040fe2000bf86270 */
[----:B------:R-:W-:Y:S01]  /*4e50*/  @P6 FFMA R54, R82, R83, R54 ;  /* 0x0000005352366223 */ /* 0x000fe20000000036 */
[----:B------:R-:W-:Y:S01]  /*4e60*/  @P0 IADD3 R82, P6, PT, R156, UR10, RZ ;  /* 0x0000000a9c520c10 */ /* 0x000fe2000ffde0ff */
[----:B------:R-:W-:Y:S01]  /*4e70*/  @P1 HADD2.F32 R84, -RZ, R84.H0_H0 ;  /* 0x20000054ff541230 */ /* 0x000fe20000004100 */
[----:B------:R-:W-:Y:S02]  /*4e80*/  ISETP.LT.AND P4, PT, R80, UR4, !P4 ;  /* 0x0000000450007c0c */ /* 0x000fe4000e781270 */
[----:B------:R-:W-:Y:S02]  /*4e90*/  @P0 IADD3.X R83, PT, PT, R114, UR11, RZ, P6, !PT ;  /* 0x0000000b72530c10 */ /* 0x000fe4000b7fe4ff */
[----:B------:R-:W-:Y:S01]  /*4ea0*/  ISETP.GE.AND P6, PT, R129, UR5, PT ;  /* 0x0000000581007c0c */ /* 0x000fe2000bfc6270 */
[----:B------:R-:W-:Y:S01]  /*4eb0*/  @P1 FFMA R7, R84, R85, R7 ;  /* 0x0000005554071223 */ /* 0x000fe20000000007 */
[----:B------:R-:W-:Y:S02]  /*4ec0*/  @P2 IADD3 R84, P5, PT, R156, UR10, RZ ;  /* 0x0000000a9c542c10 */ /* 0x000fe4000ffbe0ff */
[----:B------:R-:W-:Y:S01]  /*4ed0*/  ISETP.LT.AND P1, PT, R78, UR4, !P6 ;  /* 0x000000044e007c0c */ /* 0x000fe2000f721270 */
[----:B------:R-:W2:Y:S01]  /*4ee0*/  @P0 LDG.E.U8 R83, desc[UR8][R82.64] ;  /* 0x0000000852530981 */ /* 0x000ea2000c1e1100 */
[----:B------:R-:W-:Y:S02]  /*4ef0*/  @P2 IADD3.X R85, PT, PT, R114, UR11, RZ, P5, !PT ;  /* 0x0000000b72552c10 */ /* 0x000fe4000affe4ff */
[----:B------:R-:W-:Y:S04]  /*4f00*/  @P3 IADD3 R86, P5, PT, R156, UR10, RZ ;  /* 0x0000000a9c563c10 */ /* 0x000fe8000ffbe0ff */
[----:B------:R-:W-:Y:S01]  /*4f10*/  @P3 IADD3.X R87, PT, PT, R114, UR11, RZ, P5, !PT ;  /* 0x0000000b72573c10 */ /* 0x000fe2000affe4ff */
[----:B------:R-:W3:Y:S01]  /*4f20*/  @P2 LDG.E.U8 R85, desc[UR8][R84.64] ;  /* 0x0000000854552981 */ /* 0x000ee2000c1e1100 */
[C---:B------:R-:W-:Y:S04]  /*4f30*/  @P4 IADD3 R88, P5, PT, R154.reuse, UR10, RZ ;  /* 0x0000000a9a584c10 */ /* 0x040fe8000ffbe0ff */
[C---:B------:R-:W-:Y:S01]  /*4f40*/  @P4 IADD3.X R89, PT, PT, R115.reuse, UR11, RZ, P5, !PT ;  /* 0x0000000b73594c10 */ /* 0x040fe2000affe4ff */
[----:B------:R-:W4:Y:S01]  /*4f50*/  @P3 LDG.E.U8 R87, desc[UR8][R86.64] ;  /* 0x0000000856573981 */ /* 0x000f22000c1e1100 */
[C---:B------:R-:W-:Y:S04]  /*4f60*/  @P1 IADD3 R100, P5, PT, R154.reuse, UR10, RZ ;  /* 0x0000000a9a641c10 */ /* 0x040fe8000ffbe0ff */
[----:B------:R-:W-:Y:S01]  /*4f70*/  @P1 IADD3.X R101, PT, PT, R115, UR11, RZ, P5, !PT ;  /* 0x0000000b73651c10 */ /* 0x000fe2000affe4ff */
[----:B------:R-:W5:Y:S01]  /*4f80*/  @P4 LDG.E.U8 R89, desc[UR8][R88.64] ;  /* 0x0000000858594981 */ /* 0x000f62000c1e1100 */
[----:B------:R-:W-:Y:S04]  /*4f90*/  ISETP.LT.AND P5, PT, R77, UR4, !P6 ;  /* 0x000000044d007c0c */ /* 0x000fe8000f7a1270 */
        /* <DEDUP_REMOVED lines=48> */
[----:B------:R-:W-:Y:S03]  /*52a0*/  @P3 IADD3 R86, P1, PT, R152, UR10, RZ ;  /* 0x0000000a98563c10 */ /* 0x000fe6000ff3e0ff */
[----:B------:R-:W-:Y:S01]  /*52b0*/  @P5 HADD2.F32 R84, -RZ, R84.H0_H0 ;  /* 0x20000054ff545230 */ /* 0x000fe20000004100 */
[----:B------:R-:W-:Y:S02]  /*52c0*/  @P3 IADD3.X R87, PT, PT, R116, UR11, RZ, P1, !PT ;  /* 0x0000000b74573c10 */ /* 0x000fe40008ffe4ff */
[----:B------:R-:W-:Y:S02]  /*52d0*/  @P6 IADD3 R100, P1, PT, R152, UR10, RZ ;  /* 0x0000000a98646c10 */ /* 0x000fe4000ff3e0ff */
[----:B------:R-:W-:Y:S01]  /*52e0*/  @P5 FFMA R40, R84, R85, R40 ;  /* 0x0000005554285223 */ /* 0x000fe20000000028 */
[----:B------:R-:W-:Y:S01]  /*52f0*/  @P2 IADD3 R84, P5, PT, R152, UR10, RZ ;  /* 0x0000000a98542c10 */ /* 0x000fe2000ffbe0ff */
[----:B------:R-:W2:Y:S01]  /*5300*/  @P3 LDG.E.U8 R87, desc[UR8][R86.64] ;  /* 0x0000000856573981 */ /* 0x000ea2000c1e1100 */
[C---:B------:R-:W-:Y:S02]  /*5310*/  @P6 IADD3.X R101, PT, PT, R116.reuse, UR11, RZ, P1, !PT ;  /* 0x0000000b74656c10 */ /* 0x040fe40008ffe4ff */
[----:B------:R-:W-:Y:S02]  /*5320*/  @P2 IADD3.X R85, PT, PT, R116, UR11, RZ, P5, !PT ;  /* 0x0000000b74552c10 */ /* 0x000fe4000affe4ff */
        /* <DEDUP_REMOVED lines=48> */
[----:B------:R-:W-:Y:S01]  /*5630*/  ISETP.GE.AND P4, PT, R128, UR5, PT ;  /* 0x0000000580007c0c */ /* 0x000fe2000bf86270 */
[----:B------:R-:W-:Y:S01]  /*5640*/  @P6 FFMA R57, R82, R83, R57 ;  /* 0x0000005352396223 */ /* 0x000fe20000000039 */
[----:B------:R-:W-:Y:S01]  /*5650*/  @P0 IADD3 R82, P6, PT, R150, UR10, RZ ;  /* 0x0000000a96520c10 */ /* 0x000fe2000ffde0ff */
[----:B------:R-:W-:Y:S01]  /*5660*/  @P1 HADD2.F32 R84, -RZ, R84.H0_H0 ;  /* 0x20000054ff541230 */ /* 0x000fe20000004100 */
[----:B------:R-:W-:Y:S02]  /*5670*/  ISETP.LT.AND P4, PT, R80, UR4, !P4 ;  /* 0x0000000450007c0c */ /* 0x000fe4000e781270 */
[C---:B------:R-:W-:Y:S02]  /*5680*/  @P0 IADD3.X R83, PT, PT, R117.reuse, UR11, RZ, P6, !PT ;  /* 0x0000000b75530c10 */ /* 0x040fe4000b7fe4ff */
[----:B------:R-:W-:Y:S01]  /*5690*/  ISETP.GE.AND P6, PT, R128, UR5, PT ;  /* 0x0000000580007c0c */ /* 0x000fe2000bfc6270 */
[----:B------:R-:W-:Y:S01]  /*56a0*/  @P1 FFMA R10, R84, R85, R10 ;  /* 0x00000055540a1223 */ /* 0x000fe2000000000a */
        /* <DEDUP_REMOVED lines=208> */
[----:B------:R-:W5:Y:S01]  /*63b0*/  @P6 LDG.E.U8 R98, desc[UR8][R96.64] ;  /* 0x0000000860626981 */ /* 0x000f62000c1e1100 */
[----:B------:R-:W-:Y:S03]  /*63c0*/  ISETP.NE.AND P0, PT, R102, RZ, PT ;  /* 0x000000ff6600720c */ /* 0x000fe60003f05270 */
[----:B------:R-:W5:Y:S04]  /*63d0*/  @P2 LDG.E.U8 R84, desc[UR8][R90.64] ;  /* 0x000000085a542981 */ /* 0x000f68000c1e1100 */
[----:B------:R-:W5:Y:S04]  /*63e0*/  @P1 LDG.E.U8 R89, desc[UR8][R88.64] ;  /* 0x0000000858591981 */ /* 0x000f68000c1e1100 */
[----:B------:R-:W5:Y:S04]  /*63f0*/  @P4 LDG.E.U8 R100, desc[UR8][R94.64] ;  /* 0x000000085e644981 */ /* 0x000f68000c1e1100 */
[----:B------:R-:W5:Y:S04]  /*6400*/  @P0 LDG.E.U8 R83, desc[UR8][R82.64] ;  /* 0x0000000852530981 */ /* 0x000f68000c1e1100 */
[----:B------:R-:W5:Y:S04]  /*6410*/  @P1 LDG.E.U8 R88, desc[UR8][R90.64] ;  /* 0x000000085a581981 */ /* 0x000f68000c1e1100 */
[----:B------:R-:W5:Y:S01]  /*6420*/  @P0 LDG.E.U8 R82, desc[UR8][R96.64] ;  /* 0x0000000860520981 */ /* 0x000f62000c1e1100 */
[----:B--2---:R-:W-:Y:S02]  /*6430*/  @P3 F2FP.F16.E4M3.UNPACK_B R87, R87 ;  /* 0x00000057ff57323e */ /* 0x004fe400020006ff */
[----:B----4-:R-:W-:Y:S05]  /*6440*/  @P2 F2FP.F16.E4M3.UNPACK_B R85, R85 ;  /* 0x00000055ff55223e */ /* 0x010fea00020006ff */
[----:B------:R-:W-:Y:S01]  /*6450*/  @P2 HADD2.F32 R85, -RZ, R85.H0_H0 ;  /* 0x20000055ff552230 */ /* 0x000fe20000004100 */
[----:B---3--:R-:W-:Y:S02]  /*6460*/  @P3 F2FP.F16.E4M3.UNPACK_B R86, R86 ;  /* 0x00000056ff56323e */ /* 0x008fe400020006ff */
[----:B-----5:R-:W-:Y:S05]  /*6470*/  @P2 F2FP.F16.E4M3.UNPACK_B R84, R84 ;  /* 0x00000054ff54223e */ /* 0x020fea00020006ff */
[----:B------:R-:W-:Y:S01]  /*6480*/  @P2 HADD2.F32 R84, -RZ, R84.H0_H0 ;  /* 0x20000054ff542230 */ /* 0x000fe20000004100 */
[----:B------:R-:W-:Y:S05]  /*6490*/  @P0 F2FP.F16.E4M3.UNPACK_B R83, R83 ;  /* 0x00000053ff53023e */ /* 0x000fea00020006ff */
[----:B------:R-:W-:Y:S01]  /*64a0*/  @P0 HADD2.F32 R83, -RZ, R83.H0_H0 ;  /* 0x20000053ff530230 */ /* 0x000fe20000004100 */
[----:B------:R-:W-:Y:S05]  /*64b0*/  @P0 F2FP.F16.E4M3.UNPACK_B R82, R82 ;  /* 0x00000052ff52023e */ /* 0x000fea00020006ff */
[----:B------:R-:W-:Y:S05]  /*64c0*/  @P0 HADD2.F32 R82, -RZ, R82.H0_H0 ;  /* 0x20000052ff520230 */ /* 0x000fea0000004100 */
[----:B------:R-:W-:Y:S01]  /*64d0*/  @P0 FFMA R62, R82, R83, R62 ;  /* 0x00000053523e0223 */ /* 0x000fe2000000003e */
[----:B------:R-:W-:Y:S01]  /*64e0*/  ISETP.LT.AND P0, PT, R78, UR4, !P5 ;  /* 0x000000044e007c0c */ /* 0x000fe2000ef01270 */
[----:B------:R-:W-:Y:S01]  /*64f0*/  @P3 HADD2.F32 R83, -RZ, R87.H0_H0 ;  /* 0x20000057ff533230 */ /* 0x000fe20000004100 */
[----:B------:R-:W-:Y:S01]  /*6500*/  @P4 F2FP.F16.E4M3.UNPACK_B R87, R101 ;  /* 0x00000065ff57423e */ /* 0x000fe200020006ff */
[----:B------:R-:W-:Y:S01]  /*6510*/  @P3 HADD2.F32 R82, -RZ, R86.H0_H0 ;  /* 0x20000056ff523230 */ /* 0x000fe20000004100 */
[----:B------:R-:W-:Y:S01]  /*6520*/  @P4 F2FP.F16.E4M3.UNPACK_B R86, R100 ;  /* 0x00000064ff56423e */ /* 0x000fe200020006ff */
[----:B------:R-:W-:Y:S01]  /*6530*/  @P2 FFMA R15, R84, R85, R15 ;  /* 0x00000055540f2223 */ /* 0x000fe2000000000f */
[----:B------:R-:W-:Y:S02]  /*6540*/  @P6 F2FP.F16.E4M3.UNPACK_B R85, R99 ;  /* 0x00000063ff55623e */ /* 0x000fe400020006ff */
[----:B------:R-:W-:Y:S01]  /*6550*/  @P6 F2FP.F16.E4M3.UNPACK_B R84, R98 ;  /* 0x00000062ff54623e */ /* 0x000fe200020006ff */
[----:B------:R-:W-:Y:S01]  /*6560*/  @P3 FFMA R31, R82, R83, R31 ;  /* 0x00000053521f3223 */ /* 0x000fe2000000001f */
[----:B------:R-:W-:Y:S01]  /*6570*/  ISETP.LT.AND P2, PT, R77, UR4, !P5 ;  /* 0x000000044d007c0c */ /* 0x000fe2000ef41270 */
[----:B------:R-:W-:Y:S01]  /*6580*/  @P4 HADD2.F32 R83, -RZ, R87.H0_H0 ;  /* 0x20000057ff534230 */ /* 0x000fe20000004100 */
[----:B------:R-:W-:Y:S01]  /*6590*/  @P1 F2FP.F16.E4M3.UNPACK_B R87, R89 ;  /* 0x00000059ff57123e */ /* 0x000fe200020006ff */
[----:B------:R-:W-:Y:S01]  /*65a0*/  @P4 HADD2.F32 R82, -RZ, R86.H0_H0 ;  /* 0x20000056ff524230 */ /* 0x000fe20000004100 */
[----:B------:R-:W-:Y:S01]  /*65b0*/  @P1 F2FP.F16.E4M3.UNPACK_B R86, R88 ;  /* 0x00000058ff56123e */ /* 0x000fe200020006ff */
[----:B------:R-:W-:Y:S01]  /*65c0*/  @P6 HADD2.F32 R85, -RZ, R85.H0_H0 ;  /* 0x20000055ff556230 */ /* 0x000fe20000004100 */
[----:B------:R-:W-:Y:S01]  /*65d0*/  ISETP.LT.AND P3, PT, R76, UR4, !P5 ;  /* 0x000000044c007c0c */ /* 0x000fe2000ef61270 */
[----:B------:R-:W-:Y:S01]  /*65e0*/  @P6 HADD2.F32 R84, -RZ, R84.H0_H0 ;  /* 0x20000054ff546230 */ /* 0x000fe20000004100 */
[----:B------:R-:W-:Y:S01]  /*65f0*/  IADD3 R103, P5, PT, R92, 0x1, RZ ;  /* 0x000000015c677810 */ /* 0x000fe20007fbe0ff */
[----:B------:R-:W-:Y:S01]  /*6600*/  @P4 FFMA R47, R82, R83, R47 ;  /* 0x00000053522f4223 */ /* 0x000fe2000000002f */
[----:B------:R-:W-:Y:S01]  /*6610*/  IADD3 R100, P4, PT, R94, 0x1, RZ ;  /* 0x000000015e647810 */ /* 0x000fe20007f9e0ff */
[----:B------:R-:W-:Y:S01]  /*6620*/  @P1 HADD2.F32 R83, -RZ, R87.H0_H0 ;  /* 0x20000057ff531230 */ /* 0x000fe20000004100 */
[----:B------:R-:W-:Y:S01]  /*6630*/  P2R R88, PR, RZ, 0x8 ;  /* 0x00000008ff587803 */ /* 0x000fe20000000000 */
[----:B------:R-:W-:Y:S02]  /*6640*/  @P1 HADD2.F32 R82, -RZ, R86.H0_H0 ;  /* 0x20000056ff521230 */ /* 0x000fe40000004100 */
[----:B------:R-:W-:Y:S01]  /*6650*/  @P6 FFMA R63, R84, R85, R63 ;  /* 0x00000055543f6223 */ /* 0x000fe2000000003f */
[----:B------:R-:W-:Y:S01]  /*6660*/  ISETP.GE.AND P6, PT, R66, UR5, PT ;  /* 0x0000000542007c0c */ /* 0x000fe2000bfc6270 */
[----:B------:R-:W-:Y:S02]  /*6670*/  IMAD.X R101, RZ, RZ, R95, P4 ;  /* 0x000000ffff657224 */ /* 0x000fe400020e065f */
[----:B------:R-:W-:Y:S01]  /*6680*/  @P1 FFMA R16, R82, R83, R16 ;  /* 0x0000005352101223 */ /* 0x000fe20000000010 */
[----:B------:R-:W-:Y:S01]  /*6690*/  ISETP.LT.AND P1, PT, R80, UR4, !P6 ;  /* 0x0000000450007c0c */ /* 0x000fe2000f721270 */
[----:B------:R-:W-:Y:S01]  /*66a0*/  IMAD.X R102, RZ, RZ, R93, P5 ;  /* 0x000000ffff667224 */ /* 0x000fe200028e065d */
[C---:B------:R-:W-:Y:S02]  /*66b0*/  @P0 IADD3 R82, P4, PT, R138.reuse, UR10, RZ ;  /* 0x0000000a8a520c10 */ /* 0x040fe4000ff9e0ff */
[----:B------:R-:W-:Y:S02]  /*66c0*/  @P2 IADD3 R86, P5, PT, R138, UR10, RZ ;  /* 0x0000000a8a562c10 */ /* 0x000fe4000ffbe0ff */
[C---:B------:R-:W-:Y:S02]  /*66d0*/  @P0 IADD3.X R83, PT, PT, R123.reuse, UR11, RZ, P4, !PT ;  /* 0x0000000b7b530c10 */ /* 0x040fe4000a7fe4ff */
[----:B------:R-:W-:Y:S02]  /*66e0*/  ISETP.LT.AND P4, PT, R78, UR4, !P6 ;  /* 0x000000044e007c0c */ /* 0x000fe4000f781270 */
[C---:B------:R-:W-:Y:S02]  /*66f0*/  @P2 IADD3.X R87, PT, PT, R123.reuse, UR11, RZ, P5, !PT ;  /* 0x0000000b7b572c10 */ /* 0x040fe4000affe4ff */
[----:B------:R-:W-:Y:S01]  /*6700*/  @P3 IADD3 R84, P5, PT, R138, UR10, RZ ;  /* 0x0000000a8a543c10 */ /* 0x000fe2000ffbe0ff */
[----:B------:R-:W2:Y:S03]  /*6710*/  @P0 LDG.E.U8 R83, desc[UR8][R82.64] ;  /* 0x0000000852530981 */ /* 0x000ea6000c1e1100 */
[----:B------:R-:W-:Y:S01]  /*6720*/  @P3 IADD3.X R85, PT, PT, R123, UR11, RZ, P5, !PT ;  /* 0x0000000b7b553c10 */ /* 0x000fe2000affe4ff */
[----:B------:R0:W3:Y:S01]  /*6730*/  @P2 LDG.E.U8 R87, desc[UR8][R86.64] ;  /* 0x0000000856572981 */ /* 0x0000e2000c1e1100 */
[----:B------:R-:W-:Y:S04]  /*6740*/  @P1 IADD3 R106, P5, PT, R136, UR10, RZ ;  /* 0x0000000a886a1c10 */ /* 0x000fe8000ffbe0ff */
[----:B------:R-:W-:Y:S02]  /*6750*/  @P1 IADD3.X R107, PT, PT, R124, UR11, RZ, P5, !PT ;  /* 0x0000000b7c6b1c10 */ /* 0x000fe4000affe4ff */
[----:B------:R-:W-:Y:S03]  /*6760*/  @P4 IADD3 R104, P5, PT, R136, UR10, RZ ;  /* 0x0000000a88684c10 */ /* 0x000fe6000ffbe0ff */
[----:B------:R-:W4:Y:S01]  /*6770*/  @P1 LDG.E.U8 R106, desc[UR8][R106.64] ;  /* 0x000000086a6a1981 */ /* 0x000f22000c1e1100 */
[----:B------:R-:W-:Y:S02]  /*6780*/  @P4 IADD3.X R105, PT, PT, R124, UR11, RZ, P5, !PT ;  /* 0x0000000b7c694c10 */ /* 0x000fe4000affe4ff */
[----:B------:R-:W-:Y:S02]  /*6790*/  ISETP.LT.AND P5, PT, R77, UR4, !P6 ;  /* 0x000000044d007c0c */ /* 0x000fe4000f7a1270 */
[----:B------:R-:W-:Y:S01]  /*67a0*/  ISETP.LT.AND P6, PT, R76, UR4, !P6 ;  /* 0x000000044c007c0c */ /* 0x000fe2000f7c1270 */
[----:B------:R-:W5:Y:S04]  /*67b0*/  @P4 LDG.E.U8 R104, desc[UR8][R104.64] ;  /* 0x0000000868684981 */ /* 0x000f68000c1e1100 */
[----:B------:R-:W4:Y:S06]  /*67c0*/  @P0 LDG.E.U8 R82, desc[UR8][R92.64] ;  /* 0x000000085c520981 */ /* 0x000f2c000c1e1100 */
[----:B------:R-:W-:Y:S04]  /*67d0*/  @P5 IADD3 R98, P3, PT, R136, UR10, RZ ;  /* 0x0000000a88625c10 */ /* 0x000fe8000ff7e0ff */
[----:B------:R-:W-:Y:S02]  /*67e0*/  @P5 IADD3.X R99, PT, PT, R124, UR11, RZ, P3, !PT ;  /* 0x0000000b7c635c10 */ /* 0x000fe40009ffe4ff */
[----:B------:R-:W-:Y:S04]  /*67f0*/  ISETP.NE.AND P3, PT, R88, RZ, PT ;  /* 0x000000ff5800720c */ /* 0x000fe80003f65270 */
[----:B0-----:R-:W-:Y:S01]  /*6800*/  P2R R86, PR, RZ, 0x8 ;  /* 0x00000008ff567803 */ /* 0x001fe20000000000 */
[----:B------:R-:W5:Y:S08]  /*6810*/  @P4 LDG.E.U8 R105, desc[UR8][R92.64] ;  /* 0x000000085c694981 */ /* 0x000f70000c1e1100 */
[----:B------:R-:W5:Y:S01]  /*6820*/  @P3 LDG.E.U8 R85, desc[UR8][R84.64] ;  /* 0x0000000854553981 */ /* 0x000f62000c1e1100 */
[----:B------:R-:W-:Y:S01]  /*6830*/  @P6 IADD3 R88, P3, PT, R136, UR10, RZ ;  /* 0x0000000a88586c10 */ /* 0x000fe2000ff7e0ff */
[----:B------:R-:W-:Y:S03]  /*6840*/  UIADD3 UR10, UP0, UPT, UR10, 0x1, URZ ;  /* 0x000000010a0a7890 */ /* 0x000fe6000ff1e0ff */
[----:B------:R-:W-:Y:S01]  /*6850*/  @P6 IADD3.X R89, PT, PT, R124, UR11, RZ, P3, !PT ;  /* 0x0000000b7c596c10 */ /* 0x000fe20009ffe4ff */
[----:B------:R-:W-:Y:S02]  /*6860*/  UIADD3.X UR11, UPT, UPT, URZ, UR11, URZ, UP0, !UPT ;  /* 0x0000000bff0b7290 */ /* 0x000fe400087fe4ff */
[----:B------:R-:W-:Y:S03]  /*6870*/  UISETP.NE.AND UP0, UPT, UR12, URZ, UPT ;  /* 0x000000ff0c00728c */ /* 0x000fe6000bf05270 */
[----:B------:R-:W5:Y:S04]  /*6880*/  @P6 LDG.E.U8 R89, desc[UR8][R88.64] ;  /* 0x0000000858596981 */ /* 0x000f68000c1e1100 */
[----:B------:R0:W5:Y:S04]  /*6890*/  @P5 LDG.E.U8 R93, desc[UR8][R98.64] ;  /* 0x00000008625d5981 */ /* 0x000168000c1e1100 */
[----:B------:R-:W5:Y:S04]  /*68a0*/  @P2 LDG.E.U8 R84, desc[UR8][R94.64] ;  /* 0x000000085e542981 */ /* 0x000f68000c1e1100 */
[----:B------:R-:W5:Y:S04]  /*68b0*/  @P5 LDG.E.U8 R92, desc[UR8][R94.64] ;  /* 0x000000085e5c5981 */ /* 0x000f68000c1e1100 */
[----:B------:R-:W5:Y:S01]  /*68c0*/  @P6 LDG.E.U8 R88, desc[UR8][R96.64] ;  /* 0x0000000860586981 */ /* 0x000f62000c1e1100 */
[----:B0-----:R-:W-:Y:S05]  /*68d0*/  IADD3 R99, P3, PT, R96, 0x1, RZ ;  /* 0x0000000160637810 */ /* 0x001fea0007f7e0ff */
[----:B------:R-:W-:Y:S01]  /*68e0*/  IMAD.X R98, RZ, RZ, R97, P3 ;  /* 0x000000ffff627224 */ /* 0x000fe200018e0661 */
[----:B------:R-:W-:Y:S01]  /*68f0*/  ISETP.NE.AND P3, PT, R86, RZ, PT ;  /* 0x000000ff5600720c */ /* 0x000fe20003f65270 */
[----:B------:R0:W5:Y:S11]  /*6900*/  @P1 LDG.E.U8 R94, desc[UR8][R90.64] ;  /* 0x000000085a5e1981 */ /* 0x000176000c1e1100 */
[----:B------:R-:W-:Y:S01]  /*6910*/  @!UPT UIADD3 URZ, UPT, UPT, URZ, URZ, URZ ;  /* 0x000000fffffff290 */ /* 0x000fe2000fffe0ff */
[----:B------:R-:W5:Y:S01]  /*6920*/  @P3 LDG.E.U8 R86, desc[UR8][R96.64] ;  /* 0x0000000860563981 */ /* 0x000f62000c1e1100 */
[----:B--2---:R-:W-:Y:S02]  /*6930*/  @P0 F2FP.F16.E4M3.UNPACK_B R83, R83 ;  /* 0x00000053ff53023e */ /* 0x004fe400020006ff */
[----:B---3--:R-:W-:Y:S03]  /*6940*/  @P2 F2FP.F16.E4M3.UNPACK_B R87, R87 ;  /* 0x00000057ff57223e */ /* 0x008fe600020006ff */
[----:B------:R-:W-:Y:S01]  /*6950*/  @P0 HADD2.F32 R83, -RZ, R83.H0_H0 ;  /* 0x20000053ff530230 */ /* 0x000fe20000004100 */
[----:B----4-:R-:W-:Y:S05]  /*6960*/  @P0 F2FP.F16.E4M3.UNPACK_B R82, R82 ;  /* 0x00000052ff52023e */ /* 0x010fea00020006ff */
[----:B------:R-:W-:Y:S05]  /*6970*/  @P0 HADD2.F32 R82, -RZ, R82.H0_H0 ;  /* 0x20000052ff520230 */ /* 0x000fea0000004100 */
[----:B------:R-:W-:Y:S01]  /*6980*/  @P0 FFMA R32, R82, R83, R32 ;  /* 0x0000005352200223 */ /* 0x000fe20000000020 */
[----:B------:R-:W-:Y:S01]  /*6990*/  @P2 HADD2.F32 R83, -RZ, R87.H0_H0 ;  /* 0x20000057ff532230 */ /* 0x000fe20000004100 */
[----:B0-----:R-:W-:Y:S05]  /*69a0*/  IADD3 R90, P0, PT, R90, 0x1, RZ ;  /* 0x000000015a5a7810 */ /* 0x001fea0007f1e0ff */
[----:B------:R-:W-:Y:S01]  /*69b0*/  IMAD.X R91, RZ, RZ, R91, P0 ;  /* 0x000000ffff5b7224 */ /* 0x000fe200000e065b */
[----:B-----5:R-:W-:Y:S05]  /*69c0*/  @P3 F2FP.F16.E4M3.UNPACK_B R85, R85 ;  /* 0x00000055ff55323e */ /* 0x020fea00020006ff */
[----:B------:R-:W-:Y:S01]  /*69d0*/  @P3 HADD2.F32 R85, -RZ, R85.H0_H0 ;  /* 0x20000055ff553230 */ /* 0x000fe20000004100 */
[----:B------:R-:W-:Y:S05]  /*69e0*/  @P6 F2FP.F16.E4M3.UNPACK_B R89, R89 ;  /* 0x00000059ff59623e */ /* 0x000fea00020006ff */
[----:B------:R-:W-:Y:S01]  /*69f0*/  @P6 HADD2.F32 R89, -RZ, R89.H0_H0 ;  /* 0x20000059ff596230 */ /* 0x000fe20000004100 */
[----:B------:R-:W-:Y:S02]  /*6a00*/  @P5 F2FP.F16.E4M3.UNPACK_B R87, R93 ;  /* 0x0000005dff57523e */ /* 0x000fe400020006ff */
[----:B------:R-:W-:Y:S03]  /*6a10*/  @P2 F2FP.F16.E4M3.UNPACK_B R84, R84 ;  /* 0x00000054ff54223e */ /* 0x000fe600020006ff */
[----:B------:R-:W-:Y:S02]  /*6a20*/  @P5 HADD2.F32 R87, -RZ, R87.H0_H0 ;  /* 0x20000057ff575230 */ /* 0x000fe40000004100 */
[----:B------:R-:W-:Y:S05]  /*6a30*/  @P2 HADD2.F32 R82, -RZ, R84.H0_H0 ;  /* 0x20000054ff522230 */ /* 0x000fea0000004100 */
[----:B------:R-:W-:Y:S01]  /*6a40*/  @P2 FFMA R48, R82, R83, R48 ;  /* 0x0000005352302223 */ /* 0x000fe20000000030 */
[----:B------:R-:W-:Y:S02]  /*6a50*/  @P1 F2FP.F16.E4M3.UNPACK_B R83, R106 ;  /* 0x0000006aff53123e */ /* 0x000fe400020006ff */
[----:B------:R-:W-:Y:S03]  /*6a60*/  @P6 F2FP.F16.E4M3.UNPACK_B R88, R88 ;  /* 0x00000058ff58623e */ /* 0x000fe600020006ff */
[----:B------:R-:W-:Y:S02]  /*6a70*/  @P1 HADD2.F32 R83, -RZ, R83.H0_H0 ;  /* 0x20000053ff531230 */ /* 0x000fe40000004100 */
[----:B------:R-:W-:Y:S01]  /*6a80*/  @P6 HADD2.F32 R88, -RZ, R88.H0_H0 ;  /* 0x20000058ff586230 */ /* 0x000fe20000004100 */
[----:B------:R-:W-:Y:S05]  /*6a90*/  @P1 F2FP.F16.E4M3.UNPACK_B R82, R94 ;  /* 0x0000005eff52123e */ /* 0x000fea00020006ff */
[----:B------:R-:W-:Y:S01]  /*6aa0*/  @P1 HADD2.F32 R82, -RZ, R82.H0_H0 ;  /* 0x20000052ff521230 */ /* 0x000fe20000004100 */
[----:B------:R-:W-:Y:S05]  /*6ab0*/  @P3 F2FP.F16.E4M3.UNPACK_B R86, R86 ;  /* 0x00000056ff56323e */ /* 0x000fea00020006ff */
[----:B------:R-:W-:Y:S01]  /*6ac0*/  @P3 HADD2.F32 R84, -RZ, R86.H0_H0 ;  /* 0x20000056ff543230 */ /* 0x000fe20000004100 */
[----:B------:R-:W-:Y:S04]  /*6ad0*/  @P5 F2FP.F16.E4M3.UNPACK_B R86, R92 ;  /* 0x0000005cff56523e */ /* 0x000fe800020006ff */
[----:B------:R-:W-:Y:S01]  /*6ae0*/  @P3 FFMA R64, R84, R85, R64 ;  /* 0x0000005554403223 */ /* 0x000fe20000000040 */
[----:B------:R-:W-:Y:S01]  /*6af0*/  @P5 HADD2.F32 R86, -RZ, R86.H0_H0 ;  /* 0x20000056ff565230 */ /* 0x000fe20000004100 */
[----:B------:R-:W-:Y:S01]  /*6b00*/  @P4 F2FP.F16.E4M3.UNPACK_B R85, R104 ;  /* 0x00000068ff55423e */ /* 0x000fe200020006ff */
[----:B------:R-:W-:Y:S01]  /*6b10*/  @P1 FFMA R17, R82, R83, R17 ;  /* 0x0000005352111223 */ /* 0x000fe20000000011 */
[----:B------:R-:W-:Y:S03]  /*6b20*/  @P4 F2FP.F16.E4M3.UNPACK_B R84, R105 ;  /* 0x00000069ff54423e */ /* 0x000fe600020006ff */
[----:B------:R-:W-:Y:S02]  /*6b30*/  @P4 HADD2.F32 R85, -RZ, R85.H0_H0 ;  /* 0x20000055ff554230 */ /* 0x000fe40000004100 */
[----:B------:R-:W-:Y:S05]  /*6b40*/  @P4 HADD2.F32 R84, -RZ, R84.H0_H0 ;  /* 0x20000054ff544230 */ /* 0x000fea0000004100 */
[----:B------:R-:W-:Y:S01]  /*6b50*/  @P4 FFMA R33, R84, R85, R33 ;  /* 0x0000005554214223 */ /* 0x000fe20000000021 */
[----:B------:R-:W-:Y:S01]  /*6b60*/  @P5 FFMA R49, R86, R87, R49 ;  /* 0x0000005756315223 */ /* 0x000fe20000000031 */
[----:B------:R-:W-:Y:S01]  /*6b70*/  @P6 FFMA R65, R88, R89, R65 ;  /* 0x0000005958416223 */ /* 0x000fe20000000041 */
[----:B------:R-:W-:Y:S09]  /*6b80*/  BRA.U UP0, `(.L_x_5) ;  /* 0xffffffd500207547 */ /* 0x000ff2000b83ffff */
.L_x_4:
[----:B------:R-:W0:Y:S01]  /*6b90*/  LDC.64 R82, c[0x0][0x3c8] ;  /* 0x0000f200ff527b82 */ /* 0x000e220000000a00 */
[----:B------:R-:W1:Y:S01]  /*6ba0*/  LDCU.64 UR10, c[0x0][0x3d8] ;  /* 0x00007b00ff0a77ac */ /* 0x000e620008000a00 */
[----:B------:R-:W-:Y:S01]  /*6bb0*/  ISETP.GE.AND P2, PT, R79, UR5, PT ;  /* 0x000000054f007c0c */ /* 0x000fe2000bf46270 */
[----:B------:R-:W-:Y:S01]  /*6bc0*/  BSSY.RECONVERGENT B0, `(.L_x_6) ;  /* 0x000001e000007945 */ /* 0x000fe20003800200 */
[----:B------:R-:W-:Y:S02]  /*6bd0*/  LEA R92, P0, R134, UR30, 0x1 ;  /* 0x0000001e865c7c11 */ /* 0x000fe4000f8008ff */
[----:B------:R-:W-:Y:S02]  /*6be0*/  ISETP.LT.AND P5, PT, R80, UR4, !P2 ;  /* 0x0000000450007c0c */ /* 0x000fe4000d7a1270 */
[----:B------:R-:W-:Y:S02]  /*6bf0*/  LEA.HI.X R93, R134, UR29, R125, 0x1, P0 ;  /* 0x0000001d865d7c11 */ /* 0x000fe400080f0c7d */
[----:B------:R-:W-:-:S02]  /*6c00*/  ISETP.GE.AND P1, PT, R75, UR5, PT ;  /* 0x000000054b007c0c */ /* 0x000fc4000bf26270 */
[----:B------:R-:W-:Y:S02]  /*6c10*/  ISETP.LT.AND P4, PT, R78, UR4, !P2 ;  /* 0x000000044e007c0c */ /* 0x000fe4000d781270 */
[----:B------:R-:W-:Y:S02]  /*6c20*/  ISETP.LT.AND P3, PT, R77, UR4, !P2 ;  /* 0x000000044d007c0c */ /* 0x000fe4000d761270 */
[----:B------:R-:W-:Y:S02]  /*6c30*/  ISETP.LT.AND P2, PT, R76, UR4, !P2 ;  /* 0x000000044c007c0c */ /* 0x000fe4000d741270 */
[----:B-1----:R-:W-:-:S04]  /*6c40*/  IADD3 R85, P6, PT, R132, UR10, RZ ;  /* 0x0000000a84557c10 */ /* 0x002fc8000ffde0ff */
[----:B------:R-:W-:Y:S02]  /*6c50*/  IADD3.X R84, PT, PT, R126, UR11, RZ, P6, !PT ;  /* 0x0000000b7e547c10 */ /* 0x000fe4000b7fe4ff */
[C---:B0-----:R-:W-:Y:S02]  /*6c60*/  LEA R90, P0, R82.reuse, R92, 0x1 ;  /* 0x0000005c525a7211 */ /* 0x041fe400078008ff */
[C---:B------:R-:W-:Y:S02]  /*6c70*/  LEA R88, P6, R85.reuse, UR22, 0x1 ;  /* 0x0000001655587c11 */ /* 0x040fe4000f8c08ff */
[----:B------:R-:W-:Y:S02]  /*6c80*/  LEA.HI.X R91, R82, R93, R83, 0x1, P0 ;  /* 0x0000005d525b7211 */ /* 0x000fe400000f0c53 */
[----:B------:R-:W-:Y:S02]  /*6c90*/  ISETP.LT.AND P0, PT, R80, UR4, !P1 ;  /* 0x0000000450007c0c */ /* 0x000fe4000cf01270 */
[----:B------:R-:W-:Y:S01]  /*6ca0*/  LEA.HI.X R89, R85, UR28, R84, 0x1, P6 ;  /* 0x0000001c55597c11 */ /* 0x000fe2000b0f0c54 */
[----:B------:R-:W-:Y:S10]  /*6cb0*/  @!P5 BRA `(.L_x_7) ;  /* 0x000000000038d947 */ /* 0x000ff40003800000 */
[----:B------:R-:W-:Y:S01]  /*6cc0*/  ISETP.NE.U32.AND P6, PT, RZ, UR25, PT ;  /* 0x00000019ff007c0c */ /* 0x000fe2000bfc5070 */
[----:B------:R-:W0:Y:S03]  /*6cd0*/  LDCU UR12, c[0x0][0x38c] ;  /* 0x00007180ff0c77ac */ /* 0x000e260008000800 */
[----:B------:R-:W-:-:S13]  /*6ce0*/  ISETP.NE.AND.EX P6, PT, RZ, UR27, PT, P6 ;  /* 0x0000001bff007c0c */ /* 0x000fda000bfc5360 */
[C---:B------:R-:W-:Y:S01]  /*6cf0*/  @P6 LEA R86, P5, R134.reuse, UR30, 0x1 ;  /* 0x0000001e86566c11 */ /* 0x040fe2000f8a08ff */
[----:B------:R-:W1:Y:S03]  /*6d00*/  @P6 LDC R0, c[0x0][0x3bc] ;  /* 0x0000ef00ff006b82 */ /* 0x000e660000000800 */
[----:B------:R-:W-:-:S05]  /*6d10*/  @P6 LEA.HI.X R87, R134, UR29, R125, 0x1, P5 ;  /* 0x0000001d86576c11 */ /* 0x000fca000a8f0c7d */
[----:B------:R-:W2:Y:S01]  /*6d20*/  @P6 LDG.E.U16 R86, desc[UR8][R86.64] ;  /* 0x0000000856566981 */ /* 0x000ea2000c1e1500 */
[----:B0-----:R-:W-:Y:S01]  /*6d30*/  FMUL R2, R2, UR12 ;  /* 0x0000000c02027c20 */ /* 0x001fe20008400000 */
[----:B--2---:R-:W-:-:S05]  /*6d40*/  @P6 HADD2.F32 R86, -RZ, R86.H0_H0 ;  /* 0x20000056ff566230 */ /* 0x004fca0000004100 */
[----:B-1----:R-:W-:Y:S01]  /*6d50*/  @P6 FFMA R2, R86, R0, R2 ;  /* 0x0000000056026223 */ /* 0x002fe20000000002 */
[----:B------:R-:W-:-:S04]  /*6d60*/  LEA R86, P5, R132, UR22, 0x1 ;  /* 0x0000001684567c11 */ /* 0x000fc8000f8a08ff */
[----:B------:R-:W-:Y:S02]  /*6d70*/  F2FP.F16.F32.PACK_AB R0, RZ, R2 ;  /* 0x00000002ff00723e */ /* 0x000fe400000000ff */
[----:B------:R-:W-:-:S05]  /*6d80*/  LEA.HI.X R87, R132, UR28, R126, 0x1, P5 ;  /* 0x0000001c84577c11 */ /* 0x000fca000a8f0c7e */
[----:B------:R0:W-:Y:S02]  /*6d90*/  STG.E.U16 desc[UR8][R86.64], R0 ;  /* 0x0000000056007986 */ /* 0x0001e4000c101508 */
.L_x_7:
[----:B------:R-:W-:Y:S05]  /*6da0*/  BSYNC.RECONVERGENT B0 ;  /* 0x0000000000007941 */ /* 0x000fea0003800200 */
.L_x_6:
[----:B------:R-:W-:Y:S04]  /*6db0*/  BSSY.RECONVERGENT B0, `(.L_x_8) ;  /* 0x0000010000007945 */ /* 0x000fe80003800200 */
[----:B------:R-:W-:Y:S05]  /*6dc0*/  @!P4 BRA `(.L_x_9) ;  /* 0x000000000038c947 */ /* 0x000fea0003800000 */
[----:B------:R-:W-:Y:S01]  /*6dd0*/  ISETP.NE.U32.AND P5, PT, RZ, UR25, PT ;  /* 0x00000019ff007c0c */ /* 0x000fe2000bfa5070 */
[----:B------:R-:W1:Y:S03]  /*6de0*/  LDCU UR12, c[0x0][0x38c] ;  /* 0x00007180ff0c77ac */ /* 0x000e660008000800 */
[----:B------:R-:W-:-:S13]  /*6df0*/  ISETP.NE.AND.EX P5, PT, RZ, UR27, PT, P5 ;  /* 0x0000001bff007c0c */ /* 0x000fda000bfa5350 */
[C---:B0-----:R-:W-:Y:S01]  /*6e00*/  @P5 LEA R86, P4, R134.reuse, UR30, 0x1 ;  /* 0x0000001e86565c11 */ /* 0x041fe2000f8808ff */
[----:B------:R-:W0:Y:S03]  /*6e10*/  @P5 LDC R0, c[0x0][0x3bc] ;  /* 0x0000ef00ff005b82 */ /* 0x000e260000000800 */
[----:B------:R-:W-:-:S05]  /*6e20*/  @P5 LEA.HI.X R87, R134, UR29, R125, 0x1, P4 ;  /* 0x0000001d86575c11 */ /* 0x000fca000a0f0c7d */
[----:B------:R2:W3:Y:S01]  /*6e30*/  @P5 LDG.E.U16 R2, desc[UR8][R86.64+0x2] ;  /* 0x0000020856025981 */ /* 0x0004e2000c1e1500 */
[----:B-1----:R-:W-:Y:S01]  /*6e40*/  FMUL R18, R18, UR12 ;  /* 0x0000000c12127c20 */ /* 0x002fe20008400000 */
[----:B--2---:R-:W-:-:S04]  /*6e50*/  LEA R86, P4, R132, UR22, 0x1 ;  /* 0x0000001684567c11 */ /* 0x004fc8000f8808ff */
[----:B------:R-:W-:Y:S01]  /*6e60*/  LEA.HI.X R87, R132, UR28, R126, 0x1, P4 ;  /* 0x0000001c84577c11 */ /* 0x000fe2000a0f0c7e */
[----:B---3--:R-:W-:-:S05]  /*6e70*/  @P5 HADD2.F32 R2, -RZ, R2.H0_H0 ;  /* 0x20000002ff025230 */ /* 0x008fca0000004100 */
[----:B0-----:R-:W-:-:S05]  /*6e80*/  @P5 FFMA R18, R2, R0, R18 ;  /* 0x0000000002125223 */ /* 0x001fca0000000012 */
[----:B------:R-:W-:-:S05]  /*6e90*/  F2FP.F16.F32.PACK_AB R0, RZ, R18 ;  /* 0x00000012ff00723e */ /* 0x000fca00000000ff */
[----:B------:R1:W-:Y:S02]  /*6ea0*/  STG.E.U16 desc[UR8][R86.64+0x2], R0 ;  /* 0x0000020056007986 */ /* 0x0003e4000c101508 */
.L_x_9:
[----:B------:R-:W-:Y:S05]  /*6eb0*/  BSYNC.RECONVERGENT B0 ;  /* 0x0000000000007941 */ /* 0x000fea0003800200 */
.L_x_8:
[----:B------:R-:W-:Y:S04]  /*6ec0*/  BSSY.RECONVERGENT B0, `(.L_x_10) ;  /* 0x0000010000007945 */ /* 0x000fe80003800200 */
[----:B------:R-:W-:Y:S05]  /*6ed0*/  @!P3 BRA `(.L_x_11) ;  /* 0x000000000038b947 */ /* 0x000fea0003800000 */
[----:B------:R-:W-:Y:S01]  /*6ee0*/  ISETP.NE.U32.AND P4, PT, RZ, UR25, PT ;  /* 0x00000019ff007c0c */ /* 0x000fe2000bf85070 */
[----:B------:R-:W2:Y:S03]  /*6ef0*/  LDCU UR12, c[0x0][0x38c] ;  /* 0x00007180ff0c77ac */ /* 0x000ea60008000800 */
[----:B------:R-:W-:-:S13]  /*6f00*/  ISETP.NE.AND.EX P4, PT, RZ, UR27, PT, P4 ;  /* 0x0000001bff007c0c */ /* 0x000fda000bf85340 */
[C---:B01----:R-:W-:Y:S01]  /*6f10*/  @P4 LEA R86, P3, R134.reuse, UR30, 0x1 ;  /* 0x0000001e86564c11 */ /* 0x043fe2000f8608ff */
[----:B------:R-:W0:Y:S03]  /*6f20*/  @P4 LDC R0, c[0x0][0x3bc] ;  /* 0x0000ef00ff004b82 */ /* 0x000e260000000800 */
[----:B------:R-:W-:-:S05]  /*6f30*/  @P4 LEA.HI.X R87, R134, UR29, R125, 0x1, P3 ;  /* 0x0000001d86574c11 */ /* 0x000fca00098f0c7d */
[----:B------:R1:W3:Y:S01]  /*6f40*/  @P4 LDG.E.U16 R2, desc[UR8][R86.64+0x4] ;  /* 0x0000040856024981 */ /* 0x0002e2000c1e1500 */
[----:B--2---:R-:W-:Y:S01]  /*6f50*/  FMUL R34, R34, UR12 ;  /* 0x0000000c22227c20 */ /* 0x004fe20008400000 */
[----:B-1----:R-:W-:-:S04]  /*6f60*/  LEA R86, P3, R132, UR22, 0x1 ;  /* 0x0000001684567c11 */ /* 0x002fc8000f8608ff */
[----:B------:R-:W-:Y:S01]  /*6f70*/  LEA.HI.X R87, R132, UR28, R126, 0x1, P3 ;  /* 0x0000001c84577c11 */ /* 0x000fe200098f0c7e */
[----:B---3--:R-:W-:-:S05]  /*6f80*/  @P4 HADD2.F32 R2, -RZ, R2.H0_H0 ;  /* 0x20000002ff024230 */ /* 0x008fca0000004100 */
[----:B0-----:R-:W-:-:S05]  /*6f90*/  @P4 FFMA R34, R2, R0, R34 ;  /* 0x0000000002224223 */ /* 0x001fca0000000022 */
[----:B------:R-:W-:-:S05]  /*6fa0*/  F2FP.F16.F32.PACK_AB R0, RZ, R34 ;  /* 0x00000022ff00723e */ /* 0x000fca00000000ff */
[----:B------:R2:W-:Y:S02]  /*6fb0*/  STG.E.U16 desc[UR8][R86.64+0x4], R0 ;  /* 0x0000040056007986 */ /* 0x0005e4000c101508 */
.L_x_11:
[----:B------:R-:W-:Y:S05]  /*6fc0*/  BSYNC.RECONVERGENT B0 ;  /* 0x0000000000007941 */ /* 0x000fea0003800200 */
.L_x_10:
[----:B------:R-:W-:Y:S04]  /*6fd0*/  BSSY.RECONVERGENT B0, `(.L_x_12) ;  /* 0x000000e000007945 */ /* 0x000fe80003800200 */
[----:B------:R-:W-:Y:S05]  /*6fe0*/  @!P2 BRA `(.L_x_13) ;  /* 0x000000000030a947 */ /* 0x000fea0003800000 */
[----:B------:R-:W-:Y:S01]  /*6ff0*/  ISETP.NE.U32.AND P2, PT, RZ, UR25, PT ;  /* 0x00000019ff007c0c */ /* 0x000fe2000bf45070 */
[----:B------:R-:W3:Y:S03]  /*7000*/  LDCU UR12, c[0x0][0x38c] ;  /* 0x00007180ff0c77ac */ /* 0x000ee60008000800 */
[----:B------:R-:W-:-:S13]  /*7010*/  ISETP.NE.AND.EX P2, PT, RZ, UR27, PT, P2 ;  /* 0x0000001bff007c0c */ /* 0x000fda000bf45320 */
[----:B------:R-:W4:Y:S01]  /*7020*/  @P2 LDG.E.U16 R2, desc[UR8][R92.64+0x6] ;  /* 0x000006085c022981 */ /* 0x000f22000c1e1500 */
[----:B012---:R-:W0:Y:S01]  /*7030*/  @P2 LDC R0, c[0x0][0x3bc] ;  /* 0x0000ef00ff002b82 */ /* 0x007e220000000800 */
[----:B---3--:R-:W-:Y:S01]  /*7040*/  FMUL R50, R50, UR12 ;  /* 0x0000000c32327c20 */ /* 0x008fe20008400000 */
[----:B----4-:R-:W-:-:S05]  /*7050*/  @P2 HADD2.F32 R2, -RZ, R2.H0_H0 ;  /* 0x20000002ff022230 */ /* 0x010fca0000004100 */
[----:B0-----:R-:W-:Y:S01]  /*7060*/  @P2 FFMA R50, R2, R0, R50 ;  /* 0x0000000002322223 */ /* 0x001fe20000000032 */
[----:B------:R-:W-:-:S04]  /*7070*/  LEA R86, P2, R132, UR22, 0x1 ;  /* 0x0000001684567c11 */ /* 0x000fc8000f8408ff */
[----:B------:R-:W-:Y:S02]  /*7080*/  F2FP.F16.F32.PACK_AB R0, RZ, R50 ;  /* 0x00000032ff00723e */ /* 0x000fe400000000ff */
[----:B------:R-:W-:-:S05]  /*7090*/  LEA.HI.X R87, R132, UR28, R126, 0x1, P2 ;  /* 0x0000001c84577c11 */ /* 0x000fca00090f0c7e */
[----:B------:R3:W-:Y:S02]  /*70a0*/  STG.E.U16 desc[UR8][R86.64+0x6], R0 ;  /* 0x0000060056007986 */ /* 0x0007e4000c101508 */
.L_x_13:
[----:B------:R-:W-:Y:S05]  /*70b0*/  BSYNC.RECONVERGENT B0 ;  /* 0x0000000000007941 */ /* 0x000fea0003800200 */
.L_x_12:
[----:B------:R-:W-:Y:S04]  /*70c0*/  BSSY.RECONVERGENT B0, `(.L_x_14) ;  /* 0x000000d000007945 */ /* 0x000fe80003800200 */
[----:B------:R-:W-:Y:S05]  /*70d0*/  @!P0 BRA `(.L_x_15) ;  /* 0x00000000002c8947 */ /* 0x000fea0003800000 */
[----:B------:R-:W4:Y:S01]  /*70e0*/  LDCU UR12, c[0x0][0x38c] ;  /* 0x00007180ff0c77ac */ /* 0x000f220008000800 */
[----:B------:R-:W-:-:S04]  /*70f0*/  UISETP.NE.U32.AND UP0, UPT, UR25, URZ, UPT ;  /* 0x000000ff1900728c */ /* 0x000fc8000bf05070 */
[----:B------:R-:W-:Y:S01]  /*7100*/  UISETP.NE.AND.EX UP0, UPT, UR27, URZ, UPT, UP0 ;  /* 0x000000ff1b00728c */ /* 0x000fe2000bf05300 */
[----:B----4-:R-:W-:-:S08]  /*7110*/  FMUL R3, R3, UR12 ;  /* 0x0000000c03037c20 */ /* 0x010fd00008400000 */
[----:B------:R-:W-:Y:S05]  /*7120*/  BRA.U !UP0, `(.L_x_16) ;  /* 0x0000000108107547 */ /* 0x000fea000b800000 */
[----:B0123--:R-:W2:Y:S01]  /*7130*/  LDG.E.U16 R0, desc[UR8][R90.64] ;  /* 0x000000085a007981 */ /* 0x00fea2000c1e1500 */
[----:B------:R-:W0:Y:S01]  /*7140*/  LDCU UR12, c[0x0][0x3bc] ;  /* 0x00007780ff0c77ac */ /* 0x000e220008000800 */
[----:B--2---:R-:W-:-:S05]  /*7150*/  HADD2.F32 R0, -RZ, R0.H0_H0 ;  /* 0x20000000ff007230 */ /* 0x004fca0000004100 */
[----:B0-----:R-:W-:-:S07]  /*7160*/  FFMA R3, R0, UR12, R3 ;  /* 0x0000000c00037c23 */ /* 0x001fce0008000003 */
.L_x_16:
[----:B0123--:R-:W-:-:S05]  /*7170*/  F2FP.F16.F32.PACK_AB R0, RZ, R3 ;  /* 0x00000003ff00723e */ /* 0x00ffca00000000ff */
[----:B------:R4:W-:Y:S02]  /*7180*/  STG.E.U16 desc[UR8][R88.64], R0 ;  /* 0x0000000058007986 */ /* 0x0009e4000c101508 */
.L_x_15:
[----:B------:R-:W-:Y:S05]  /*7190*/  BSYNC.RECONVERGENT B0 ;  /* 0x0000000000007941 */ /* 0x000fea0003800200 */
.L_x_14:
[----:B------:R-:W-:Y:S01]  /*71a0*/  ISETP.LT.AND P0, PT, R78, UR4, !P1 ;  /* 0x000000044e007c0c */ /* 0x000fe2000cf01270 */
[----:B------:R-:W-:-:S12]  /*71b0*/  BSSY.RECONVERGENT B0, `(.L_x_17) ;  /* 0x000000d000007945 */ /* 0x000fd80003800200 */
[----:B------:R-:W-:Y:S05]  /*71c0*/  @!P0 BRA `(.L_x_18) ;  /* 0x00000000002c8947 */ /* 0x000fea0003800000 */
[----:B------:R-:W5:Y:S01]  /*71d0*/  LDCU UR12, c[0x0][0x38c] ;  /* 0x00007180ff0c77ac */ /* 0x000f620008000800 */
[----:B------:R-:W-:-:S04]  /*71e0*/  UISETP.NE.U32.AND UP0, UPT, UR25, URZ, UPT ;  /* 0x000000ff1900728c */ /* 0x000fc8000bf05070 */
[----:B------:R-:W-:Y:S01]  /*71f0*/  UISETP.NE.AND.EX UP0, UPT, UR27, URZ, UPT, UP0 ;  /* 0x000000ff1b00728c */ /* 0x000fe2000bf05300 */
[----:B-----5:R-:W-:-:S08]  /*7200*/  FMUL R19, R19, UR12 ;  /* 0x0000000c13137c20 */ /* 0x020fd00008400000 */
[----:B------:R-:W-:Y:S05]  /*7210*/  BRA.U !UP0, `(.L_x_19) ;  /* 0x0000000108107547 */ /* 0x000fea000b800000 */
[----:B01234-:R-:W2:Y:S01]  /*7220*/  LDG.E.U16 R0, desc[UR8][R90.64+0x2] ;  /* 0x000002085a007981 */ /* 0x01fea2000c1e1500 */
[----:B------:R-:W0:Y:S01]  /*7230*/  LDCU UR12, c[0x0][0x3bc] ;  /* 0x00007780ff0c77ac */ /* 0x000e220008000800 */
[----:B--2---:R-:W-:-:S05]  /*7240*/  HADD2.F32 R0, -RZ, R0.H0_H0 ;  /* 0x20000000ff007230 */ /* 0x004fca0000004100 */
[----:B0-----:R-:W-:-:S07]  /*7250*/  FFMA R19, R0, UR12, R19 ;  /* 0x0000000c00137c23 */ /* 0x001fce0008000013 */
.L_x_19:
[----:B01234-:R-:W-:-:S05]  /*7260*/  F2FP.F16.F32.PACK_AB R0, RZ, R19 ;  /* 0x00000013ff00723e */ /* 0x01ffca00000000ff */
[----:B------:R0:W-:Y:S02]  /*7270*/  STG.E.U16 desc[UR8][R88.64+0x2], R0 ;  /* 0x0000020058007986 */ /* 0x0001e4000c101508 */
.L_x_18:
[----:B------:R-:W-:Y:S05]  /*7280*/  BSYNC.RECONVERGENT B0 ;  /* 0x0000000000007941 */ /* 0x000fea0003800200 */
.L_x_17:
        /* <DEDUP_REMOVED lines=12> */
.L_x_22:
[----:B01234-:R-:W-:-:S05]  /*7350*/  F2FP.F16.F32.PACK_AB R0, RZ, R35 ;  /* 0x00000023ff00723e */ /* 0x01ffca00000000ff */
[----:B------:R0:W-:Y:S02]  /*7360*/  STG.E.U16 desc[UR8][R88.64+0x4], R0 ;  /* 0x0000040058007986 */ /* 0x0001e4000c101508 */
.L_x_21:
[----:B------:R-:W-:Y:S05]  /*7370*/  BSYNC.RECONVERGENT B0 ;  /* 0x0000000000007941 */ /* 0x000fea0003800200 */
.L_x_20:
        /* <DEDUP_REMOVED lines=12> */
.L_x_25:
[----:B01234-:R-:W-:-:S05]  /*7440*/  F2FP.F16.F32.PACK_AB R0, RZ, R51 ;  /* 0x00000033ff00723e */ /* 0x01ffca00000000ff */
[----:B------:R0:W-:Y:S02]  /*7450*/  STG.E.U16 desc[UR8][R88.64+0x6], R0 ;  /* 0x0000060058007986 */ /* 0x0001e4000c101508 */
.L_x_24:
[----:B------:R-:W-:Y:S05]  /*7460*/  BSYNC.RECONVERGENT B0 ;  /* 0x0000000000007941 */ /* 0x000fea0003800200 */
.L_x_23:
[----:B------:R-:W-:Y:S01]  /*7470*/  IADD3 R85, P0, PT, R85, UR10, RZ ;  /* 0x0000000a55557c10 */ /* 0x000fe2000ff1e0ff */
[----:B------:R-:W-:Y:S01]  /*7480*/  BSSY.RECONVERGENT B0, `(.L_x_26) ;  /* 0x0000014000007945 */ /* 0x000fe20003800200 */
[----:B------:R-:W-:Y:S02]  /*7490*/  ISETP.GE.AND P1, PT, R131, UR5, PT ;  /* 0x0000000583007c0c */ /* 0x000fe4000bf26270 */
[----:B------:R-:W-:Y:S02]  /*74a0*/  IADD3.X R84, PT, PT, R84, UR11, RZ, P0, !PT ;  /* 0x0000000b54547c10 */ /* 0x000fe400087fe4ff */
[----:B------:R-:W-:Y:S02]  /*74b0*/  ISETP.LT.AND P0, PT, R80, UR4, !P1 ;  /* 0x0000000450007c0c */ /* 0x000fe4000cf01270 */
[----:B------:R-:W-:Y:S02]  /*74c0*/  LEA R2, P3, R82, R90, 0x1 ;  /* 0x0000005a52027211 */ /* 0x000fe400078608ff */
[----:B------:R-:W-:-:S02]  /*74d0*/  LEA R18, P2, R85, UR22, 0x1 ;  /* 0x0000001655127c11 */ /* 0x000fc4000f8408ff */
[----:B------:R-:W-:Y:S02]  /*74e0*/  LEA.HI.X R3, R82, R91, R83, 0x1, P3 ;  /* 0x0000005b52037211 */ /* 0x000fe400018f0c53 */
[----:B------:R-:W-:-:S05]  /*74f0*/  LEA.HI.X R19, R85, UR28, R84, 0x1, P2 ;  /* 0x0000001c55137c11 */ /* 0x000fca00090f0c54 */
        /* <DEDUP_REMOVED lines=10> */
.L_x_28:
[----:B01234-:R-:W-:-:S05]  /*75a0*/  F2FP.F16.F32.PACK_AB R0, RZ, R4 ;  /* 0x00000004ff00723e */ /* 0x01ffca00000000ff */
[----:B------:R0:W-:Y:S02]  /*75b0*/  STG.E.U16 desc[UR8][R18.64], R0 ;  /* 0x0000000012007986 */ /* 0x0001e4000c101508 */
.L_x_27:
[----:B------:R-:W-:Y:S05]  /*75c0*/  BSYNC.RECONVERGENT B0 ;  /* 0x0000000000007941 */ /* 0x000fea0003800200 */
.L_x_26:
        /* <DEDUP_REMOVED lines=12> */
.L_x_31:
[----:B01234-:R-:W-:-:S05]  /*7690*/  F2FP.F16.F32.PACK_AB R0, RZ, R20 ;  /* 0x00000014ff00723e */ /* 0x01ffca00000000ff */
[----:B------:R0:W-:Y:S02]  /*76a0*/  STG.E.U16 desc[UR8][R18.64+0x2], R0 ;  /* 0x0000020012007986 */ /* 0x0001e4000c101508 */
.L_x_30:
[----:B------:R-:W-:Y:S05]  /*76b0*/  BSYNC.RECONVERGENT B0 ;  /* 0x0000000000007941 */ /* 0x000fea0003800200 */
.L_x_29:
        /* <DEDUP_REMOVED lines=12> */
.L_x_34:
[----:B01234-:R-:W-:-:S05]  /*7780*/  F2FP.F16.F32.PACK_AB R0, RZ, R36 ;  /* 0x00000024ff00723e */ /* 0x01ffca00000000ff */
[----:B------:R0:W-:Y:S02]  /*7790*/  STG.E.U16 desc[UR8][R18.64+0x4], R0 ;  /* 0x0000040012007986 */ /* 0x0001e4000c101508 */
.L_x_33:
[----:B------:R-:W-:Y:S05]  /*77a0*/  BSYNC.RECONVERGENT B0 ;  /* 0x0000000000007941 */ /* 0x000fea0003800200 */
.L_x_32:
        /* <DEDUP_REMOVED lines=12> */
.L_x_37:
[----:B01234-:R-:W-:-:S05]  /*7870*/  F2FP.F16.F32.PACK_AB R0, RZ, R52 ;  /* 0x00000034ff00723e */ /* 0x01ffca00000000ff */
[----:B------:R0:W-:Y:S02]  /*7880*/  STG.E.U16 desc[UR8][R18.64+0x6], R0 ;  /* 0x0000060012007986 */ /* 0x0001e4000c101508 */
.L_x_36:
[----:B------:R-:W-:Y:S05]  /*7890*/  BSYNC.RECONVERGENT B0 ;  /* 0x0000000000007941 */ /* 0x000fea0003800200 */
.L_x_35:
[----:B------:R-:W-:Y:S01]  /*78a0*/  IADD3 R85, P0, PT, R85, UR10, RZ ;  /* 0x0000000a55557c10 */ /* 0x000fe2000ff1e0ff */
[----:B------:R-:W-:Y:S01]  /*78b0*/  BSSY.RECONVERGENT B0, `(.L_x_38) ;  /* 0x0000014000007945 */ /* 0x000fe20003800200 */
[----:B------:R-:W-:Y:S02]  /*78c0*/  ISETP.GE.AND P1, PT, R130, UR5, PT ;  /* 0x0000000582007c0c */ /* 0x000fe4000bf26270 */
[----:B------:R-:W-:Y:S02]  /*78d0*/  IADD3.X R84, PT, PT, R84, UR11, RZ, P0, !PT ;  /* 0x0000000b54547c10 */ /* 0x000fe400087fe4ff */
[----:B------:R-:W-:Y:S02]  /*78e0*/  ISETP.LT.AND P0, PT, R80, UR4, !P1 ;  /* 0x0000000450007c0c */ /* 0x000fe4000cf01270 */
[----:B------:R-:W-:Y:S02]  /*78f0*/  LEA R2, P3, R82, R2, 0x1 ;  /* 0x0000000252027211 */ /* 0x000fe400078608ff */
[----:B0-----:R-:W-:-:S02]  /*7900*/  LEA R18, P2, R85, UR22, 0x1 ;  /* 0x0000001655127c11 */ /* 0x001fc4000f8408ff */
[----:B------:R-:W-:Y:S02]  /*7910*/  LEA.HI.X R3, R82, R3, R83, 0x1, P3 ;  /* 0x0000000352037211 */ /* 0x000fe400018f0c53 */
[----:B------:R-:W-:-:S05]  /*7920*/  LEA.HI.X R19, R85, UR28, R84, 0x1, P2 ;  /* 0x0000001c55137c11 */ /* 0x000fca00090f0c54 */
[----:B------:R-:W-:Y:S05]  /*7930*/  @!P0 BRA `(.L_x_39) ;  /* 0x00000000002c8947 */ /* 0x000fea0003800000 */
[----:B------:R-:W0:Y:S01]  /*7940*/  LDCU UR12, c[0x0][0x38c] ;  /* 0x00007180ff0c77ac */ /* 0x000e220008000800 */
[----:B------:R-:W-:-:S04]  /*7950*/  UISETP.NE.U32.AND UP0, UPT, UR25, URZ, UPT ;  /* 0x000000ff1900728c */ /* 0x000fc8000bf05070 */
[----:B------:R-:W-:Y:S01]  /*7960*/  UISETP.NE.AND.EX UP0, UPT, UR27, URZ, UPT, UP0 ;  /* 0x000000ff1b00728c */ /* 0x000fe2000bf05300 */
[----:B0-----:R-:W-:-:S08]  /*7970*/  FMUL R5, R5, UR12 ;  /* 0x0000000c05057c20 */ /* 0x001fd00008400000 */
[----:B------:R-:W-:Y:S05]  /*7980*/  BRA.U !UP0, `(.L_x_40) ;  /* 0x0000000108107547 */ /* 0x000fea000b800000 */
[----:B-1234-:R-:W2:Y:S01]  /*7990*/  LDG.E.U16 R0, desc[UR8][R2.64] ;  /* 0x0000000802007981 */ /* 0x01eea2000c1e1500 */
[----:B------:R-:W0:Y:S01]  /*79a0*/  LDCU UR12, c[0x0][0x3bc] ;  /* 0x00007780ff0c77ac */ /* 0x000e220008000800 */
[----:B--2---:R-:W-:-:S05]  /*79b0*/  HADD2.F32 R0, -RZ, R0.H0_H0 ;  /* 0x20000000ff007230 */ /* 0x004fca0000004100 */
[----:B0-----:R-:W-:-:S07]  /*79c0*/  FFMA R5, R0, UR12, R5 ;  /* 0x0000000c00057c23 */ /* 0x001fce0008000005 */
.L_x_40:
[----:B-1234-:R-:W-:-:S05]  /*79d0*/  F2FP.F16.F32.PACK_AB R0, RZ, R5 ;  /* 0x00000005ff00723e */ /* 0x01efca00000000ff */
[----:B------:R0:W-:Y:S02]  /*79e0*/  STG.E.U16 desc[UR8][R18.64], R0 ;  /* 0x0000000012007986 */ /* 0x0001e4000c101508 */
.L_x_39:
[----:B------:R-:W-:Y:S05]  /*79f0*/  BSYNC.RECONVERGENT B0 ;  /* 0x0000000000007941 */ /* 0x000fea0003800200 */
.L_x_38:
        /* <DEDUP_REMOVED lines=12> */
.L_x_43:
[----:B01234-:R-:W-:-:S05]  /*7ac0*/  F2FP.F16.F32.PACK_AB R0, RZ, R21 ;  /* 0x00000015ff00723e */ /* 0x01ffca00000000ff */
[----:B------:R0:W-:Y:S02]  /*7ad0*/  STG.E.U16 desc[UR8][R18.64+0x2], R0 ;  /* 0x0000020012007986 */ /* 0x0001e4000c101508 */
.L_x_42:
[----:B------:R-:W-:Y:S05]  /*7ae0*/  BSYNC.RECONVERGENT B0 ;  /* 0x0000000000007941 */ /* 0x000fea0003800200 */
.L_x_41:
        /* <DEDUP_REMOVED lines=12> */
.L_x_46:
[----:B01234-:R-:W-:-:S05]  /*7bb0*/  F2FP.F16.F32.PACK_AB R0, RZ, R37 ;  /* 0x00000025ff00723e */ /* 0x01ffca00000000ff */
[----:B------:R0:W-:Y:S02]  /*7bc0*/  STG.E.U16 desc[UR8][R18.64+0x4], R0 ;  /* 0x0000040012007986 */ /* 0x0001e4000c101508 */
.L_x_45:
[----:B------:R-:W-:Y:S05]  /*7bd0*/  BSYNC.RECONVERGENT B0 ;  /* 0x0000000000007941 */ /* 0x000fea0003800200 */
.L_x_44:
        /* <DEDUP_REMOVED lines=12> */
.L_x_49:
[----:B01234-:R-:W-:-:S05]  /*7ca0*/  F2FP.F16.F32.PACK_AB R0, RZ, R53 ;  /* 0x00000035ff00723e */ /* 0x01ffca00000000ff */
[----:B------:R0:W-:Y:S02]  /*7cb0*/  STG.E.U16 desc[UR8][R18.64+0x6], R0 ;  /* 0x0000060012007986 */ /* 0x0001e4000c101508 */
.L_x_48:
[----:B------:R-:W-:Y:S05]  /*7cc0*/  BSYNC.RECONVERGENT B0 ;  /* 0x0000000000007941 */ /* 0x000fea0003800200 */
.L_x_47:
        /* <DEDUP_REMOVED lines=19> */
.L_x_52:
[----:B01234-:R-:W-:-:S05]  /*7e00*/  F2FP.F16.F32.PACK_AB R0, RZ, R6 ;  /* 0x00000006ff00723e */ /* 0x01ffca00000000ff */
[----:B------:R0:W-:Y:S02]  /*7e10*/  STG.E.U16 desc[UR8][R4.64], R0 ;  /* 0x0000000004007986 */ /* 0x0001e4000c101508 */
.L_x_51:
[----:B------:R-:W-:Y:S05]  /*7e20*/  BSYNC.RECONVERGENT B0 ;  /* 0x0000000000007941 */ /* 0x000fea0003800200 */
.L_x_50:
        /* <DEDUP_REMOVED lines=12> */
.L_x_55:
[----:B01234-:R-:W-:-:S05]  /*7ef0*/  F2FP.F16.F32.PACK_AB R0, RZ, R22 ;  /* 0x00000016ff00723e */ /* 0x01ffca00000000ff */
[----:B------:R0:W-:Y:S02]  /*7f00*/  STG.E.U16 desc[UR8][R4.64+0x2], R0 ;  /* 0x0000020004007986 */ /* 0x0001e4000c101508 */
.L_x_54:
[----:B------:R-:W-:Y:S05]  /*7f10*/  BSYNC.RECONVERGENT B0 ;  /* 0x0000000000007941 */ /* 0x000fea0003800200 */
.L_x_53:
        /* <DEDUP_REMOVED lines=12> */
.L_x_58:
[----:B01234-:R-:W-:-:S05]  /*7fe0*/  F2FP.F16.F32.PACK_AB R0, RZ, R38 ;  /* 0x00000026ff00723e */ /* 0x01ffca00000000ff */
[----:B------:R0:W-:Y:S02]  /*7ff0*/  STG.E.U16 desc[UR8][R4.64+0x4], R0 ;  /* 0x0000040004007986 */ /* 0x0001e4000c101508 */
.L_x_57:
[----:B------:R-:W-:Y:S05]  /*8000*/  BSYNC.RECONVERGENT B0 ;  /* 0x0000000000007941 */ /* 0x000fea0003800200 */
.L_x_56:
        /* <DEDUP_REMOVED lines=12> */
.L_x_61:
[----:B01234-:R-:W-:-:S05]  /*80d0*/  F2FP.F16.F32.PACK_AB R0, RZ, R54 ;  /* 0x00000036ff00723e */ /* 0x01ffca00000000ff */
[----:B------:R0:W-:Y:S02]  /*80e0*/  STG.E.U16 desc[UR8][R4.64+0x6], R0 ;  /* 0x0000060004007986 */ /* 0x0001e4000c101508 */
.L_x_60:
[----:B------:R-:W-:Y:S05]  /*80f0*/  BSYNC.RECONVERGENT B0 ;  /* 0x0000000000007941 */ /* 0x000fea0003800200 */
.L_x_59:
        /* <DEDUP_REMOVED lines=19> */
.L_x_64:
[----:B-1234-:R-:W-:-:S05]  /*8230*/  F2FP.F16.F32.PACK_AB R0, RZ, R7 ;  /* 0x00000007ff00723e */ /* 0x01efca00000000ff */
[----:B------:R0:W-:Y:S02]  /*8240*/  STG.E.U16 desc[UR8][R4.64], R0 ;  /* 0x0000000004007986 */ /* 0x0001e4000c101508 */
.L_x_63:
[----:B------:R-:W-:Y:S05]  /*8250*/  BSYNC.RECONVERGENT B0 ;  /* 0x0000000000007941 */ /* 0x000fea0003800200 */
.L_x_62:
        /* <DEDUP_REMOVED lines=12> */
.L_x_67:
[----:B01234-:R-:W-:-:S05]  /*8320*/  F2FP.F16.F32.PACK_AB R0, RZ, R23 ;  /* 0x00000017ff00723e */ /* 0x01ffca00000000ff */
[----:B------:R0:W-:Y:S02]  /*8330*/  STG.E.U16 desc[UR8][R4.64+0x2], R0 ;  /* 0x0000020004007986 */ /* 0x0001e4000c101508 */
.L_x_66:
[----:B------:R-:W-:Y:S05]  /*8340*/  BSYNC.RECONVERGENT B0 ;  /* 0x0000000000007941 */ /* 0x000fea0003800200 */
.L_x_65:
        /* <DEDUP_REMOVED lines=12> */
.L_x_70:
[----:B01234-:R-:W-:-:S05]  /*8410*/  F2FP.F16.F32.PACK_AB R0, RZ, R39 ;  /* 0x00000027ff00723e */ /* 0x01ffca00000000ff */
[----:B------:R0:W-:Y:S02]  /*8420*/  STG.E.U16 desc[UR8][R4.64+0x4], R0 ;  /* 0x0000040004007986 */ /* 0x0001e4000c101508 */
.L_x_69:
[----:B------:R-:W-:Y:S05]  /*8430*/  BSYNC.RECONVERGENT B0 ;  /* 0x0000000000007941 */ /* 0x000fea0003800200 */
.L_x_68:
        /* <DEDUP_REMOVED lines=12> */
.L_x_73:
[----:B01234-:R-:W-:-:S05]  /*8500*/  F2FP.F16.F32.PACK_AB R0, RZ, R55 ;  /* 0x00000037ff00723e */ /* 0x01ffca00000000ff */
[----:B------:R0:W-:Y:S02]  /*8510*/  STG.E.U16 desc[UR8][R4.64+0x6], R0 ;  /* 0x0000060004007986 */ /* 0x0001e4000c101508 */
.L_x_72:
[----:B------:R-:W-:Y:S05]  /*8520*/  BSYNC.RECONVERGENT B0 ;  /* 0x0000000000007941 */ /* 0x000fea0003800200 */
.L_x_71:
        /* <DEDUP_REMOVED lines=19> */
.L_x_76:
[----:B-1234-:R-:W-:-:S05]  /*8660*/  F2FP.F16.F32.PACK_AB R0, RZ, R8 ;  /* 0x00000008ff00723e */ /* 0x01efca00000000ff */
[----:B------:R0:W-:Y:S02]  /*8670*/  STG.E.U16 desc[UR8][R4.64], R0 ;  /* 0x0000000004007986 */ /* 0x0001e4000c101508 */
.L_x_75:
[----:B------:R-:W-:Y:S05]  /*8680*/  BSYNC.RECONVERGENT B0 ;  /* 0x0000000000007941 */ /* 0x000fea0003800200 */
.L_x_74:
        /* <DEDUP_REMOVED lines=12> */
.L_x_79:
[----:B01234-:R-:W-:-:S05]  /*8750*/  F2FP.F16.F32.PACK_AB R0, RZ, R24 ;  /* 0x00000018ff00723e */ /* 0x01ffca00000000ff */
[----:B------:R0:W-:Y:S02]  /*8760*/  STG.E.U16 desc[UR8][R4.64+0x2], R0 ;  /* 0x0000020004007986 */ /* 0x0001e4000c101508 */
.L_x_78:
[----:B------:R-:W-:Y:S05]  /*8770*/  BSYNC.RECONVERGENT B0 ;  /* 0x0000000000007941 */ /* 0x000fea0003800200 */
.L_x_77:
        /* <DEDUP_REMOVED lines=12> */
.L_x_82:
[----:B01234-:R-:W-:-:S05]  /*8840*/  F2FP.F16.F32.PACK_AB R0, RZ, R40 ;  /* 0x00000028ff00723e */ /* 0x01ffca00000000ff */
[----:B------:R0:W-:Y:S02]  /*8850*/  STG.E.U16 desc[UR8][R4.64+0x4], R0 ;  /* 0x0000040004007986 */ /* 0x0001e4000c101508 */
.L_x_81:
[----:B------:R-:W-:Y:S05]  /*8860*/  BSYNC.RECONVERGENT B0 ;  /* 0x0000000000007941 */ /* 0x000fea0003800200 */
.L_x_80:
        /* <DEDUP_REMOVED lines=12> */
.L_x_85:
[----:B01234-:R-:W-:-:S05]  /*8930*/  F2FP.F16.F32.PACK_AB R0, RZ, R56 ;  /* 0x00000038ff00723e */ /* 0x01ffca00000000ff */
[----:B------:R0:W-:Y:S02]  /*8940*/  STG.E.U16 desc[UR8][R4.64+0x6], R0 ;  /* 0x0000060004007986 */ /* 0x0001e4000c101508 */
.L_x_84:
[----:B------:R-:W-:Y:S05]  /*8950*/  BSYNC.RECONVERGENT B0 ;  /* 0x0000000000007941 */ /* 0x000fea0003800200 */
.L_x_83:
        /* <DEDUP_REMOVED lines=19> */
.L_x_88:
[----:B-1234-:R-:W-:-:S05]  /*8a90*/  F2FP.F16.F32.PACK_AB R0, RZ, R9 ;  /* 0x00000009ff00723e */ /* 0x01efca00000000ff */
[----:B------:R0:W-:Y:S02]  /*8aa0*/  STG.E.U16 desc[UR8][R4.64], R0 ;  /* 0x0000000004007986 */ /* 0x0001e4000c101508 */
.L_x_87:
[----:B------:R-:W-:Y:S05]  /*8ab0*/  BSYNC.RECONVERGENT B0 ;  /* 0x0000000000007941 */ /* 0x000fea0003800200 */
.L_x_86:
        /* <DEDUP_REMOVED lines=12> */
.L_x_91:
[----:B01234-:R-:W-:-:S05]  /*8b80*/  F2FP.F16.F32.PACK_AB R0, RZ, R25 ;  /* 0x00000019ff00723e */ /* 0x01ffca00000000ff */
[----:B------:R0:W-:Y:S02]  /*8b90*/  STG.E.U16 desc[UR8][R4.64+0x2], R0 ;  /* 0x0000020004007986 */ /* 0x0001e4000c101508 */
.L_x_90:
[----:B------:R-:W-:Y:S05]  /*8ba0*/  BSYNC.RECONVERGENT B0 ;  /* 0x0000000000007941 */ /* 0x000fea0003800200 */
.L_x_89:
        /* <DEDUP_REMOVED lines=12> */
.L_x_94:
[----:B01234-:R-:W-:-:S05]  /*8c70*/  F2FP.F16.F32.PACK_AB R0, RZ, R41 ;  /* 0x00000029ff00723e */ /* 0x01ffca00000000ff */
[----:B------:R0:W-:Y:S02]  /*8c80*/  STG.E.U16 desc[UR8][R4.64+0x4], R0 ;  /* 0x0000040004007986 */ /* 0x0001e4000c101508 */
.L_x_93:
[----:B------:R-:W-:Y:S05]  /*8c90*/  BSYNC.RECONVERGENT B0 ;  /* 0x0000000000007941 */ /* 0x000fea0003800200 */
.L_x_92:
        /* <DEDUP_REMOVED lines=12> */
.L_x_97:
[----:B01234-:R-:W-:-:S05]  /*8d60*/  F2FP.F16.F32.PACK_AB R0, RZ, R57 ;  /* 0x00000039ff00723e */ /* 0x01ffca00000000ff */
[----:B------:R0:W-:Y:S02]  /*8d70*/  STG.E.U16 desc[UR8][R4.64+0x6], R0 ;  /* 0x0000060004007986 */ /* 0x0001e4000c101508 */
.L_x_96:
[----:B------:R-:W-:Y:S05]  /*8d80*/  BSYNC.RECONVERGENT B0 ;  /* 0x0000000000007941 */ /* 0x000fea0003800200 */
.L_x_95:
        /* <DEDUP_REMOVED lines=19> */
.L_x_100:
[----:B-1234-:R-:W-:-:S05]  /*8ec0*/  F2FP.F16.F32.PACK_AB R0, RZ, R10 ;  /* 0x0000000aff00723e */ /* 0x01efca00000000ff */
[----:B------:R0:W-:Y:S02]  /*8ed0*/  STG.E.U16 desc[UR8][R4.64], R0 ;  /* 0x0000000004007986 */ /* 0x0001e4000c101508 */
.L_x_99:
[----:B------:R-:W-:Y:S05]  /*8ee0*/  BSYNC.RECONVERGENT B0 ;  /* 0x0000000000007941 */ /* 0x000fea0003800200 */
.L_x_98:
        /* <DEDUP_REMOVED lines=12> */
.L_x_103:
[----:B01234-:R-:W-:-:S05]  /*8fb0*/  F2FP.F16.F32.PACK_AB R0, RZ, R26 ;  /* 0x0000001aff00723e */ /* 0x01ffca00000000ff */
[----:B------:R0:W-:Y:S02]  /*8fc0*/  STG.E.U16 desc[UR8][R4.64+0x2], R0 ;  /* 0x0000020004007986 */ /* 0x0001e4000c101508 */
.L_x_102:
[----:B------:R-:W-:Y:S05]  /*8fd0*/  BSYNC.RECONVERGENT B0 ;  /* 0x0000000000007941 */ /* 0x000fea0003800200 */
.L_x_101:
        /* <DEDUP_REMOVED lines=12> */
.L_x_106:
[----:B01234-:R-:W-:-:S05]  /*90a0*/  F2FP.F16.F32.PACK_AB R0, RZ, R42 ;  /* 0x0000002aff00723e */ /* 0x01ffca00000000ff */
[----:B------:R0:W-:Y:S02]  /*90b0*/  STG.E.U16 desc[UR8][R4.64+0x4], R0 ;  /* 0x0000040004007986 */ /* 0x0001e4000c101508 */
.L_x_105:
[----:B------:R-:W-:Y:S05]  /*90c0*/  BSYNC.RECONVERGENT B0 ;  /* 0x0000000000007941 */ /* 0x000fea0003800200 */
.L_x_104:
        /* <DEDUP_REMOVED lines=12> */
.L_x_109:
[----:B01234-:R-:W-:-:S05]  /*9190*/  F2FP.F16.F32.PACK_AB R0, RZ, R58 ;  /* 0x0000003aff00723e */ /* 0x01ffca00000000ff */
[----:B------:R0:W-:Y:S02]  /*91a0*/  STG.E.U16 desc[UR8][R4.64+0x6], R0 ;  /* 0x0000060004007986 */ /* 0x0001e4000c101508 */
.L_x_108:
[----:B------:R-:W-:Y:S05]  /*91b0*/  BSYNC.RECONVERGENT B0 ;  /* 0x0000000000007941 */ /* 0x000fea0003800200 */
.L_x_107:
        /* <DEDUP_REMOVED lines=19> */
.L_x_112:
[----:B-1234-:R-:W-:-:S05]  /*92f0*/  F2FP.F16.F32.PACK_AB R0, RZ, R11 ;  /* 0x0000000bff00723e */ /* 0x01efca00000000ff */
[----:B------:R0:W-:Y:S02]  /*9300*/  STG.E.U16 desc[UR8][R4.64], R0 ;  /* 0x0000000004007986 */ /* 0x0001e4000c101508 */
.L_x_111:
[----:B------:R-:W-:Y:S05]  /*9310*/  BSYNC.RECONVERGENT B0 ;  /* 0x0000000000007941 */ /* 0x000fea0003800200 */
.L_x_110:
        /* <DEDUP_REMOVED lines=12> */
.L_x_115:
[----:B01234-:R-:W-:-:S05]  /*93e0*/  F2FP.F16.F32.PACK_AB R0, RZ, R27 ;  /* 0x0000001bff00723e */ /* 0x01ffca00000000ff */
[----:B------:R0:W-:Y:S02]  /*93f0*/  STG.E.U16 desc[UR8][R4.64+0x2], R0 ;  /* 0x0000020004007986 */ /* 0x0001e4000c101508 */
.L_x_114:
[----:B------:R-:W-:Y:S05]  /*9400*/  BSYNC.RECONVERGENT B0 ;  /* 0x0000000000007941 */ /* 0x000fea0003800200 */
.L_x_113:
        /* <DEDUP_REMOVED lines=12> */
.L_x_118:
[----:B01234-:R-:W-:-:S05]  /*94d0*/  F2FP.F16.F32.PACK_AB R0, RZ, R43 ;  /* 0x0000002bff00723e */ /* 0x01ffca00000000ff */
[----:B------:R0:W-:Y:S02]  /*94e0*/  STG.E.U16 desc[UR8][R4.64+0x4], R0 ;  /* 0x0000040004007986 */ /* 0x0001e4000c101508 */
.L_x_117:
[----:B------:R-:W-:Y:S05]  /*94f0*/  BSYNC.RECONVERGENT B0 ;  /* 0x0000000000007941 */ /* 0x000fea0003800200 */
.L_x_116:
        /* <DEDUP_REMOVED lines=12> */
.L_x_121:
[----:B01234-:R-:W-:-:S05]  /*95c0*/  F2FP.F16.F32.PACK_AB R0, RZ, R59 ;  /* 0x0000003bff00723e */ /* 0x01ffca00000000ff */
[----:B------:R0:W-:Y:S02]  /*95d0*/  STG.E.U16 desc[UR8][R4.64+0x6], R0 ;  /* 0x0000060004007986 */ /* 0x0001e4000c101508 */
.L_x_120:
[----:B------:R-:W-:Y:S05]  /*95e0*/  BSYNC.RECONVERGENT B0 ;  /* 0x0000000000007941 */ /* 0x000fea0003800200 */
.L_x_119:
        /* <DEDUP_REMOVED lines=19> */
.L_x_124:
[----:B-1234-:R-:W-:-:S05]  /*9720*/  F2FP.F16.F32.PACK_AB R0, RZ, R12 ;  /* 0x0000000cff00723e */ /* 0x01efca00000000ff */
[----:B------:R0:W-:Y:S02]  /*9730*/  STG.E.U16 desc[UR8][R4.64], R0 ;  /* 0x0000000004007986 */ /* 0x0001e4000c101508 */
.L_x_123:
[----:B------:R-:W-:Y:S05]  /*9740*/  BSYNC.RECONVERGENT B0 ;  /* 0x0000000000007941 */ /* 0x000fea0003800200 */
.L_x_122:
        /* <DEDUP_REMOVED lines=12> */
.L_x_127:
[----:B01234-:R-:W-:-:S05]  /*9810*/  F2FP.F16.F32.PACK_AB R0, RZ, R28 ;  /* 0x0000001cff00723e */ /* 0x01ffca00000000ff */
[----:B------:R0:W-:Y:S02]  /*9820*/  STG.E.U16 desc[UR8][R4.64+0x2], R0 ;  /* 0x0000020004007986 */ /* 0x0001e4000c101508 */
.L_x_126:
[----:B------:R-:W-:Y:S05]  /*9830*/  BSYNC.RECONVERGENT B0 ;  /* 0x0000000000007941 */ /* 0x000fea0003800200 */
.L_x_125:
        /* <DEDUP_REMOVED lines=12> */
.L_x_130:
[----:B01234-:R-:W-:-:S05]  /*9900*/  F2FP.F16.F32.PACK_AB R0, RZ, R44 ;  /* 0x0000002cff00723e */ /* 0x01ffca00000000ff */
[----:B------:R0:W-:Y:S02]  /*9910*/  STG.E.U16 desc[UR8][R4.64+0x4], R0 ;  /* 0x0000040004007986 */ /* 0x0001e4000c101508 */
.L_x_129:
[----:B------:R-:W-:Y:S05]  /*9920*/  BSYNC.RECONVERGENT B0 ;  /* 0x0000000000007941 */ /* 0x000fea0003800200 */
.L_x_128:
        /* <DEDUP_REMOVED lines=12> */
.L_x_133:
[----:B01234-:R-:W-:-:S05]  /*99f0*/  F2FP.F16.F32.PACK_AB R0, RZ, R60 ;  /* 0x0000003cff00723e */ /* 0x01ffca00000000ff */
[----:B------:R0:W-:Y:S02]  /*9a00*/  STG.E.U16 desc[UR8][R4.64+0x6], R0 ;  /* 0x0000060004007986 */ /* 0x0001e4000c101508 */
.L_x_132:
[----:B------:R-:W-:Y:S05]  /*9a10*/  BSYNC.RECONVERGENT B0 ;  /* 0x0000000000007941 */ /* 0x000fea0003800200 */
.L_x_131:
[----:B------:R-:W-:Y:S01]  /*9a20*/  IADD3 R85, P0, PT, R85, UR10, RZ ;  /* 0x0000000a55557c10 */ /* 0x000fe2000ff1e0ff */
[----:B------:R-:W-:Y:S01]  /*9a30*/  BSSY.RECONVERGENT B0, `(.L_x_134) ;  /* 0x0000014000007945 */ /* 0x000fe20003800200 */
[----:B------:R-:W-:Y:S02]  /*9a40*/  ISETP.GE.AND P1, PT, R69, UR5, PT ;  /* 0x0000000545007c0c */ /* 0x000fe4000bf26270 */
[----:B------:R-:W-:Y:S02]  /*9a50*/  IADD3.X R84, PT, PT, R84, UR11, RZ, P0, !PT ;  /* 0x0000000b54547c10 */ /* 0x000fe400087fe4ff */
[----:B------:R-:W-:Y:S02]  /*9a60*/  ISETP.LT.AND P0, PT, R80, UR4, !P1 ;  /* 0x0000000450007c0c */ /* 0x000fe4000cf01270 */
[----:B0-----:R-:W-:Y:S02]  /*9a70*/  LEA R4, P3, R82, R2, 0x1 ;  /* 0x0000000252047211 */ /* 0x001fe400078608ff */
[----:B------:R-:W-:-:S02]  /*9a80*/  LEA R2, P2, R85, UR22, 0x1 ;  /* 0x0000001655027c11 */ /* 0x000fc4000f8408ff */
        /* <DEDUP_REMOVED lines=12> */
.L_x_136:
[----:B-1234-:R-:W-:-:S05]  /*9b50*/  F2FP.F16.F32.PACK_AB R0, RZ, R13 ;  /* 0x0000000dff00723e */ /* 0x01efca00000000ff */
[----:B------:R0:W-:Y:S02]  /*9b60*/  STG.E.U16 desc[UR8][R2.64], R0 ;  /* 0x0000000002007986 */ /* 0x0001e4000c101508 */
.L_x_135:
[----:B------:R-:W-:Y:S05]  /*9b70*/  BSYNC.RECONVERGENT B0 ;  /* 0x0000000000007941 */ /* 0x000fea0003800200 */
.L_x_134:
        /* <DEDUP_REMOVED lines=12> */
.L_x_139:
[----:B01234-:R-:W-:-:S05]  /*9c40*/  F2FP.F16.F32.PACK_AB R0, RZ, R29 ;  /* 0x0000001dff00723e */ /* 0x01ffca00000000ff */
[----:B------:R0:W-:Y:S02]  /*9c50*/  STG.E.U16 desc[UR8][R2.64+0x2], R0 ;  /* 0x0000020002007986 */ /* 0x0001e4000c101508 */
.L_x_138:
[----:B------:R-:W-:Y:S05]  /*9c60*/  BSYNC.RECONVERGENT B0 ;  /* 0x0000000000007941 */ /* 0x000fea0003800200 */
.L_x_137:
        /* <DEDUP_REMOVED lines=12> */
.L_x_142:
[----:B01234-:R-:W-:-:S05]  /*9d30*/  F2FP.F16.F32.PACK_AB R0, RZ, R45 ;  /* 0x0000002dff00723e */ /* 0x01ffca00000000ff */
[----:B------:R0:W-:Y:S02]  /*9d40*/  STG.E.U16 desc[UR8][R2.64+0x4], R0 ;  /* 0x0000040002007986 */ /* 0x0001e4000c101508 */
.L_x_141:
[----:B------:R-:W-:Y:S05]  /*9d50*/  BSYNC.RECONVERGENT B0 ;  /* 0x0000000000007941 */ /* 0x000fea0003800200 */
.L_x_140:
[----:B------:R-:W-:Y:S01]  /*9d60*/  ISETP.LT.AND P1, PT, R76, UR4, !P1 ;  /* 0x000000044c007c0c */ /* 0x000fe2000cf21270 */
[----:B------:R-:W-:-:S12]  /*9d70*/  BSSY.RECONVERGENT B0, `(.L_x_143) ;  /* 0x000000d000007945 */ /* 0x000fd80003800200 */
[----:B------:R-:W-:Y:S05]  /*9d80*/  @!P1 BRA `(.L_x_144) ;  /* 0x00000000002c9947 */ /* 0x000fea0003800000 */
[----:B------:R-:W0:Y:S01]  /*9d90*/  LDCU UR12, c[0x0][0x38c] ;  /* 0x00007180ff0c77ac */ /* 0x000e220008000800 */
[----:B------:R-:W-:-:S04]  /*9da0*/  UISETP.NE.U32.AND UP0, UPT, UR25, URZ, UPT ;  /* 0x000000ff1900728c */ /* 0x000fc8000bf05070 */
[----:B------:R-:W-:Y:S01]  /*9db0*/  UISETP.NE.AND.EX UP0, UPT, UR27, URZ, UPT, UP0 ;  /* 0x000000ff1b00728c */ /* 0x000fe2000bf05300 */
[----:B01234-:R-:W-:-:S08]  /*9dc0*/  FMUL R0, R61, UR12 ;  /* 0x0000000c3d007c20 */ /* 0x01ffd00008400000 */
[----:B------:R-:W-:Y:S05]  /*9dd0*/  BRA.U !UP0, `(.L_x_145) ;  /* 0x0000000108107547 */ /* 0x000fea000b800000 */
[----:B------:R-:W2:Y:S01]  /*9de0*/  LDG.E.U16 R4, desc[UR8][R4.64+0x6] ;  /* 0x0000060804047981 */ /* 0x000ea2000c1e1500 */
[----:B------:R-:W0:Y:S01]  /*9df0*/  LDCU UR12, c[0x0][0x3bc] ;  /* 0x00007780ff0c77ac */ /* 0x000e220008000800 */
[----:B--2---:R-:W-:-:S05]  /*9e00*/  HADD2.F32 R4, -RZ, R4.H0_H0 ;  /* 0x20000004ff047230 */ /* 0x004fca0000004100 */
[----:B0-----:R-:W-:-:S07]  /*9e10*/  FFMA R0, R4, UR12, R0 ;  /* 0x0000000c04007c23 */ /* 0x001fce0008000000 */
.L_x_145:
[----:B------:R-:W-:-:S05]  /*9e20*/  F2FP.F16.F32.PACK_AB R0, RZ, R0 ;  /* 0x00000000ff00723e */ /* 0x000fca00000000ff */
[----:B------:R0:W-:Y:S02]  /*9e30*/  STG.E.U16 desc[UR8][R2.64+0x6], R0 ;  /* 0x0000060002007986 */ /* 0x0001e4000c101508 */
.L_x_144:
[----:B------:R-:W-:Y:S05]  /*9e40*/  BSYNC.RECONVERGENT B0 ;  /* 0x0000000000007941 */ /* 0x000fea0003800200 */
.L_x_143:
[-C--:B01234-:R-:W-:Y:S01]  /*9e50*/  IADD3 R0, P6, PT, R134, R82.reuse, RZ ;  /* 0x0000005286007210 */ /* 0x09ffe20007fde0ff */
[----:B------:R-:W-:Y:S03]  /*9e60*/  BSSY.RECONVERGENT B0, `(.L_x_146) ;  /* 0x0000026000007945 */ /* 0x000fe60003800200 */
[----:B------:R-:W-:-:S04]  /*9e70*/  IADD3 R0, P5, PT, R0, R82, RZ ;  /* 0x0000005200007210 */ /* 0x000fc80007fbe0ff */
[-C--:B------:R-:W-:Y:S02]  /*9e80*/  IADD3 R0, P4, PT, R0, R82.reuse, RZ ;  /* 0x0000005200007210 */ /* 0x080fe40007f9e0ff */
[----:B------:R-:W-:Y:S02]  /*9e90*/  IADD3.X R3, PT, PT, R83, R125, R83, P5, P6 ;  /* 0x0000007d53037210 */ /* 0x000fe40002fec453 */
        /* <DEDUP_REMOVED lines=8> */
[--C-:B------:R-:W-:Y:S02]  /*9f20*/  IADD3.X R3, PT, PT, R83, R3, R83.reuse, P5, P0 ;  /* 0x0000000353037210 */ /* 0x100fe40002fe0453 */
[-C--:B------:R-:W-:Y:S02]  /*9f30*/  IADD3 R2, P1, PT, R2, R82.reuse, RZ ;  /* 0x0000005202027210 */ /* 0x080fe40007f3e0ff */
[----:B------:R-:W-:Y:S02]  /*9f40*/  IADD3 R85, P0, PT, R85, UR10, RZ ;  /* 0x0000000a55557c10 */ /* 0x000fe4000ff1e0ff */
[----:B------:R-:W-:Y:S02]  /*9f50*/  IADD3 R2, P2, PT, R2, R82, RZ ;  /* 0x0000005202027210 */ /* 0x000fe40007f5e0ff */
[----:B------:R-:W-:-:S02]  /*9f60*/  IADD3.X R3, PT, PT, R83, R3, R83, P1, P3 ;  /* 0x0000000353037210 */ /* 0x000fc40000fe6453 */
[----:B------:R-:W-:Y:S02]  /*9f70*/  IADD3 R2, P3, PT, R2, R82, RZ ;  /* 0x0000005202027210 */ /* 0x000fe40007f7e0ff */
[----:B------:R-:W-:Y:S02]  /*9f80*/  ISETP.GE.AND P1, PT, R127, UR5, PT ;  /* 0x000000057f007c0c */ /* 0x000fe4000bf26270 */
[----:B------:R-:W-:Y:S02]  /*9f90*/  IADD3.X R3, PT, PT, R83, R3, R83, P3, P2 ;  /* 0x0000000353037210 */ /* 0x000fe40001fe4453 */
[----:B------:R-:W-:Y:S02]  /*9fa0*/  ISETP.LT.AND P2, PT, R80, UR4, !P1 ;  /* 0x0000000450007c0c */ /* 0x000fe4000cf41270 */
[----:B------:R-:W-:Y:S02]  /*9fb0*/  IADD3.X R84, PT, PT, R84, UR11, RZ, P0, !PT ;  /* 0x0000000b54547c10 */ /* 0x000fe400087fe4ff */
[----:B------:R-:W-:-:S02]  /*9fc0*/  LEA R4, P0, R85, UR22, 0x1 ;  /* 0x0000001655047c11 */ /* 0x000fc4000f8008ff */
[C---:B------:R-:W-:Y:S02]  /*9fd0*/  LEA R6, P3, R2.reuse, UR30, 0x1 ;  /* 0x0000001e02067c11 */ /* 0x040fe4000f8608ff */
[----:B------:R-:W-:Y:S02]  /*9fe0*/  LEA.HI.X R5, R85, UR28, R84, 0x1, P0 ;  /* 0x0000001c55057c11 */ /* 0x000fe400080f0c54 */
[----:B------:R-:W-:-:S03]  /*9ff0*/  LEA.HI.X R7, R2, UR29, R3, 0x1, P3 ;  /* 0x0000001d02077c11 */ /* 0x000fc600098f0c03 */
[----:B------:R-:W-:Y:S05]  /*a000*/  @!P2 BRA `(.L_x_147) ;  /* 0x00000000002ca947 */ /* 0x000fea0003800000 */
[----:B------:R-:W0:Y:S01]  /*a010*/  LDCU UR12, c[0x0][0x38c] ;  /* 0x00007180ff0c77ac */ /* 0x000e220008000800 */
[----:B------:R-:W-:-:S04]  /*a020*/  UISETP.NE.U32.AND UP0, UPT, UR25, URZ, UPT ;  /* 0x000000ff1900728c */ /* 0x000fc8000bf05070 */
[----:B------:R-:W-:Y:S01]  /*a030*/  UISETP.NE.AND.EX UP0, UPT, UR27, URZ, UPT, UP0 ;  /* 0x000000ff1b00728c */ /* 0x000fe2000bf05300 */
[----:B0-----:R-:W-:-:S08]  /*a040*/  FMUL R14, R14, UR12 ;  /* 0x0000000c0e0e7c20 */ /* 0x001fd00008400000 */
[----:B------:R-:W-:Y:S05]  /*a050*/  BRA.U !UP0, `(.L_x_148) ;  /* 0x0000000108107547 */ /* 0x000fea000b800000 */
[----:B------:R-:W2:Y:S01]  /*a060*/  LDG.E.U16 R0, desc[UR8][R6.64] ;  /* 0x0000000806007981 */ /* 0x000ea2000c1e1500 */
[----:B------:R-:W0:Y:S01]  /*a070*/  LDCU UR12, c[0x0][0x3bc] ;  /* 0x00007780ff0c77ac */ /* 0x000e220008000800 */
[----:B--2---:R-:W-:-:S05]  /*a080*/  HADD2.F32 R0, -RZ, R0.H0_H0 ;  /* 0x20000000ff007230 */ /* 0x004fca0000004100 */
[----:B0-----:R-:W-:-:S07]  /*a090*/  FFMA R14, R0, UR12, R14 ;  /* 0x0000000c000e7c23 */ /* 0x001fce000800000e */
.L_x_148:
[----:B------:R-:W-:-:S05]  /*a0a0*/  F2FP.F16.F32.PACK_AB R0, RZ, R14 ;  /* 0x0000000eff00723e */ /* 0x000fca00000000ff */
[----:B------:R0:W-:Y:S02]  /*a0b0*/  STG.E.U16 desc[UR8][R4.64], R0 ;  /* 0x0000000004007986 */ /* 0x0001e4000c101508 */
.L_x_147:
[----:B------:R-:W-:Y:S05]  /*a0c0*/  BSYNC.RECONVERGENT B0 ;  /* 0x0000000000007941 */ /* 0x000fea0003800200 */
.L_x_146:
[----:B------:R-:W-:Y:S01]  /*a0d0*/  ISETP.LT.AND P0, PT, R78, UR4, !P1 ;  /* 0x000000044e007c0c */ /* 0x000fe2000cf01270 */
[----:B------:R-:W-:-:S12]  /*a0e0*/  BSSY.RECONVERGENT B0, `(.L_x_149) ;  /* 0x000000d000007945 */ /* 0x000fd80003800200 */
[----:B------:R-:W-:Y:S05]  /*a0f0*/  @!P0 BRA `(.L_x_150) ;  /* 0x00000000002c8947 */ /* 0x000fea0003800000 */
[----:B------:R-:W1:Y:S01]  /*a100*/  LDCU UR12, c[0x0][0x38c] ;  /* 0x00007180ff0c77ac */ /* 0x000e620008000800 */
[----:B------:R-:W-:-:S04]  /*a110*/  UISETP.NE.U32.AND UP0, UPT, UR25, URZ, UPT ;  /* 0x000000ff1900728c */ /* 0x000fc8000bf05070 */
[----:B------:R-:W-:Y:S01]  /*a120*/  UISETP.NE.AND.EX UP0, UPT, UR27, URZ, UPT, UP0 ;  /* 0x000000ff1b00728c */ /* 0x000fe2000bf05300 */
[----:B-1----:R-:W-:-:S08]  /*a130*/  FMUL R30, R30, UR12 ;  /* 0x0000000c1e1e7c20 */ /* 0x002fd00008400000 */
[----:B------:R-:W-:Y:S05]  /*a140*/  BRA.U !UP0, `(.L_x_151) ;  /* 0x0000000108107547 */ /* 0x000fea000b800000 */
[----:B0-----:R-:W2:Y:S01]  /*a150*/  LDG.E.U16 R0, desc[UR8][R6.64+0x2] ;  /* 0x0000020806007981 */ /* 0x001ea2000c1e1500 */
[----:B------:R-:W0:Y:S01]  /*a160*/  LDCU UR12, c[0x0][0x3bc] ;  /* 0x00007780ff0c77ac */ /* 0x000e220008000800 */
[----:B--2---:R-:W-:-:S05]  /*a170*/  HADD2.F32 R0, -RZ, R0.H0_H0 ;  /* 0x20000000ff007230 */ /* 0x004fca0000004100 */
[----:B0-----:R-:W-:-:S07]  /*a180*/  FFMA R30, R0, UR12, R30 ;  /* 0x0000000c001e7c23 */ /* 0x001fce000800001e */
.L_x_151:
[----:B0-----:R-:W-:-:S05]  /*a190*/  F2FP.F16.F32.PACK_AB R0, RZ, R30 ;  /* 0x0000001eff00723e */ /* 0x001fca00000000ff */
[----:B------:R1:W-:Y:S02]  /*a1a0*/  STG.E.U16 desc[UR8][R4.64+0x2], R0 ;  /* 0x0000020004007986 */ /* 0x0003e4000c101508 */
.L_x_150:
[----:B------:R-:W-:Y:S05]  /*a1b0*/  BSYNC.RECONVERGENT B0 ;  /* 0x0000000000007941 */ /* 0x000fea0003800200 */
.L_x_149:
[----:B------:R-:W-:Y:S01]  /*a1c0*/  ISETP.LT.AND P0, PT, R77, UR4, !P1 ;  /* 0x000000044d007c0c */ /* 0x000fe2000cf01270 */
[----:B------:R-:W-:-:S12]  /*a1d0*/  BSSY.RECONVERGENT B0, `(.L_x_152) ;  /* 0x000000d000007945 */ /* 0x000fd80003800200 */
[----:B------:R-:W-:Y:S05]  /*a1e0*/  @!P0 BRA `(.L_x_153) ;  /* 0x00000000002c8947 */ /* 0x000fea0003800000 */
[----:B------:R-:W2:Y:S01]  /*a1f0*/  LDCU UR12, c[0x0][0x38c] ;  /* 0x00007180ff0c77ac */ /* 0x000ea20008000800 */
[----:B------:R-:W-:-:S04]  /*a200*/  UISETP.NE.U32.AND UP0, UPT, UR25, URZ, UPT ;  /* 0x000000ff1900728c */ /* 0x000fc8000bf05070 */
[----:B------:R-:W-:Y:S01]  /*a210*/  UISETP.NE.AND.EX UP0, UPT, UR27, URZ, UPT, UP0 ;  /* 0x000000ff1b00728c */ /* 0x000fe2000bf05300 */
[----:B--2---:R-:W-:-:S08]  /*a220*/  FMUL R46, R46, UR12 ;  /* 0x0000000c2e2e7c20 */ /* 0x004fd00008400000 */
[----:B------:R-:W-:Y:S05]  /*a230*/  BRA.U !UP0, `(.L_x_154) ;  /* 0x0000000108107547 */ /* 0x000fea000b800000 */
[----:B01----:R-:W2:Y:S01]  /*a240*/  LDG.E.U16 R0, desc[UR8][R6.64+0x4] ;  /* 0x0000040806007981 */ /* 0x003ea2000c1e1500 */
[----:B------:R-:W0:Y:S01]  /*a250*/  LDCU UR12, c[0x0][0x3bc] ;  /* 0x00007780ff0c77ac */ /* 0x000e220008000800 */
[----:B--2---:R-:W-:-:S05]  /*a260*/  HADD2.F32 R0, -RZ, R0.H0_H0 ;  /* 0x20000000ff007230 */ /* 0x004fca0000004100 */
[----:B0-----:R-:W-:-:S07]  /*a270*/  FFMA R46, R0, UR12, R46 ;  /* 0x0000000c002e7c23 */ /* 0x001fce000800002e */
.L_x_154:
[----:B01----:R-:W-:-:S05]  /*a280*/  F2FP.F16.F32.PACK_AB R0, RZ, R46 ;  /* 0x0000002eff00723e */ /* 0x003fca00000000ff */
[----:B------:R2:W-:Y:S02]  /*a290*/  STG.E.U16 desc[UR8][R4.64+0x4], R0 ;  /* 0x0000040004007986 */ /* 0x0005e4000c101508 */
.L_x_153:
[----:B------:R-:W-:Y:S05]  /*a2a0*/  BSYNC.RECONVERGENT B0 ;  /* 0x0000000000007941 */ /* 0x000fea0003800200 */
.L_x_152:
[----:B------:R-:W-:Y:S01]  /*a2b0*/  ISETP.LT.AND P1, PT, R76, UR4, !P1 ;  /* 0x000000044c007c0c */ /* 0x000fe2000cf21270 */
[----:B------:R-:W-:-:S12]  /*a2c0*/  BSSY.RECONVERGENT B0, `(.L_x_155) ;  /* 0x000000d000007945 */ /* 0x000fd80003800200 */
[----:B------:R-:W-:Y:S05]  /*a2d0*/  @!P1 BRA `(.L_x_156) ;  /* 0x00000000002c9947 */ /* 0x000fea0003800000 */
[----:B------:R-:W0:Y:S01]  /*a2e0*/  LDCU UR12, c[0x0][0x38c] ;  /* 0x00007180ff0c77ac */ /* 0x000e220008000800 */
[----:B------:R-:W-:-:S04]  /*a2f0*/  UISETP.NE.U32.AND UP0, UPT, UR25, URZ, UPT ;  /* 0x000000ff1900728c */ /* 0x000fc8000bf05070 */
[----:B------:R-:W-:Y:S01]  /*a300*/  UISETP.NE.AND.EX UP0, UPT, UR27, URZ, UPT, UP0 ;  /* 0x000000ff1b00728c */ /* 0x000fe2000bf05300 */
[----:B012---:R-:W-:-:S08]  /*a310*/  FMUL R0, R62, UR12 ;  /* 0x0000000c3e007c20 */ /* 0x007fd00008400000 */
[----:B------:R-:W-:Y:S05]  /*a320*/  BRA.U !UP0, `(.L_x_157) ;  /* 0x0000000108107547 */ /* 0x000fea000b800000 */
[----:B------:R-:W2:Y:S01]  /*a330*/  LDG.E.U16 R6, desc[UR8][R6.64+0x6] ;  /* 0x0000060806067981 */ /* 0x000ea2000c1e1500 */
[----:B------:R-:W0:Y:S01]  /*a340*/  LDCU UR12, c[0x0][0x3bc] ;  /* 0x00007780ff0c77ac */ /* 0x000e220008000800 */
[----:B--2---:R-:W-:-:S05]  /*a350*/  HADD2.F32 R6, -RZ, R6.H0_H0 ;  /* 0x20000006ff067230 */ /* 0x004fca0000004100 */
[----:B0-----:R-:W-:-:S07]  /*a360*/  FFMA R0, R6, UR12, R0 ;  /* 0x0000000c06007c23 */ /* 0x001fce0008000000 */
.L_x_157:
[----:B------:R-:W-:-:S05]  /*a370*/  F2FP.F16.F32.PACK_AB R0, RZ, R0 ;  /* 0x00000000ff00723e */ /* 0x000fca00000000ff */
[----:B------:R3:W-:Y:S02]  /*a380*/  STG.E.U16 desc[UR8][R4.64+0x6], R0 ;  /* 0x0000060004007986 */ /* 0x0007e4000c101508 */
.L_x_156:
[----:B------:R-:W-:Y:S05]  /*a390*/  BSYNC.RECONVERGENT B0 ;  /* 0x0000000000007941 */ /* 0x000fea0003800200 */
.L_x_155:
[----:B------:R-:W-:Y:S01]  /*a3a0*/  IADD3 R85, P0, PT, R85, UR10, RZ ;  /* 0x0000000a55557c10 */ /* 0x000fe2000ff1e0ff */
[----:B------:R-:W-:Y:S01]  /*a3b0*/  BSSY.RECONVERGENT B0, `(.L_x_158) ;  /* 0x0000016000007945 */ /* 0x000fe20003800200 */
[----:B------:R-:W-:Y:S02]  /*a3c0*/  ISETP.GE.AND P1, PT, R68, UR5, PT ;  /* 0x0000000544007c0c */ /* 0x000fe4000bf26270 */
[----:B------:R-:W-:Y:S02]  /*a3d0*/  IADD3.X R84, PT, PT, R84, UR11, RZ, P0, !PT ;  /* 0x0000000b54547c10 */ /* 0x000fe400087fe4ff */
[----:B------:R-:W-:Y:S02]  /*a3e0*/  ISETP.LT.AND P0, PT, R80, UR4, !P1 ;  /* 0x0000000450007c0c */ /* 0x000fe4000cf01270 */
[----:B------:R-:W-:-:S04]  /*a3f0*/  IADD3 R2, P2, PT, R2, R82, RZ ;  /* 0x0000005202027210 */ /* 0x000fc80007f5e0ff */
[----:B------:R-:W-:Y:S01]  /*a400*/  LEA R6, P3, R2, UR30, 0x1 ;  /* 0x0000001e02067c11 */ /* 0x000fe2000f8608ff */
[----:B------:R-:W-:Y:S01]  /*a410*/  IMAD.X R3, R3, 0x1, R83, P2 ;  /* 0x0000000103037824 */ /* 0x000fe200010e0653 */
[----:B0123--:R-:W-:-:S04]  /*a420*/  LEA R4, P2, R85, UR22, 0x1 ;  /* 0x0000001655047c11 */ /* 0x00ffc8000f8408ff */
[----:B------:R-:W-:Y:S02]  /*a430*/  LEA.HI.X R7, R2, UR29, R3, 0x1, P3 ;  /* 0x0000001d02077c11 */ /* 0x000fe400098f0c03 */
[----:B------:R-:W-:Y:S01]  /*a440*/  LEA.HI.X R5, R85, UR28, R84, 0x1, P2 ;  /* 0x0000001c55057c11 */ /* 0x000fe200090f0c54 */
        /* <DEDUP_REMOVED lines=10> */
.L_x_160:
[----:B------:R-:W-:-:S05]  /*a4f0*/  F2FP.F16.F32.PACK_AB R0, RZ, R15 ;  /* 0x0000000fff00723e */ /* 0x000fca00000000ff */
[----:B------:R0:W-:Y:S02]  /*a500*/  STG.E.U16 desc[UR8][R4.64], R0 ;  /* 0x0000000004007986 */ /* 0x0001e4000c101508 */
.L_x_159:
[----:B------:R-:W-:Y:S05]  /*a510*/  BSYNC.RECONVERGENT B0 ;  /* 0x0000000000007941 */ /* 0x000fea0003800200 */
.L_x_158:
        /* <DEDUP_REMOVED lines=12> */
.L_x_163:
[----:B0-----:R-:W-:-:S05]  /*a5e0*/  F2FP.F16.F32.PACK_AB R0, RZ, R31 ;  /* 0x0000001fff00723e */ /* 0x001fca00000000ff */
[----:B------:R1:W-:Y:S02]  /*a5f0*/  STG.E.U16 desc[UR8][R4.64+0x2], R0 ;  /* 0x0000020004007986 */ /* 0x0003e4000c101508 */
.L_x_162:
[----:B------:R-:W-:Y:S05]  /*a600*/  BSYNC.RECONVERGENT B0 ;  /* 0x0000000000007941 */ /* 0x000fea0003800200 */
.L_x_161:
        /* <DEDUP_REMOVED lines=12> */
.L_x_166:
[----:B01----:R-:W-:-:S05]  /*a6d0*/  F2FP.F16.F32.PACK_AB R0, RZ, R47 ;  /* 0x0000002fff00723e */ /* 0x003fca00000000ff */
[----:B------:R2:W-:Y:S02]  /*a6e0*/  STG.E.U16 desc[UR8][R4.64+0x4], R0 ;  /* 0x0000040004007986 */ /* 0x0005e4000c101508 */
.L_x_165:
[----:B------:R-:W-:Y:S05]  /*a6f0*/  BSYNC.RECONVERGENT B0 ;  /* 0x0000000000007941 */ /* 0x000fea0003800200 */
.L_x_164:
        /* <DEDUP_REMOVED lines=12> */
.L_x_169:
[----:B------:R-:W-:-:S05]  /*a7c0*/  F2FP.F16.F32.PACK_AB R0, RZ, R0 ;  /* 0x00000000ff00723e */ /* 0x000fca00000000ff */
[----:B------:R3:W-:Y:S02]  /*a7d0*/  STG.E.U16 desc[UR8][R4.64+0x6], R0 ;  /* 0x0000060004007986 */ /* 0x0007e4000c101508 */
.L_x_168:
[----:B------:R-:W-:Y:S05]  /*a7e0*/  BSYNC.RECONVERGENT B0 ;  /* 0x0000000000007941 */ /* 0x000fea0003800200 */
.L_x_167:
        /* <DEDUP_REMOVED lines=21> */
.L_x_172:
[----:B------:R-:W-:-:S05]  /*a940*/  F2FP.F16.F32.PACK_AB R0, RZ, R16 ;  /* 0x00000010ff00723e */ /* 0x000fca00000000ff */
[----:B------:R0:W-:Y:S02]  /*a950*/  STG.E.U16 desc[UR8][R4.64], R0 ;  /* 0x0000000004007986 */ /* 0x0001e4000c101508 */
.L_x_171:
[----:B------:R-:W-:Y:S05]  /*a960*/  BSYNC.RECONVERGENT B0 ;  /* 0x0000000000007941 */ /* 0x000fea0003800200 */
.L_x_170:
        /* <DEDUP_REMOVED lines=12> */
.L_x_175:
[----:B0-----:R-:W-:-:S05]  /*aa30*/  F2FP.F16.F32.PACK_AB R0, RZ, R32 ;  /* 0x00000020ff00723e */ /* 0x001fca00000000ff */
[----:B------:R1:W-:Y:S02]  /*aa40*/  STG.E.U16 desc[UR8][R4.64+0x2], R0 ;  /* 0x0000020004007986 */ /* 0x0003e4000c101508 */
.L_x_174:
[----:B------:R-:W-:Y:S05]  /*aa50*/  BSYNC.RECONVERGENT B0 ;  /* 0x0000000000007941 */ /* 0x000fea0003800200 */
.L_x_173:
        /* <DEDUP_REMOVED lines=12> */
.L_x_178:
[----:B01----:R-:W-:-:S05]  /*ab20*/  F2FP.F16.F32.PACK_AB R0, RZ, R48 ;  /* 0x00000030ff00723e */ /* 0x003fca00000000ff */
[----:B------:R2:W-:Y:S02]  /*ab30*/  STG.E.U16 desc[UR8][R4.64+0x4], R0 ;  /* 0x0000040004007986 */ /* 0x0005e4000c101508 */
.L_x_177:
[----:B------:R-:W-:Y:S05]  /*ab40*/  BSYNC.RECONVERGENT B0 ;  /* 0x0000000000007941 */ /* 0x000fea0003800200 */
.L_x_176:
        /* <DEDUP_REMOVED lines=12> */
.L_x_181:
[----:B------:R-:W-:-:S05]  /*ac10*/  F2FP.F16.F32.PACK_AB R0, RZ, R0 ;  /* 0x00000000ff00723e */ /* 0x000fca00000000ff */
[----:B------:R3:W-:Y:S02]  /*ac20*/  STG.E.U16 desc[UR8][R4.64+0x6], R0 ;  /* 0x0000060004007986 */ /* 0x0007e4000c101508 */
.L_x_180:
[----:B------:R-:W-:Y:S05]  /*ac30*/  BSYNC.RECONVERGENT B0 ;  /* 0x0000000000007941 */ /* 0x000fea0003800200 */
.L_x_179:
        /* <DEDUP_REMOVED lines=11> */
[----:B------:R-:W-:Y:S06]  /*acf0*/  @!P0 BRA `(.L_x_183) ;  /* 0x00000000002c8947 */ /* 0x000fec0003800000 */
        /* <DEDUP_REMOVED lines=9> */
.L_x_184:
[----:B------:R-:W-:-:S05]  /*ad90*/  F2FP.F16.F32.PACK_AB R0, RZ, R17 ;  /* 0x00000011ff00723e */ /* 0x000fca00000000ff */
[----:B------:R0:W-:Y:S02]  /*ada0*/  STG.E.U16 desc[UR8][R4.64], R0 ;  /* 0x0000000004007986 */ /* 0x0001e4000c101508 */
.L_x_183:
[----:B------:R-:W-:Y:S05]  /*adb0*/  BSYNC.RECONVERGENT B0 ;  /* 0x0000000000007941 */ /* 0x000fea0003800200 */
.L_x_182:
        /* <DEDUP_REMOVED lines=12> */
.L_x_187:
[----:B0-----:R-:W-:-:S05]  /*ae80*/  F2FP.F16.F32.PACK_AB R0, RZ, R33 ;  /* 0x00000021ff00723e */ /* 0x001fca00000000ff */
[----:B------:R1:W-:Y:S02]  /*ae90*/  STG.E.U16 desc[UR8][R4.64+0x2], R0 ;  /* 0x0000020004007986 */ /* 0x0003e4000c101508 */
.L_x_186:
[----:B------:R-:W-:Y:S05]  /*aea0*/  BSYNC.RECONVERGENT B0 ;  /* 0x0000000000007941 */ /* 0x000fea0003800200 */
.L_x_185:
        /* <DEDUP_REMOVED lines=12> */
.L_x_190:
[----:B01----:R-:W-:-:S05]  /*af70*/  F2FP.F16.F32.PACK_AB R0, RZ, R49 ;  /* 0x00000031ff00723e */ /* 0x003fca00000000ff */
[----:B------:R2:W-:Y:S02]  /*af80*/  STG.E.U16 desc[UR8][R4.64+0x4], R0 ;  /* 0x0000040004007986 */ /* 0x0005e4000c101508 */
.L_x_189:
[----:B------:R-:W-:Y:S05]  /*af90*/  BSYNC.RECONVERGENT B0 ;  /* 0x0000000000007941 */ /* 0x000fea0003800200 */
.L_x_188:
        /* <DEDUP_REMOVED lines=12> */
.L_x_193:
[----:B------:R-:W-:-:S05]  /*b060*/  F2FP.F16.F32.PACK_AB R0, RZ, R0 ;  /* 0x00000000ff00723e */ /* 0x000fca00000000ff */
[----:B------:R3:W-:Y:S02]  /*b070*/  STG.E.U16 desc[UR8][R4.64+0x6], R0 ;  /* 0x0000060004007986 */ /* 0x0007e4000c101508 */
.L_x_192:
[----:B------:R-:W-:Y:S05]  /*b080*/  BSYNC.RECONVERGENT B0 ;  /* 0x0000000000007941 */ /* 0x000fea0003800200 */
.L_x_191:
[----:B------:R-:W4:Y:S01]  /*b090*/  LDCU UR31, c[0x0][0x378] ;  /* 0x00006f00ff1f77ac */ /* 0x000f220008000800 */
[----:B------:R-:W5:Y:S01]  /*b0a0*/  LDCU.64 UR10, c[0x0][0x400] ;  /* 0x00008000ff0a77ac */ /* 0x000f620008000a00 */
[----:B------:R-:W0:Y:S01]  /*b0b0*/  LDCU.128 UR12, c[0x0][0x3f0] ;  /* 0x00007e00ff0c77ac */ /* 0x000e220008000c00 */
[----:B------:R-:W-:Y:S01]  /*b0c0*/  UISETP.NE.U32.AND UP0, UPT, UR25, URZ, UPT ;  /* 0x000000ff1900728c */ /* 0x000fe2000bf05070 */
[----:B------:R-:W1:Y:S03]  /*b0d0*/  LDCU.64 UR16, c[0x0][0x3e8] ;  /* 0x00007d00ff1077ac */ /* 0x000e660008000a00 */
[----:B------:R-:W-:Y:S02]  /*b0e0*/  UISETP.NE.AND.EX UP0, UPT, UR27, URZ, UPT, UP0 ;  /* 0x000000ff1b00728c */ /* 0x000fe4000bf05300 */
[----:B----4-:R-:W-:Y:S02]  /*b0f0*/  UIADD3 UR23, UPT, UPT, UR31, UR23, URZ ;  /* 0x000000171f177290 */ /* 0x010fe4000fffe0ff */
[----:B-----5:R-:W-:Y:S01]  /*b100*/  UIMAD.WIDE.U32 UR34, UR31, UR10, URZ ;  /* 0x0000000a1f2272a5 */ /* 0x020fe2000f8e00ff */
[----:B------:R-:W4:Y:S01]  /*b110*/  LDCU UR10, c[0x0][0x3e4] ;  /* 0x00007c80ff0a77ac */ /* 0x000f220008000800 */
[----:B0-----:R-:W-:-:S02]  /*b120*/  UIMAD.WIDE.U32 UR32, UR31, UR14, URZ ;  /* 0x0000000e1f2072a5 */ /* 0x001fc4000f8e00ff */
[----:B------:R-:W-:Y:S02]  /*b130*/  UIMAD.WIDE.U32 UR20, UR31, UR12, UR20 ;  /* 0x0000000c1f1472a5 */ /* 0x000fe4000f8e0014 */
[----:B------:R-:W-:Y:S02]  /*b140*/  UIMAD UR15, UR31, UR15, UR33 ;  /* 0x0000000f1f0f72a4 */ /* 0x000fe4000f8e0221 */
[----:B------:R-:W-:Y:S02]  /*b150*/  ULEA UR25, UP2, UR32, UR25, 0x1 ;  /* 0x0000001920197291 */ /* 0x000fe4000f8408ff */
[----:B------:R-:W-:Y:S02]  /*b160*/  USEL UR12, UR32, URZ, UP0 ;  /* 0x000000ff200c7287 */ /* 0x000fe40008000000 */
[----:B------:R-:W-:Y:S02]  /*b170*/  ULEA.HI.X UR27, UR32, UR27, UR15, 0x1, UP2 ;  /* 0x0000001b201b7291 */ /* 0x000fe400090f0c0f */
[----:B------:R-:W-:-:S02]  /*b180*/  USEL UR15, UR15, URZ, UP0 ;  /* 0x000000ff0f0f7287 */ /* 0x000fc40008000000 */
[----:B------:R-:W-:Y:S02]  /*b190*/  USEL UR25, UR25, URZ, UP0 ;  /* 0x000000ff19197287 */ /* 0x000fe40008000000 */
[----:B------:R-:W-:Y:S02]  /*b1a0*/  USEL UR27, UR27, URZ, UP0 ;  /* 0x000000ff1b1b7287 */ /* 0x000fe40008000000 */
[----:B----4-:R-:W-:Y:S02]  /*b1b0*/  UISETP.GE.AND UP0, UPT, UR23, UR10, UPT ;  /* 0x0000000a1700728c */ /* 0x010fe4000bf06270 */
[----:B-1----:R-:W-:Y:S02]  /*b1c0*/  UIMAD.WIDE.U32 UR18, UR31, UR16, UR18 ;  /* 0x000000101f1272a5 */ /* 0x002fe4000f8e0012 */
[----:B------:R-:W-:Y:S02]  /*b1d0*/  UIMAD UR11, UR31, UR11, UR35 ;  /* 0x0000000b1f0b72a4 */ /* 0x000fe4000f8e0223 */
[----:B------:R-:W-:-:S02]  /*b1e0*/  ULEA UR22, UP1, UR34, UR22, 0x1 ;  /* 0x0000001622167291 */ /* 0x000fc4000f8208ff */
[----:B------:R-:W-:Y:S02]  /*b1f0*/  ULEA UR30, UP2, UR12, UR30, 0x1 ;  /* 0x0000001e0c1e7291 */ /* 0x000fe4000f8408ff */
[----:B------:R-:W-:Y:S02]  /*b200*/  UIMAD UR21, UR31, UR13, UR21 ;  /* 0x0000000d1f1572a4 */ /* 0x000fe4000f8e0215 */
[----:B------:R-:W-:Y:S02]  /*b210*/  UIMAD UR19, UR31, UR17, UR19 ;  /* 0x000000111f1372a4 */ /* 0x000fe4000f8e0213 */
[----:B------:R-:W-:Y:S02]  /*b220*/  ULEA.HI.X UR28, UR34, UR28, UR11, 0x1, UP1 ;  /* 0x0000001c221c7291 */ /* 0x000fe400088f0c0b */
[----:B------:R-:W-:Y:S01]  /*b230*/  ULEA.HI.X UR29, UR12, UR29, UR15, 0x1, UP2 ;  /* 0x0000001d0c1d7291 */ /* 0x000fe200090f0c0f */
[----:B------:R-:W-:Y:S05]  /*b240*/  BRA.U !UP0, `(.L_x_194) ;  /* 0xffffff55081c7547 */ /* 0x000fea000b83ffff */
[----:B------:R-:W-:Y:S01]  /*b250*/  NOP ;  /* 0x0000000000007918 */ /* 0x000fe20000000000 */
[----:B------:R-:W-:Y:S05]  /*b260*/  EXIT ;  /* 0x000000000000794d */ /* 0x000fea0003800000 */
.L_x_195:
        /* <DEDUP_REMOVED lines=9> */
.L_x_670:


//--------------------- .text._ZN7cutlass9reference6device6kernel11GemmComplexINS_12float_e4m3_tENS_6layout8RowMajorES4_NS5_11ColumnMajorENS_6half_tES7_ffS8_NS_16NumericConverterIS8_fLNS_15FloatRoundStyleE2EEENS_12multiply_addIfffEELi4ELi4EEEvNS_4gemm9GemmCoordET5_NS_9TensorRefIT_T0_EENS_16ComplexTransformENSH_IT1_T2_EESL_SG_NSH_IT3_T4_EENSH_IT7_SQ_EET6_illll --------------------------
	.section	.text._ZN7cutlass9reference6device6kernel11GemmComplexINS_12float_e4m3_tENS_6layout8RowMajorES4_NS5_11ColumnMajorENS_6half_tES7_ffS8_NS_16NumericConverterIS8_fLNS_15FloatRoundStyleE2EEENS_12multiply_addIfffEELi4ELi4EEEvNS_4gemm9GemmCoordET5_NS_9TensorRefIT_T0_EENS_16ComplexTransformENSH_IT1_T2_EESL_SG_NSH_IT3_T4_EENSH_IT7_SQ_EET6_illll,"ax",@progbits
	.align	128
        .global         _ZN7cutlass9reference6device6kernel11GemmComplexINS_12float_e4m3_tENS_6layout8RowMajorES4_NS5_11ColumnMajorENS_6half_tES7_ffS8_NS_16NumericConverterIS8_fLNS_15FloatRoundStyleE2EEENS_12multiply_addIfffEELi4ELi4EEEvNS_4gemm9GemmCoordET5_NS_9TensorRefIT_T0_EENS_16ComplexTransformENSH_IT1_T2_EESL_SG_NSH_IT3_T4_EENSH_IT7_SQ_EET6_illll
        .type           _ZN7cutlass9reference6device6kernel11GemmComplexINS_12float_e4m3_tENS_6layout8RowMajorES4_NS5_11ColumnMajorENS_6half_tES7_ffS8_NS_16NumericConverterIS8_fLNS_15FloatRoundStyleE2EEENS_12multiply_addIfffEELi4ELi4EEEvNS_4gemm9GemmCoordET5_NS_9TensorRefIT_T0_EENS_16ComplexTransformENSH_IT1_T2_EESL_SG_NSH_IT3_T4_EENSH_IT7_SQ_EET6_illll,@function
        .size           _ZN7cutlass9reference6device6kernel11GemmComplexINS_12float_e4m3_tENS_6layout8RowMajorES4_NS5_11ColumnMajorENS_6half_tES7_ffS8_NS_16NumericConverterIS8_fLNS_15FloatRoundStyleE2EEENS_12multiply_addIfffEELi4ELi4EEEvNS_4gemm9GemmCoordET5_NS_9TensorRefIT_T0_EENS_16ComplexTransformENSH_IT1_T2_EESL_SG_NSH_IT3_T4_EENSH_IT7_SQ_EET6_illll,(.L_x_671 - _ZN7cutlass9reference6device6kernel11GemmComplexINS_12float_e4m3_tENS_6layout8RowMajorES4_NS5_11ColumnMajorENS_6half_tES7_ffS8_NS_16NumericConverterIS8_fLNS_15FloatRoundStyleE2EEENS_12multiply_addIfffEELi4ELi4EEEvNS_4gemm9GemmCoordET5_NS_9TensorRefIT_T0_EENS_16ComplexTransformENSH_IT1_T2_EESL_SG_NSH_IT3_T4_EENSH_IT7_SQ_EET6_illll)
        .other          _ZN7cutlass9reference6device6kernel11GemmComplexINS_12float_e4m3_tENS_6layout8RowMajorES4_NS5_11ColumnMajorENS_6half_tES7_ffS8_NS_16NumericConverterIS8_fLNS_15FloatRoundStyleE2EEENS_12multiply_addIfffEELi4ELi4EEEvNS_4gemm9GemmCoordET5_NS_9TensorRefIT_T0_EENS_16ComplexTransformENSH_IT1_T2_EESL_SG_NSH_IT3_T4_EENSH_IT7_SQ_EET6_illll,@"STO_CUDA_ENTRY STV_DEFAULT"
_ZN7cutlass9reference6device6kernel11GemmComplexINS_12float_e4m3_tENS_6layout8RowMajorES4_NS5_11ColumnMajorENS_6half_tES7_ffS8_NS_16NumericConverterIS8_fLNS_15FloatRoundStyleE2EEENS_12multiply_addIfffEELi4ELi4EEEvNS_4gemm9GemmCoordET5_NS_9TensorRefIT_T0_EENS_16ComplexTransformENSH_IT1_T2_EESL_SG_NSH_IT3_T4_EENSH_IT7_SQ_EET6_illll:
.text._ZN7cutlass9reference6device6kernel11GemmComplexINS_12float_e4m3_tENS_6layout8RowMajorES4_NS5_11ColumnMajorENS_6half_tES7_ffS8_NS_16NumericConverterIS8_fLNS_15FloatRoundStyleE2EEENS_12multiply_addIfffEELi4ELi4EEEvNS_4gemm9GemmCoordET5_NS_9TensorRefIT_T0_EENS_16ComplexTransformENSH_IT1_T2_EESL_SG_NSH_IT3_T4_EENSH_IT7_SQ_EET6_illll:
        /* <DEDUP_REMOVED lines=11> */
[----:B------:R-:W0:Y:S01]  /*00b0*/  S2R R2, SR_TID.X ;  /* 0x0000000000027919 */ /* 0x000e220000002100 */
[----:B------:R-:W-:Y:S01]  /*00c0*/  UIMAD.WIDE.U32 UR10, UR6, UR4, URZ ;  /* 0x00000004060a72a5 */ /* 0x000fe2000f8e00ff */
[----:B------:R-:W1:Y:S01]  /*00d0*/  LDCU UR4, c[0x0][0x364] ;  /* 0x00006c80ff0477ac */ /* 0x000e620008000800 */
[----:B------:R-:W0:Y:S02]  /*00e0*/  S2R R0, SR_CTAID.X ;  /* 0x0000000000007919 */ /* 0x000e240000002500 */
[----:B------:R-:W-:Y:S01]  /*00f0*/  UIMAD UR7, UR6, UR5, UR11 ;  /* 0x00000005060772a4 */ /* 0x000fe2000f8e020b */
[----:B------:R-:W1:Y:S01]  /*0100*/  S2R R4, SR_TID.Y ;  /* 0x0000000000047919 */ /* 0x000e620000002200 */
[----:B------:R-:W0:Y:S01]  /*0110*/  LDCU UR5, c[0x0][0x360] ;  /* 0x00006c00ff0577ac */ /* 0x000e220008000800 */
[----:B------:R-:W1:Y:S01]  /*0120*/  S2R R3, SR_CTAID.Y ;  /* 0x0000000000037919 */ /* 0x000e620000002600 */
[----:B------:R-:W2:Y:S01]  /*0130*/  LDCU.64 UR12, c[0x0][0x3d8] ;  /* 0x00007b00ff0c77ac */ /* 0x000ea20008000a00 */
[----:B------:R-:W-:Y:S01]  /*0140*/  UIMAD.WIDE.U32 UR8, UR6, UR16, UR8 ;  /* 0x00000010060872a5 */ /* 0x000fe2000f8e0008 */
[----:B------:R-:W3:Y:S01]  /*0150*/  LDCU.64 UR20, c[0x0][0x3f8] ;  /* 0x00007f00ff1477ac */ /* 0x000ee20008000a00 */
[----:B------:R-:W-:-:S02]  /*0160*/  ULEA UR23, UP0, UR10, UR24, 0x1 ;  /* 0x000000180a177291 */ /* 0x000fc4000f8008ff */
[----:B------:R-:W-:Y:S02]  /*0170*/  UIMAD.WIDE.U32 UR26, UR6, UR18, UR26 ;  /* 0x00000012061a72a5 */ /* 0x000fe4000f8e001a */
[----:B------:R-:W-:Y:S02]  /*0180*/  ULEA.HI.X UR25, UR10, UR25, UR7, 0x1, UP0 ;  /* 0x000000190a197291 */ /* 0x000fe400080f0c07 */
[----:B------:R-:W-:Y:S01]  /*0190*/  UIMAD UR17, UR6, UR17, UR9 ;  /* 0x00000011061172a4 */ /* 0x000fe2000f8e0209 */
[----:B------:R-:W-:Y:S02]  /*01a0*/  UMOV UR18, UR8 ;  /* 0x0000000800127c82 */ /* 0x000fe40008000000 */
[----:B------:R-:W4:Y:S01]  /*01b0*/  LDCU.128 UR8, c[0x0][0x3c0] ;  /* 0x00007800ff0877ac */ /* 0x000f220008000c00 */
[----:B0-----:R-:W-:Y:S01]  /*01c0*/  IMAD R0, R0, UR5, R2 ;  /* 0x0000000500007c24 */ /* 0x001fe2000f8e0202 */
[----:B------:R-:W0:Y:S03]  /*01d0*/  LDCU.64 UR14, c[0x0][0x3b0] ;  /* 0x00007600ff0e77ac */ /* 0x000e260008000a00 */
[----:B------:R-:W-:Y:S01]  /*01e0*/  IMAD.SHL.U32 R18, R0, 0x4, RZ ;  /* 0x0000000400127824 */ /* 0x000fe200078e00ff */
[----:B---3--:R-:W-:Y:S01]  /*01f0*/  UIMAD.WIDE.U32 UR28, UR6, UR20, URZ ;  /* 0x00000014061c72a5 */ /* 0x008fe2000f8e00ff */
[----:B------:R-:W3:Y:S01]  /*0200*/  LDCU UR24, c[0x0][0x388] ;  /* 0x00007100ff1877ac */ /* 0x000ee20008000800 */
[----:B-1----:R-:W-:-:S02]  /*0210*/  IMAD R3, R3, UR4, R4 ;  /* 0x0000000403037c24 */ /* 0x002fc4000f8e0204 */
[--C-:B------:R-:W-:Y:S01]  /*0220*/  SHF.R.S32.HI R19, RZ, 0x1f, R18.reuse ;  /* 0x0000001fff137819 */ /* 0x100fe20000011412 */
[C---:B------:R-:W-:Y:S01]  /*0230*/  VIADD R2, R18.reuse, 0x2 ;  /* 0x0000000212027836 */ /* 0x040fe20000000000 */
[----:B------:R-:W1:Y:S01]  /*0240*/  LDCU.64 UR4, c[0x0][0x380] ;  /* 0x00007000ff0477ac */ /* 0x000e620008000a00 */
[----:B------:R-:W-:Y:S02]  /*0250*/  IMAD.SHL.U32 R45, R3, 0x4, RZ ;  /* 0x00000004032d7824 */ /* 0x000fe400078e00ff */
[----:B------:R-:W-:Y:S01]  /*0260*/  VIADD R3, R18, 0x1 ;  /* 0x0000000112037836 */ /* 0x000fe20000000000 */
[----:B------:R-:W-:Y:S01]  /*0270*/  UIMAD UR21, UR6, UR21, UR29 ;  /* 0x00000015061572a4 */ /* 0x000fe2000f8e021d */
[C---:B--2---:R-:W-:Y:S01]  /*0280*/  IMAD.WIDE.U32 R54, R45.reuse, UR12, R18 ;  /* 0x0000000c2d367c25 */ /* 0x044fe2000f8e0012 */
[----:B----4-:R-:W-:Y:S02]  /*0290*/  UISETP.NE.U32.AND UP1, UPT, UR8, URZ, UPT ;  /* 0x000000ff0800728c */ /* 0x010fe4000bf25070 */
[----:B------:R-:W-:Y:S01]  /*02a0*/  ULEA UR8, UP0, UR28, UR8, 0x1 ;  /* 0x000000081c087291 */ /* 0x000fe2000f8008ff */
[C---:B------:R-:W-:Y:S01]  /*02b0*/  IMAD R32, R45.reuse, UR13, R55 ;  /* 0x0000000d2d207c24 */ /* 0x040fe2000f8e0237 */
[----:B------:R-:W-:Y:S01]  /*02c0*/  IADD3 R34, P0, PT, R54, UR12, RZ ;  /* 0x0000000c36227c10 */ /* 0x000fe2000ff1e0ff */
[C---:B------:R-:W-:Y:S01]  /*02d0*/  VIADD R46, R45.reuse, 0x1 ;  /* 0x000000012d2e7836 */ /* 0x040fe20000000000 */
[----:B------:R-:W-:Y:S01]  /*02e0*/  USHF.L.U64.HI UR21, UR28, 0x1, UR21 ;  /* 0x000000011c157899 */ /* 0x000fe20008010215 */
[----:B------:R-:W-:Y:S01]  /*02f0*/  VIADD R0, R18, 0x3 ;  /* 0x0000000312007836 */ /* 0x000fe20000000000 */
[----:B------:R-:W-:Y:S01]  /*0300*/  IADD3.X R33, PT, PT, R32, UR13, RZ, P0, !PT ;  /* 0x0000000d20217c10 */ /* 0x000fe200087fe4ff */
[C---:B------:R-:W-:Y:S01]  /*0310*/  VIADD R47, R45.reuse, 0x2 ;  /* 0x000000022d2f7836 */ /* 0x040fe20000000000 */
[----:B------:R-:W-:Y:S01]  /*0320*/  IADD3 R36, P0, PT, R34, UR12, RZ ;  /* 0x0000000c22247c10 */ /* 0x000fe2000ff1e0ff */
[C---:B------:R-:W-:Y:S01]  /*0330*/  VIADD R48, R45.reuse, 0x3 ;  /* 0x000000032d307836 */ /* 0x040fe20000000000 */
[----:B-1----:R-:W-:Y:S01]  /*0340*/  ISETP.GE.AND P4, PT, R45, UR5, PT ;  /* 0x000000052d007c0c */ /* 0x002fe2000bf86270 */
[----:B------:R-:W-:Y:S01]  /*0350*/  UISETP.NE.AND.EX UP1, UPT, UR9, URZ, UPT, UP1 ;  /* 0x000000ff0900728c */ /* 0x000fe2000bf25310 */
[----:B------:R-:W-:Y:S01]  /*0360*/  IADD3.X R35, PT, PT, R33, UR13, RZ, P0, !PT ;  /* 0x0000000d21237c10 */ /* 0x000fe200087fe4ff */
[C---:B------:R-:W-:Y:S01]  /*0370*/  IMAD.WIDE.U32 R56, R45.reuse, UR10, R18 ;  /* 0x0000000a2d387c25 */ /* 0x040fe2000f8e0012 */
[----:B------:R-:W-:Y:S01]  /*0380*/  ISETP.LT.AND P1, PT, R18, UR4, !P4 ;  /* 0x0000000412007c0c */ /* 0x000fe2000e721270 */
[----:B------:R-:W-:Y:S01]  /*0390*/  UIADD3.X UR9, UPT, UPT, UR21, UR9, URZ, UP0, !UPT ;  /* 0x0000000915097290 */ /* 0x000fe200087fe4ff */
[----:B------:R-:W-:Y:S01]  /*03a0*/  ISETP.GE.AND P0, PT, R46, UR5, PT ;  /* 0x000000052e007c0c */ /* 0x000fe2000bf06270 */
[C---:B------:R-:W-:Y:S01]  /*03b0*/  IMAD R49, R45.reuse, UR11, R57 ;  /* 0x0000000b2d317c24 */ /* 0x040fe2000f8e0239 */
[----:B------:R-:W-:Y:S01]  /*03c0*/  P2R R4, PR, RZ, 0x2 ;  /* 0x00000002ff047803 */ /* 0x000fe20000000000 */
[----:B0-----:R-:W-:Y:S01]  /*03d0*/  IMAD.WIDE.U32 R58, R45, UR14, RZ ;  /* 0x0000000e2d3a7c25 */ /* 0x001fe2000f8e00ff */
[----:B------:R-:W-:Y:S01]  /*03e0*/  ISETP.LT.AND P1, PT, R2, UR4, !P0 ;  /* 0x0000000402007c0c */ /* 0x000fe2000c721270 */
[----:B------:R-:W-:Y:S01]  /*03f0*/  USEL UR22, UR8, URZ, UP1 ;  /* 0x000000ff08167287 */ /* 0x000fe20008800000 */
[----:B------:R-:W-:Y:S01]  /*0400*/  ISETP.LT.AND P5, PT, R18, UR4, !P0 ;  /* 0x0000000412007c0c */ /* 0x000fe2000c7a1270 */
[----:B------:R-:W-:Y:S01]  /*0410*/  IMAD.WIDE.U32 R64, R46, UR14, RZ ;  /* 0x0000000e2e407c25 */ /* 0x000fe2000f8e00ff */
[----:B------:R-:W-:Y:S01]  /*0420*/  P2R R42, PR, RZ, 0x2 ;  /* 0x00000002ff2a7803 */ /* 0x000fe20000000000 */
[----:B---3--:R-:W-:Y:S01]  /*0430*/  UISETP.GE.AND UP3, UPT, UR24, 0x1, UPT ;  /* 0x000000011800788c */ /* 0x008fe2000bf66270 */
[----:B------:R-:W-:Y:S01]  /*0440*/  ISETP.LT.AND P6, PT, R3, UR4, !P0 ;  /* 0x0000000403007c0c */ /* 0x000fe2000c7c1270 */
[C---:B------:R-:W-:Y:S01]  /*0450*/  IMAD.WIDE.U32 R62, R47.reuse, UR14, RZ ;  /* 0x0000000e2f3e7c25 */ /* 0x040fe2000f8e00ff */
[----:B------:R-:W-:Y:S01]  /*0460*/  ISETP.LT.AND P1, PT, R0, UR4, !P0 ;  /* 0x0000000400007c0c */ /* 0x000fe2000c721270 */
[----:B------:R-:W-:Y:S01]  /*0470*/  UIMAD UR19, UR6, UR19, UR27 ;  /* 0x00000013061372a4 */ /* 0x000fe2000f8e021b */
[----:B------:R-:W-:Y:S01]  /*0480*/  ISETP.GE.AND P0, PT, R47, UR5, PT ;  /* 0x000000052f007c0c */ /* 0x000fe2000bf06270 */
[----:B------:R-:W-:Y:S01]  /*0490*/  IMAD.WIDE.U32 R60, R48, UR14, RZ ;  /* 0x0000000e303c7c25 */ /* 0x000fe2000f8e00ff */
[----:B------:R-:W-:Y:S01]  /*04a0*/  P2R R41, PR, RZ, 0x2 ;  /* 0x00000002ff297803 */ /* 0x000fe20000000000 */
[----:B------:R-:W-:Y:S01]  /*04b0*/  USEL UR14, UR9, URZ, UP1 ;  /* 0x000000ff090e7287 */ /* 0x000fe20008800000 */
[----:B------:R-:W-:Y:S01]  /*04c0*/  ISETP.LT.AND P1, PT, R18, UR4, !P0 ;  /* 0x0000000412007c0c */ /* 0x000fe2000c721270 */
[----:B------:R-:W-:Y:S01]  /*04d0*/  IMAD R45, R45, UR15, R59 ;  /* 0x0000000f2d2d7c24 */ /* 0x000fe2000f8e023b */
[----:B------:R-:W-:Y:S01]  /*04e0*/  ISETP.LT.AND P2, PT, R3, UR4, !P4 ;  /* 0x0000000403007c0c */ /* 0x000fe2000e741270 */
[----:B------:R-:W-:Y:S01]  /*04f0*/  IMAD R46, R46, UR15, R65 ;  /* 0x0000000f2e2e7c24 */ /* 0x000fe2000f8e0241 */
[----:B------:R-:W-:Y:S01]  /*0500*/  P2R R40, PR, RZ, 0x2 ;  /* 0x00000002ff287803 */ /* 0x000fe20000000000 */
[----:B------:R-:W-:Y:S01]  /*0510*/  IMAD R47, R47, UR15, R63 ;  /* 0x0000000f2f2f7c24 */ /* 0x000fe2000f8e023f */
[----:B------:R-:W-:Y:S01]  /*0520*/  ISETP.LT.AND P1, PT, R3, UR4, !P0 ;  /* 0x0000000403007c0c */ /* 0x000fe2000c721270 */
[----:B------:R-:W-:Y:S01]  /*0530*/  UMOV UR20, UR6 ;  /* 0x0000000600147c82 */ /* 0x000fe20008000000 */
[C---:B------:R-:W-:Y:S01]  /*0540*/  ISETP.LT.AND P3, PT, R2.reuse, UR4, !P4 ;  /* 0x0000000402007c0c */ /* 0x040fe2000e761270 */
[----:B------:R-:W-:Y:S01]  /*0550*/  UMOV UR24, UR26 ;  /* 0x0000001a00187c82 */ /* 0x000fe20008000000 */
[----:B------:R-:W-:Y:S01]  /*0560*/  P2R R39, PR, RZ, 0x2 ;  /* 0x00000002ff277803 */ /* 0x000fe20000000000 */
[----:B------:R-:W0:Y:S01]  /*0570*/  LDCU.64 UR6, c[0x0][0x358] ;  /* 0x00006b00ff0677ac */ /* 0x000e220008000a00 */
[----:B------:R-:W-:-:S02]  /*0580*/  ISETP.LT.AND P1, PT, R2, UR4, !P0 ;  /* 0x0000000402007c0c */ /* 0x000fc4000c721270 */
[C---:B------:R-:W-:Y:S01]  /*0590*/  ISETP.LT.AND P4, PT, R0.reuse, UR4, !P4 ;  /* 0x0000000400007c0c */ /* 0x040fe2000e781270 */
[----:B------:R-:W1:Y:S01]  /*05a0*/  LDCU UR16, c[0x0][0x3e0] ;  /* 0x00007c00ff1077ac */ /* 0x000e620008000800 */
[----:B------:R-:W-:Y:S02]  /*05b0*/  P2R R38, PR, RZ, 0x2 ;  /* 0x00000002ff267803 */ /* 0x000fe40000000000 */
[----:B------:R-:W-:Y:S01]  /*05c0*/  ISETP.LT.AND P1, PT, R0, UR4, !P0 ;  /* 0x0000000400007c0c */ /* 0x000fe2000c721270 */
[----:B------:R-:W2:Y:S01]  /*05d0*/  LDCU UR21, c[0x0][0x378] ;  /* 0x00006f00ff1577ac */ /* 0x000ea20008000800 */
[C---:B------:R-:W-:Y:S01]  /*05e0*/  ISETP.GE.AND P0, PT, R48.reuse, UR5, PT ;  /* 0x0000000530007c0c */ /* 0x040fe2000bf06270 */
[----:B------:R-:W-:Y:S01]  /*05f0*/  IMAD R48, R48, UR15, R61 ;  /* 0x0000000f30307c24 */ /* 0x000fe2000f8e023d */
[----:B------:R-:W-:Y:S01]  /*0600*/  P2R R37, PR, RZ, 0x2 ;  /* 0x00000002ff257803 */ /* 0x000fe20000000000 */
[----:B------:R-:W-:Y:S01]  /*0610*/  UMOV UR15, UR25 ;  /* 0x00000019000f7c82 */ /* 0x000fe20008000000 */
[----:B------:R-:W-:Y:S01]  /*0620*/  ISETP.LT.AND P1, PT, R3, UR4, !P0 ;  /* 0x0000000403007c0c */ /* 0x000fe2000c721270 */
[----:B------:R-:W-:Y:S01]  /*0630*/  UMOV UR26, UR22 ;  /* 0x00000016001a7c82 */ /* 0x000fe20008000000 */
[----:B------:R-:W-:Y:S01]  /*0640*/  SHF.L.U64.HI R49, R56, 0x1, R49 ;  /* 0x0000000138317819 */ /* 0x000fe20000010231 */
[----:B------:R-:W-:Y:S01]  /*0650*/  UMOV UR25, UR14 ;  /* 0x0000000e00197c82 */ /* 0x000fe20008000000 */
[----:B------:R-:W-:-:S02]  /*0660*/  P2R R43, PR, RZ, 0x2 ;  /* 0x00000002ff2b7803 */ /* 0x000fc40000000000 */
[----:B------:R-:W-:-:S04]  /*0670*/  ISETP.LT.AND P1, PT, R2, UR4, !P0 ;  /* 0x0000000402007c0c */ /* 0x000fc8000c721270 */
[----:B------:R-:W-:Y:S02]  /*0680*/  P2R R44, PR, RZ, 0x2 ;  /* 0x00000002ff2c7803 */ /* 0x000fe40000000000 */
[----:B------:R-:W-:Y:S02]  /*0690*/  ISETP.LT.AND P1, PT, R0, UR4, !P0 ;  /* 0x0000000400007c0c */ /* 0x000fe4000c721270 */
[----:B------:R-:W-:Y:S02]  /*06a0*/  ISETP.LT.AND P0, PT, R18, UR4, !P0 ;  /* 0x0000000412007c0c */ /* 0x000fe4000c701270 */
[----:B------:R-:W-:Y:S02]  /*06b0*/  P2R R50, PR, RZ, 0x2 ;  /* 0x00000002ff327803 */ /* 0x000fe40000000000 */
[----:B------:R-:W-:Y:S02]  /*06c0*/  ISETP.NE.AND P1, PT, R4, RZ, PT ;  /* 0x000000ff0400720c */ /* 0x000fe40003f25270 */
[----:B012---:R-:W-:-:S11]  /*06d0*/  P2R R51, PR, RZ, 0x1 ;  /* 0x00000001ff337803 */ /* 0x007fd60000000000 */
.L_x_246:
        /* <DEDUP_REMOVED lines=16> */
[----:B------:R-:W-:Y:S06]  /*07e0*/  BRA.U !UP3, `(.L_x_196) ;  /* 0x000000190bd47547 */ /* 0x000fec000b800000 */
[----:B------:R-:W-:Y:S02]  /*07f0*/  P2R R6, PR, RZ, 0x10 ;  /* 0x00000010ff067803 */ /* 0x000fe40000000000 */
[----:B------:R-:W-:Y:S02]  /*0800*/  @P3 IADD3 R20, P0, PT, R58, UR24, RZ ;  /* 0x000000183a143c10 */ /* 0x000fe4000ff1e0ff */
[----:B------:R-:W-:Y:S01]  /*0810*/  P2R R2, PR, RZ, 0x2 ;  /* 0x00000002ff027803 */ /* 0x000fe20000000000 */
[----:B------:R-:W-:Y:S01]  /*0820*/  VIADD R26, R18, 0x2 ;  /* 0x00000002121a7836 */ /* 0x000fe20000000000 */
[----:B------:R-:W-:Y:S02]  /*0830*/  ISETP.NE.AND P4, PT, R38, RZ, PT ;  /* 0x000000ff2600720c */ /* 0x000fe40003f85270 */
[----:B------:R-:W-:Y:S01]  /*0840*/  P2R R0, PR, RZ, 0x20 ;  /* 0x00000020ff007803 */ /* 0x000fe20000000000 */
[----:B------:R-:W-:Y:S01]  /*0850*/  UMOV UR4, UR18 ;  /* 0x0000001200047c82 */ /* 0x000fe20008000000 */
[----:B------:R-:W-:Y:S01]  /*0860*/  P2R R7, PR, RZ, 0x10 ;  /* 0x00000010ff077803 */ /* 0x000fe20000000000 */
[----:B------:R-:W-:Y:S01]  /*0870*/  UMOV UR5, UR17 ;  /* 0x0000001100057c82 */ /* 0x000fe20008000000 */
[----:B------:R-:W-:-:S02]  /*0880*/  ISETP.NE.AND P4, PT, R42, RZ, PT ;  /* 0x000000ff2a00720c */ /* 0x000fc40003f85270 */
[----:B------:R-:W-:Y:S01]  /*0890*/  P2R R3, PR, RZ, 0x4 ;  /* 0x00000004ff037803 */ /* 0x000fe20000000000 */
[----:B------:R-:W-:Y:S01]  /*08a0*/  IMAD.U32 R9, RZ, RZ, UR16 ;  /* 0x00000010ff097e24 */ /* 0x000fe2000f8e00ff */
[----:B------:R-:W-:Y:S01]  /*08b0*/  @P3 IADD3.X R21, PT, PT, R45, UR19, RZ, P0, !PT ;  /* 0x000000132d153c10 */ /* 0x000fe200087fe4ff */
[----:B------:R-:W0:Y:S01]  /*08c0*/  LDCU UR8, c[0x0][0x388] ;  /* 0x00007100ff0877ac */ /* 0x000e220008000800 */
[----:B------:R-:W-:Y:S02]  /*08d0*/  ISETP.NE.AND P1, PT, R37, RZ, PT ;  /* 0x000000ff2500720c */ /* 0x000fe40003f25270 */
[----:B------:R-:W-:Y:S02]  /*08e0*/  ISETP.NE.AND P5, PT, R44, RZ, PT ;  /* 0x000000ff2c00720c */ /* 0x000fe40003fa5270 */
[----:B------:R-:W-:Y:S02]  /*08f0*/  P2R R4, PR, RZ, 0x2 ;  /* 0x00000002ff047803 */ /* 0x000fe40000000000 */
[----:B------:R-:W-:-:S02]  /*0900*/  ISETP.NE.AND P1, PT, R41, RZ, PT ;  /* 0x000000ff2900720c */ /* 0x000fc40003f25270 */
[----:B------:R-:W-:Y:S02]  /*0910*/  @P4 IADD3 R12, P0, PT, R64, UR24, RZ ;  /* 0x00000018400c4c10 */ /* 0x000fe4000ff1e0ff */
[----:B------:R-:W-:Y:S02]  /*0920*/  ISETP.NE.AND P2, PT, R50, RZ, PT ;  /* 0x000000ff3200720c */ /* 0x000fe40003f45270 */
[----:B------:R-:W-:Y:S02]  /*0930*/  @P4 IADD3.X R13, PT, PT, R46, UR19, RZ, P0, !PT ;  /* 0x000000132e0d4c10 */ /* 0x000fe400087fe4ff */
[----:B------:R-:W-:Y:S02]  /*0940*/  ISETP.NE.AND P4, PT, R7, RZ, PT ;  /* 0x000000ff0700720c */ /* 0x000fe40003f85270 */
[----:B------:R-:W-:Y:S02]  /*0950*/  P2R R5, PR, RZ, 0x40 ;  /* 0x00000040ff057803 */ /* 0x000fe40000000000 */
[----:B------:R-:W-:-:S09]  /*0960*/  ISETP.NE.AND P6, PT, R40, RZ, PT ;  /* 0x000000ff2800720c */ /* 0x000fd20003fc5270 */
[----:B------:R-:W-:-:S04]  /*0970*/  @P4 IADD3 R14, P0, PT, R62, UR24, RZ ;  /* 0x000000183e0e4c10 */ /* 0x000fc8000ff1e0ff */
[----:B------:R-:W-:Y:S02]  /*0980*/  @P4 IADD3.X R15, PT, PT, R47, UR19, RZ, P0, !PT ;  /* 0x000000132f0f4c10 */ /* 0x000fe400087fe4ff */
[----:B------:R-:W-:Y:S02]  /*0990*/  ISETP.NE.AND P4, PT, R6, RZ, PT ;  /* 0x000000ff0600720c */ /* 0x000fe40003f85270 */
[----:B------:R-:W1:Y:S11]  /*09a0*/  LDC.64 R6, c[0x0][0x398] ;  /* 0x0000e600ff067b82 */ /* 0x000e760000000a00 */
[----:B------:R-:W-:-:S04]  /*09b0*/  @P4 IADD3 R70, P0, PT, R58, UR24, RZ ;  /* 0x000000183a464c10 */ /* 0x000fc8000ff1e0ff */
[----:B------:R-:W-:Y:S02]  /*09c0*/  @P4 IADD3.X R71, PT, PT, R45, UR19, RZ, P0, !PT ;  /* 0x000000132d474c10 */ /* 0x000fe400087fe4ff */
[----:B------:R-:W-:-:S04]  /*09d0*/  @P1 IADD3 R68, P0, PT, R64, UR24, RZ ;  /* 0x0000001840441c10 */ /* 0x000fc8000ff1e0ff */
[----:B------:R-:W-:Y:S02]  /*09e0*/  @P1 IADD3.X R69, PT, PT, R46, UR19, RZ, P0, !PT ;  /* 0x000000132e451c10 */ /* 0x000fe400087fe4ff */
[----:B------:R-:W-:Y:S02]  /*09f0*/  ISETP.NE.AND P1, PT, R4, RZ, PT ;  /* 0x000000ff0400720c */ /* 0x000fe40003f25270 */
[----:B------:R-:W-:-:S11]  /*0a00*/  P2R R4, PR, RZ, 0x4 ;  /* 0x00000004ff047803 */ /* 0x000fd60000000000 */
[----:B------:R-:W-:-:S04]  /*0a10*/  @P1 IADD3 R28, P0, PT, R62, UR24, RZ ;  /* 0x000000183e1c1c10 */ /* 0x000fc8000ff1e0ff */
[----:B------:R-:W-:Y:S02]  /*0a20*/  @P1 IADD3.X R29, PT, PT, R47, UR19, RZ, P0, !PT ;  /* 0x000000132f1d1c10 */ /* 0x000fe400087fe4ff */
[----:B------:R-:W-:Y:S02]  /*0a30*/  ISETP.NE.AND P1, PT, R2, RZ, PT ;  /* 0x000000ff0200720c */ /* 0x000fe40003f25270 */
[----:B------:R-:W-:Y:S02]  /*0a40*/  SHF.R.S32.HI R2, RZ, 0x1f, R26 ;  /* 0x0000001fff027819 */ /* 0x000fe4000001141a */
[----:B------:R-:W-:Y:S02]  /*0a50*/  @P5 IADD3 R16, P0, PT, R60, UR24, RZ ;  /* 0x000000183c105c10 */ /* 0x000fe4000ff1e0ff */
[----:B------:R-:W-:Y:S01]  /*0a60*/  P2R R11, PR, RZ, 0x2 ;  /* 0x00000002ff0b7803 */ /* 0x000fe20000000000 */
[----:B-1----:R-:W-:Y:S01]  /*0a70*/  IMAD R2, R2, R6, RZ ;  /* 0x0000000602027224 */ /* 0x002fe200078e02ff */
[----:B------:R-:W-:-:S02]  /*0a80*/  @P5 IADD3.X R17, PT, PT, R48, UR19, RZ, P0, !PT ;  /* 0x0000001330115c10 */ /* 0x000fc400087fe4ff */
[----:B------:R-:W-:Y:S01]  /*0a90*/  ISETP.NE.AND P5, PT, R0, RZ, PT ;  /* 0x000000ff0000720c */ /* 0x000fe20003fa5270 */
[C---:B------:R-:W-:Y:S01]  /*0aa0*/  IMAD R24, R26.reuse, R7, R2 ;  /* 0x000000071a187224 */ /* 0x040fe200078e0202 */
[----:B------:R1:W2:Y:S01]  /*0ab0*/  @P3 LDG.E.U8 R0, desc[UR6][R20.64] ;  /* 0x0000000614003981 */ /* 0x0002a2000c1e1100 */
[----:B------:R-:W-:Y:S01]  /*0ac0*/  IMAD.WIDE.U32 R26, R26, R6, UR4 ;  /* 0x000000041a1a7e25 */ /* 0x000fe2000f8e0006 */
[----:B------:R-:W-:-:S03]  /*0ad0*/  @P2 IADD3 R52, P0, PT, R60, UR24, RZ ;  /* 0x000000183c342c10 */ /* 0x000fc6000ff1e0ff */
[----:B------:R-:W-:Y:S01]  /*0ae0*/  IMAD.IADD R25, R27, 0x1, R24 ;  /* 0x000000011b197824 */ /* 0x000fe200078e0218 */
[----:B------:R-:W-:Y:S01]  /*0af0*/  @P2 IADD3.X R53, PT, PT, R48, UR19, RZ, P0, !PT ;  /* 0x0000001330352c10 */ /* 0x000fe200087fe4ff */
[----:B------:R-:W-:Y:S01]  /*0b00*/  IMAD.MOV.U32 R24, RZ, RZ, R26 ;  /* 0x000000ffff187224 */ /* 0x000fe200078e001a */
[----:B------:R-:W-:Y:S02]  /*0b10*/  @P1 IADD3 R66, P0, PT, R58, UR24, RZ ;  /* 0x000000183a421c10 */ /* 0x000fe4000ff1e0ff */
[----:B------:R-:W-:Y:S02]  /*0b20*/  ISETP.NE.AND P2, PT, R41, RZ, PT ;  /* 0x000000ff2900720c */ /* 0x000fe40003f45270 */
[----:B------:R-:W3:Y:S01]  /*0b30*/  @P3 LDG.E.U8 R2, desc[UR6][R24.64] ;  /* 0x0000000618023981 */ /* 0x000ee2000c1e1100 */
[----:B------:R-:W-:Y:S02]  /*0b40*/  @P1 IADD3.X R67, PT, PT, R45, UR19, RZ, P0, !PT ;  /* 0x000000132d431c10 */ /* 0x000fe400087fe4ff */
[----:B------:R-:W-:-:S02]  /*0b50*/  ISETP.NE.AND P1, PT, R42, RZ, PT ;  /* 0x000000ff2a00720c */ /* 0x000fc40003f25270 */
[----:B------:R-:W-:Y:S02]  /*0b60*/  P2R R8, PR, RZ, 0x4 ;  /* 0x00000004ff087803 */ /* 0x000fe40000000000 */
[----:B------:R-:W-:Y:S02]  /*0b70*/  ISETP.NE.AND P2, PT, R38, RZ, PT ;  /* 0x000000ff2600720c */ /* 0x000fe40003f45270 */
[----:B------:R-:W-:Y:S02]  /*0b80*/  @P5 IADD3 R30, P0, PT, R64, UR24, RZ ;  /* 0x00000018401e5c10 */ /* 0x000fe4000ff1e0ff */
[----:B-1----:R-:W-:Y:S02]  /*0b90*/  P2R R20, PR, RZ, 0x8 ;  /* 0x00000008ff147803 */ /* 0x002fe40000000000 */
[----:B------:R-:W-:-:S03]  /*0ba0*/  @P5 IADD3.X R31, PT, PT, R46, UR19, RZ, P0, !PT ;  /* 0x000000132e1f5c10 */ /* 0x000fc600087fe4ff */
[----:B------:R1:W4:Y:S01]  /*0bb0*/  @P1 LDG.E.U8 R10, desc[UR6][R12.64] ;  /* 0x000000060c0a1981 */ /* 0x000322000c1e1100 */
[----:B------:R-:W-:-:S03]  /*0bc0*/  @P6 IADD3 R22, P0, PT, R62, UR24, RZ ;  /* 0x000000183e166c10 */ /* 0x000fc6000ff1e0ff */
[----:B------:R5:W4:Y:S01]  /*0bd0*/  @P2 LDG.E.U8 R15, desc[UR6][R14.64] ;  /* 0x000000060e0f2981 */ /* 0x000b22000c1e1100 */
[----:B------:R-:W-:Y:S02]  /*0be0*/  @P6 IADD3.X R23, PT, PT, R47, UR19, RZ, P0, !PT ;  /* 0x000000132f176c10 */ /* 0x000fe400087fe4ff */
[----:B------:R-:W-:-:S13]  /*0bf0*/  ISETP.NE.AND P0, PT, R44, RZ, PT ;  /* 0x000000ff2c00720c */ /* 0x000fda0003f05270 */
[----:B------:R-:W0:Y:S01]  /*0c00*/  @P0 LDC R21, c[0x0][0x3e0] ;  /* 0x0000f800ff150b82 */ /* 0x000e220000000800 */
[----:B------:R-:W4:Y:S07]  /*0c10*/  @P2 LDG.E.U8 R13, desc[UR6][R24.64] ;  /* 0x00000006180d2981 */ /* 0x000f2e000c1e1100 */
[----:B-1----:R-:W1:Y:S08]  /*0c20*/  @P3 LDC R12, c[0x0][0x3e0] ;  /* 0x0000f800ff0c3b82 */ /* 0x002e700000000800 */
[----:B-----5:R-:W5:Y:S01]  /*0c30*/  @P1 LDC R14, c[0x0][0x3e0] ;  /* 0x0000f800ff0e1b82 */ /* 0x020f620000000800 */
[----:B--2---:R-:W-:-:S05]  /*0c40*/  @P3 F2FP.F16.E4M3.UNPACK_B R0, R0 ;  /* 0x00000000ff00323e */ /* 0x004fca00020006ff */
[----:B------:R-:W-:Y:S01]  /*0c50*/  @P3 HADD2.F32 R0, -RZ, R0.H0_H0 ;  /* 0x20000000ff003230 */ /* 0x000fe20000004100 */
[----:B---3--:R-:W-:-:S05]  /*0c60*/  @P3 F2FP.F16.E4M3.UNPACK_B R2, R2 ;  /* 0x00000002ff02323e */ /* 0x008fca00020006ff */
[----:B------:R-:W-:-:S05]  /*0c70*/  @P3 HADD2.F32 R2, -RZ, R2.H0_H0 ;  /* 0x20000002ff023230 */ /* 0x000fca0000004100 */
[----:B-1----:R-:W-:Y:S02]  /*0c80*/  @P3 FFMA R9, R0, R2, R12 ;  /* 0x0000000200093223 */ /* 0x002fe4000000000c */
[----:B------:R-:W2:Y:S01]  /*0c90*/  @P1 LDG.E.U8 R2, desc[UR6][R24.64] ;  /* 0x0000000618021981 */ /* 0x000ea2000c1e1100 */
[----:B----4-:R-:W-:Y:S01]  /*0ca0*/  @P1 F2FP.F16.E4M3.UNPACK_B R0, R10 ;  /* 0x0000000aff00123e */ /* 0x010fe200020006ff */
[----:B------:R-:W-:Y:S02]  /*0cb0*/  IMAD.U32 R10, RZ, RZ, UR16 ;  /* 0x00000010ff0a7e24 */ /* 0x000fe4000f8e00ff */
[----:B------:R-:W3:Y:S02]  /*0cc0*/  @P4 LDG.E.U8 R12, desc[UR6][R70.64] ;  /* 0x00000006460c4981 */ /* 0x000ee4000c1e1100 */
[----:B------:R-:W-:Y:S01]  /*0cd0*/  @P1 HADD2.F32 R0, -RZ, R0.H0_H0 ;  /* 0x20000000ff001230 */ /* 0x000fe20000004100 */
[----:B------:R-:W-:Y:S02]  /*0ce0*/  ISETP.NE.AND P3, PT, R37, RZ, PT ;  /* 0x000000ff2500720c */ /* 0x000fe40003f65270 */
[----:B--2---:R-:W-:-:S05]  /*0cf0*/  @P1 F2FP.F16.E4M3.UNPACK_B R2, R2 ;  /* 0x00000002ff02123e */ /* 0x004fca00020006ff */
[----:B------:R-:W-:-:S05]  /*0d00*/  @P1 HADD2.F32 R2, -RZ, R2.H0_H0 ;  /* 0x20000002ff021230 */ /* 0x000fca0000004100 */
[----:B-----5:R-:W-:Y:S02]  /*0d10*/  @P1 FFMA R10, R2, R0, R14 ;  /* 0x00000000020a1223 */ /* 0x020fe4000000000e */
[----:B------:R-:W1:Y:S01]  /*0d20*/  @P2 LDC R14, c[0x0][0x3e0] ;  /* 0x0000f800ff0e2b82 */ /* 0x000e620000000800 */
[----:B------:R-:W-:Y:S02]  /*0d30*/  @P2 F2FP.F16.E4M3.UNPACK_B R0, R15 ;  /* 0x0000000fff00223e */ /* 0x000fe400020006ff */
[----:B------:R-:W-:-:S03]  /*0d40*/  @P2 F2FP.F16.E4M3.UNPACK_B R2, R13 ;  /* 0x0000000dff02223e */ /* 0x000fc600020006ff */
[----:B------:R-:W-:Y:S02]  /*0d50*/  @P2 HADD2.F32 R0, -RZ, R0.H0_H0 ;  /* 0x20000000ff002230 */ /* 0x000fe40000004100 */
[----:B------:R-:W-:Y:S01]  /*0d60*/  @P2 HADD2.F32 R2, -RZ, R2.H0_H0 ;  /* 0x20000002ff022230 */ /* 0x000fe20000004100 */
[----:B------:R-:W-:Y:S01]  /*0d70*/  ISETP.NE.AND P1, PT, R11, RZ, PT ;  /* 0x000000ff0b00720c */ /* 0x000fe20003f25270 */
[----:B------:R-:W-:Y:S02]  /*0d80*/  IMAD.U32 R11, RZ, RZ, UR16 ;  /* 0x00000010ff0b7e24 */ /* 0x000fe4000f8e00ff */
[----:B------:R-:W-:Y:S02]  /*0d90*/  IMAD.U32 R13, RZ, RZ, UR16 ;  /* 0x00000010ff0d7e24 */ /* 0x000fe4000f8e00ff */
[----:B------:R-:W-:-:S08]  /*0da0*/  IMAD.U32 R15, RZ, RZ, UR16 ;  /* 0x00000010ff0f7e24 */ /* 0x000fd0000f8e00ff */
[----:B------:R-:W2:Y:S01]  /*0db0*/  @P1 LDG.E.U8 R66, desc[UR6][R66.64] ;  /* 0x0000000642421981 */ /* 0x000ea2000c1e1100 */
[----:B-1----:R-:W-:Y:S01]  /*0dc0*/  @P2 FFMA R11, R2, R0, R14 ;  /* 0x00000000020b2223 */ /* 0x002fe2000000000e */
[----:B------:R-:W-:-:S05]  /*0dd0*/  VIADD R0, R18, 0x3 ;  /* 0x0000000312007836 */ /* 0x000fca0000000000 */
[----:B------:R-:W-:Y:S02]  /*0de0*/  SHF.R.S32.HI R2, RZ, 0x1f, R0 ;  /* 0x0000001fff027819 */ /* 0x000fe40000011400 */
[----:B------:R-:W-:Y:S02]  /*0df0*/  ISETP.NE.AND P2, PT, R8, RZ, PT ;  /* 0x000000ff0800720c */ /* 0x000fe40003f45270 */
[----:B------:R1:W4:Y:S01]  /*0e00*/  @P3 LDG.E.U8 R8, desc[UR6][R28.64] ;  /* 0x000000061c083981 */ /* 0x000322000c1e1100 */
[----:B------:R-:W-:-:S04]  /*0e10*/  IMAD R2, R2, R6, RZ ;  /* 0x0000000602027224 */ /* 0x000fc800078e02ff */
[----:B------:R-:W-:-:S06]  /*0e20*/  IMAD R2, R0, R7, R2 ;  /* 0x0000000700027224 */ /* 0x000fcc00078e0202 */
[----:B------:R-:W5:Y:S01]  /*0e30*/  @P2 LDG.E.U8 R14, desc[UR6][R68.64] ;  /* 0x00000006440e2981 */ /* 0x000f62000c1e1100 */
[----:B-1----:R-:W-:-:S04]  /*0e40*/  IMAD.WIDE.U32 R28, R0, R6, UR4 ;  /* 0x00000004001c7e25 */ /* 0x002fc8000f8e0006 */
[----:B------:R-:W-:-:S05]  /*0e50*/  IMAD.IADD R29, R29, 0x1, R2 ;  /* 0x000000011d1d7824 */ /* 0x000fca00078e0202 */
[----:B------:R-:W2:Y:S01]  /*0e60*/  @P4 LDG.E.U8 R2, desc[UR6][R28.64] ;  /* 0x000000061c024981 */ /* 0x000ea2000c1e1100 */
[----:B---3--:R-:W-:Y:S02]  /*0e70*/  @P4 F2FP.F16.E4M3.UNPACK_B R0, R12 ;  /* 0x0000000cff00423e */ /* 0x008fe400020006ff */
[----:B------:R-:W1:Y:S03]  /*0e80*/  @P4 LDC R12, c[0x0][0x3e0] ;  /* 0x0000f800ff0c4b82 */ /* 0x000e660000000800 */
[----:B------:R-:W-:Y:S01]  /*0e90*/  @P4 HADD2.F32 R0, -RZ, R0.H0_H0 ;  /* 0x20000000ff004230 */ /* 0x000fe20000004100 */
[----:B------:R-:W-:Y:S02]  /*0ea0*/  ISETP.NE.AND P2, PT, R4, RZ, PT ;  /* 0x000000ff0400720c */ /* 0x000fe40003f45270 */
[----:B------:R3:W4:Y:S02]  /*0eb0*/  @P0 LDG.E.U8 R4, desc[UR6][R16.64] ;  /* 0x0000000610040981 */ /* 0x000724000c1e1100 */
[----:B---3--:R-:W-:-:S09]  /*0ec0*/  P2R R17, PR, RZ, 0x10 ;  /* 0x00000010ff117803 */ /* 0x008fd20000000000 */
[----:B------:R-:W3:Y:S01]  /*0ed0*/  @P2 LDG.E.U8 R16, desc[UR6][R28.64] ;  /* 0x000000061c102981 */ /* 0x000ee2000c1e1100 */
[----:B--2---:R-:W-:-:S05]  /*0ee0*/  @P4 F2FP.F16.E4M3.UNPACK_B R2, R2 ;  /* 0x00000002ff02423e */ /* 0x004fca00020006ff */
[----:B------:R-:W-:-:S05]  /*0ef0*/  @P4 HADD2.F32 R2, -RZ, R2.H0_H0 ;  /* 0x20000002ff024230 */ /* 0x000fca0000004100 */
[----:B-1----:R-:W-:Y:S01]  /*0f00*/  @P4 FFMA R13, R0, R2, R12 ;  /* 0x00000002000d4223 */ /* 0x002fe2000000000c */
[----:B------:R-:W-:-:S13]  /*0f10*/  ISETP.NE.AND P4, PT, R41, RZ, PT ;  /* 0x000000ff2900720c */ /* 0x000fda0003f85270 */
[----:B------:R-:W2:Y:S01]  /*0f20*/  @P4 LDG.E.U8 R2, desc[UR6][R28.64] ;  /* 0x000000061c024981 */ /* 0x000ea2000c1e1100 */
[----:B------:R-:W1:Y:S01]  /*0f30*/  @P4 LDC R12, c[0x0][0x3e0] ;  /* 0x0000f800ff0c4b82 */ /* 0x000e620000000800 */
[----:B-----5:R-:W-:Y:S01]  /*0f40*/  @P4 F2FP.F16.E4M3.UNPACK_B R0, R14 ;  /* 0x0000000eff00423e */ /* 0x020fe200020006ff */
[----:B------:R-:W-:-:S04]  /*0f50*/  IMAD.U32 R14, RZ, RZ, UR16 ;  /* 0x00000010ff0e7e24 */ /* 0x000fc8000f8e00ff */
[----:B------:R-:W-:Y:S01]  /*0f60*/  @P4 HADD2.F32 R0, -RZ, R0.H0_H0 ;  /* 0x20000000ff004230 */ /* 0x000fe20000004100 */
[----:B--2---:R-:W-:-:S05]  /*0f70*/  @P4 F2FP.F16.E4M3.UNPACK_B R2, R2 ;  /* 0x00000002ff02423e */ /* 0x004fca00020006ff */
[----:B------:R-:W-:-:S05]  /*0f80*/  @P4 HADD2.F32 R2, -RZ, R2.H0_H0 ;  /* 0x20000002ff024230 */ /* 0x000fca0000004100 */
[----:B-1----:R-:W-:Y:S02]  /*0f90*/  @P4 FFMA R14, R2, R0, R12 ;  /* 0x00000000020e4223 */ /* 0x002fe4000000000c */
[----:B------:R-:W2:Y:S04]  /*0fa0*/  @P3 LDG.E.U8 R2, desc[UR6][R28.64] ;  /* 0x000000061c023981 */ /* 0x000ea8000c1e1100 */
[----:B------:R-:W5:Y:S01]  /*0fb0*/  @P0 LDG.E.U8 R12, desc[UR6][R24.64] ;  /* 0x00000006180c0981 */ /* 0x000f62000c1e1100 */
[----:B----4-:R-:W-:Y:S02]  /*0fc0*/  @P3 F2FP.F16.E4M3.UNPACK_B R0, R8 ;  /* 0x00000008ff00323e */ /* 0x010fe400020006ff */
[----:B------:R-:W1:Y:S03]  /*0fd0*/  @P3 LDC R8, c[0x0][0x3e0] ;  /* 0x0000f800ff083b82 */ /* 0x000e660000000800 */
[----:B------:R-:W-:Y:S01]  /*0fe0*/  @P3 HADD2.F32 R0, -RZ, R0.H0_H0 ;  /* 0x20000000ff003230 */ /* 0x000fe20000004100 */
[----:B--2---:R-:W-:-:S05]  /*0ff0*/  @P3 F2FP.F16.E4M3.UNPACK_B R2, R2 ;  /* 0x00000002ff02323e */ /* 0x004fca00020006ff */
[----:B------:R-:W-:-:S05]  /*1000*/  @P3 HADD2.F32 R2, -RZ, R2.H0_H0 ;  /* 0x20000002ff023230 */ /* 0x000fca0000004100 */
[----:B-1----:R-:W-:Y:S02]  /*1010*/  @P3 FFMA R15, R2, R0, R8 ;  /* 0x00000000020f3223 */ /* 0x002fe40000000008 */
[----:B------:R1:W2:Y:S01]  /*1020*/  @P2 LDG.E.U8 R8, desc[UR6][R52.64] ;  /* 0x0000000634082981 */ /* 0x0002a2000c1e1100 */
[----:B-----5:R-:W-:Y:S02]  /*1030*/  @P0 F2FP.F16.E4M3.UNPACK_B R2, R12 ;  /* 0x0000000cff02023e */ /* 0x020fe400020006ff */
[----:B------:R-:W-:-:S03]  /*1040*/  @P0 F2FP.F16.E4M3.UNPACK_B R0, R4 ;  /* 0x00000004ff00023e */ /* 0x000fc600020006ff */
[----:B------:R-:W-:Y:S02]  /*1050*/  @P0 HADD2.F32 R2, -RZ, R2.H0_H0 ;  /* 0x20000002ff020230 */ /* 0x000fe40000004100 */
[----:B------:R-:W-:Y:S02]  /*1060*/  @P0 HADD2.F32 R0, -RZ, R0.H0_H0 ;  /* 0x20000000ff000230 */ /* 0x000fe40000004100 */
[----:B------:R-:W-:-:S03]  /*1070*/  IMAD.U32 R12, RZ, RZ, UR16 ;  /* 0x00000010ff0c7e24 */ /* 0x000fc6000f8e00ff */
[----:B0-----:R-:W-:Y:S01]  /*1080*/  @P0 FFMA R12, R2, R0, R21 ;  /* 0x00000000020c0223 */ /* 0x001fe20000000015 */
[----:B------:R-:W-:-:S05]  /*1090*/  SHF.R.S32.HI R0, RZ, 0x1f, R18 ;  /* 0x0000001fff007819 */ /* 0x000fca0000011412 */
[----:B------:R-:W-:-:S04]  /*10a0*/  IMAD R0, R0, R6, RZ ;  /* 0x0000000600007224 */ /* 0x000fc800078e02ff */
[C---:B------:R-:W-:Y:S02]  /*10b0*/  IMAD R0, R18.reuse, R7, R0 ;  /* 0x0000000712007224 */ /* 0x040fe400078e0200 */
[----:B-1----:R-:W-:-:S04]  /*10c0*/  IMAD.WIDE.U32 R52, R18, R6, UR4 ;  /* 0x0000000412347e25 */ /* 0x002fc8000f8e0006 */
[----:B------:R-:W-:-:S05]  /*10d0*/  IMAD.IADD R53, R53, 0x1, R0 ;  /* 0x0000000135357824 */ /* 0x000fca00078e0200 */
[----:B------:R-:W4:Y:S01]  /*10e0*/  @P1 LDG.E.U8 R4, desc[UR6][R52.64] ;  /* 0x0000000634041981 */ /* 0x000f22000c1e1100 */
[----:B---3--:R-:W-:Y:S01]  /*10f0*/  @P2 F2FP.F16.E4M3.UNPACK_B R2, R16 ;  /* 0x00000010ff02223e */ /* 0x008fe200020006ff */
[----:B------:R-:W-:-:S04]  /*1100*/  IMAD.U32 R16, RZ, RZ, UR16 ;  /* 0x00000010ff107e24 */ /* 0x000fc8000f8e00ff */
[----:B------:R-:W-:Y:S01]  /*1110*/  @P2 HADD2.F32 R2, -RZ, R2.H0_H0 ;  /* 0x20000002ff022230 */ /* 0x000fe20000004100 */
[----:B--2---:R-:W-:Y:S02]  /*1120*/  @P2 F2FP.F16.E4M3.UNPACK_B R0, R8 ;  /* 0x00000008ff00223e */ /* 0x004fe400020006ff */
[----:B------:R-:W0:Y:S03]  /*1130*/  @P2 LDC R8, c[0x0][0x3e0] ;  /* 0x0000f800ff082b82 */ /* 0x000e260000000800 */
[----:B------:R-:W-:-:S05]  /*1140*/  @P2 HADD2.F32 R0, -RZ, R0.H0_H0 ;  /* 0x20000000ff002230 */ /* 0x000fca0000004100 */
[----:B0-----:R-:W-:Y:S01]  /*1150*/  @P2 FFMA R16, R2, R0, R8 ;  /* 0x0000000002102223 */ /* 0x001fe20000000008 */
[----:B------:R-:W-:Y:S01]  /*1160*/  ISETP.NE.AND P2, PT, R3, RZ, PT ;  /* 0x000000ff0300720c */ /* 0x000fe20003f45270 */
[----:B------:R-:W0:Y:S08]  /*1170*/  @P5 LDC R8, c[0x0][0x3e0] ;  /* 0x0000f800ff085b82 */ /* 0x000e300000000800 */
[----:B------:R-:W1:Y:S01]  /*1180*/  @P1 LDC R3, c[0x0][0x3e0] ;  /* 0x0000f800ff031b82 */ /* 0x000e620000000800 */
[----:B------:R-:W-:-:S02]  /*1190*/  @P1 F2FP.F16.E4M3.UNPACK_B R0, R66 ;  /* 0x00000042ff00123e */ /* 0x000fc400020006ff */
[----:B----4-:R-:W-:-:S03]  /*11a0*/  @P1 F2FP.F16.E4M3.UNPACK_B R2, R4 ;  /* 0x00000004ff02123e */ /* 0x010fc600020006ff */
[----:B------:R-:W-:Y:S02]  /*11b0*/  @P1 HADD2.F32 R4, -RZ, R0.H0_H0 ;  /* 0x20000000ff041230 */ /* 0x000fe40000004100 */
[----:B------:R-:W-:Y:S02]  /*11c0*/  @P1 HADD2.F32 R2, -RZ, R2.H0_H0 ;  /* 0x20000002ff021230 */ /* 0x000fe40000004100 */
[----:B------:R-:W-:-:S03]  /*11d0*/  IMAD.U32 R0, RZ, RZ, UR16 ;  /* 0x00000010ff007e24 */ /* 0x000fc6000f8e00ff */
[----:B-1----:R-:W-:Y:S02]  /*11e0*/  @P1 FFMA R0, R2, R4, R3 ;  /* 0x0000000402001223 */ /* 0x002fe40000000003 */
[----:B------:R-:W2:Y:S04]  /*11f0*/  @P5 LDG.E.U8 R3, desc[UR6][R30.64] ;  /* 0x000000061e035981 */ /* 0x000ea8000c1e1100 */
[----:B------:R-:W3:Y:S04]  /*1200*/  @P5 LDG.E.U8 R2, desc[UR6][R52.64] ;  /* 0x0000000634025981 */ /* 0x000ee8000c1e1100 */
[----:B------:R1:W4:Y:S04]  /*1210*/  @P6 LDG.E.U8 R4, desc[UR6][R22.64] ;  /* 0x0000000616046981 */ /* 0x000328000c1e1100 */
[----:B------:R-:W5:Y:S01]  /*1220*/  @P6 LDG.E.U8 R22, desc[UR6][R52.64] ;  /* 0x0000000634166981 */ /* 0x000f62000c1e1100 */
[----:B------:R-:W-:-:S02]  /*1230*/  ISETP.NE.AND P3, PT, R51, RZ, PT ;  /* 0x000000ff3300720c */ /* 0x000fc40003f65270 */
[----:B--2---:R-:W-:Y:S02]  /*1240*/  @P5 F2FP.F16.E4M3.UNPACK_B R3, R3 ;  /* 0x00000003ff03523e */ /* 0x004fe400020006ff */
[----:B---3--:R-:W-:-:S03]  /*1250*/  @P5 F2FP.F16.E4M3.UNPACK_B R2, R2 ;  /* 0x00000002ff02523e */ /* 0x008fc600020006ff */
[----:B------:R-:W-:Y:S02]  /*1260*/  @P5 HADD2.F32 R3, -RZ, R3.H0_H0 ;  /* 0x20000003ff035230 */ /* 0x000fe40000004100 */
[----:B-1----:R-:W-:Y:S02]  /*1270*/  @P5 HADD2.F32 R23, -RZ, R2.H0_H0 ;  /* 0x20000002ff175230 */ /* 0x002fe40000004100 */
[----:B------:R-:W-:-:S03]  /*1280*/  IMAD.U32 R2, RZ, RZ, UR16 ;  /* 0x00000010ff027e24 */ /* 0x000fc6000f8e00ff */
[----:B0-----:R-:W-:Y:S02]  /*1290*/  @P5 FFMA R2, R23, R3, R8 ;  /* 0x0000000317025223 */ /* 0x001fe40000000008 */
[----:B------:R-:W0:Y:S01]  /*12a0*/  @P6 LDC R23, c[0x0][0x3e0] ;  /* 0x0000f800ff176b82 */ /* 0x000e220000000800 */
[----:B----4-:R-:W-:-:S05]  /*12b0*/  @P6 F2FP.F16.E4M3.UNPACK_B R4, R4 ;  /* 0x00000004ff04623e */ /* 0x010fca00020006ff */
[----:B------:R-:W-:Y:S01]  /*12c0*/  @P6 HADD2.F32 R4, -RZ, R4.H0_H0 ;  /* 0x20000004ff046230 */ /* 0x000fe20000004100 */
[----:B-----5:R-:W-:-:S05]  /*12d0*/  @P6 F2FP.F16.E4M3.UNPACK_B R3, R22 ;  /* 0x00000016ff03623e */ /* 0x020fca00020006ff */
[----:B------:R-:W-:Y:S02]  /*12e0*/  @P6 HADD2.F32 R22, -RZ, R3.H0_H0 ;  /* 0x20000003ff166230 */ /* 0x000fe40000004100 */
[----:B------:R-:W-:-:S03]  /*12f0*/  IMAD.U32 R3, RZ, RZ, UR16 ;  /* 0x00000010ff037e24 */ /* 0x000fc6000f8e00ff */
[----:B0-----:R-:W-:Y:S01]  /*1300*/  @P6 FFMA R3, R22, R4, R23 ;  /* 0x0000000416036223 */ /* 0x001fe20000000017 */
[----:B------:R-:W-:Y:S01]  /*1310*/  @P3 IADD3 R22, P0, PT, R60, UR24, RZ ;  /* 0x000000183c163c10 */ /* 0x000fe2000ff1e0ff */
[----:B------:R-:W2:Y:S03]  /*1320*/  @P3 LDG.E.U8 R4, desc[UR6][R52.64] ;  /* 0x0000000634043981 */ /* 0x000ea6000c1e1100 */
[----:B------:R-:W-:Y:S02]  /*1330*/  @P3 IADD3.X R23, PT, PT, R48, UR19, RZ, P0, !PT ;  /* 0x0000001330173c10 */ /* 0x000fe400087fe4ff */
[----:B------:R-:W-:-:S03]  /*1340*/  ISETP.NE.AND P6, PT, R5, RZ, PT ;  /* 0x000000ff0500720c */ /* 0x000fc60003fc5270 */
[----:B------:R0:W3:Y:S01]  /*1350*/  @P3 LDG.E.U8 R5, desc[UR6][R22.64] ;  /* 0x0000000616053981 */ /* 0x0000e2000c1e1100 */
[----:B------:R-:W-:Y:S01]  /*1360*/  VIADD R30, R18, 0x1 ;  /* 0x00000001121e7836 */ /* 0x000fe20000000000 */
[----:B0-----:R-:W0:Y:S01]  /*1370*/  @P3 LDC R22, c[0x0][0x3e0] ;  /* 0x0000f800ff163b82 */ /* 0x001e220000000800 */
[----:B------:R-:W-:-:S04]  /*1380*/  @P2 IADD3 R66, P0, PT, R58, UR24, RZ ;  /* 0x000000183a422c10 */ /* 0x000fc8000ff1e0ff */
[----:B------:R-:W-:Y:S02]  /*1390*/  @P2 IADD3.X R67, PT, PT, R45, UR19, RZ, P0, !PT ;  /* 0x000000132d432c10 */ /* 0x000fe400087fe4ff */
[----:B--2---:R-:W-:Y:S02]  /*13a0*/  @P3 F2FP.F16.E4M3.UNPACK_B R4, R4 ;  /* 0x00000004ff04323e */ /* 0x004fe400020006ff */
[----:B---3--:R-:W-:-:S03]  /*13b0*/  @P3 F2FP.F16.E4M3.UNPACK_B R5, R5 ;  /* 0x00000005ff05323e */ /* 0x008fc600020006ff */
[----:B------:R-:W-:Y:S02]  /*13c0*/  @P3 HADD2.F32 R23, -RZ, R4.H0_H0 ;  /* 0x20000004ff173230 */ /* 0x000fe40000004100 */
[----:B------:R-:W-:Y:S02]  /*13d0*/  @P3 HADD2.F32 R5, -RZ, R5.H0_H0 ;  /* 0x20000005ff053230 */ /* 0x000fe40000004100 */
[----:B------:R-:W-:-:S03]  /*13e0*/  IMAD.U32 R4, RZ, RZ, UR16 ;  /* 0x00000010ff047e24 */ /* 0x000fc6000f8e00ff */
[----:B0-----:R-:W-:Y:S01]  /*13f0*/  @P3 FFMA R4, R23, R5, R22 ;  /* 0x0000000517043223 */ /* 0x001fe20000000016 */
[----:B------:R-:W-:-:S05]  /*1400*/  SHF.R.S32.HI R5, RZ, 0x1f, R30 ;  /* 0x0000001fff057819 */ /* 0x000fca000001141e */
[----:B------:R-:W-:-:S04]  /*1410*/  IMAD R5, R5, R6, RZ ;  /* 0x0000000605057224 */ /* 0x000fc800078e02ff */
[C---:B------:R-:W-:Y:S02]  /*1420*/  IMAD R7, R30.reuse, R7, R5 ;  /* 0x000000071e077224 */ /* 0x040fe400078e0205 */
[----:B------:R-:W-:Y:S01]  /*1430*/  IMAD.WIDE.U32 R30, R30, R6, UR4 ;  /* 0x000000041e1e7e25 */ /* 0x000fe2000f8e0006 */
[----:B------:R-:W2:Y:S03]  /*1440*/  @P2 LDG.E.U8 R5, desc[UR6][R66.64] ;  /* 0x0000000642052981 */ /* 0x000ea6000c1e1100 */
[----:B------:R-:W-:Y:S02]  /*1450*/  IMAD.IADD R31, R31, 0x1, R7 ;  /* 0x000000011f1f7824 */ /* 0x000fe400078e0207 */
[----:B------:R-:W0:Y:S03]  /*1460*/  @P2 LDC R7, c[0x0][0x3e0] ;  /* 0x0000f800ff072b82 */ /* 0x000e260000000800 */
[----:B------:R-:W3:Y:S01]  /*1470*/  @P2 LDG.E.U8 R6, desc[UR6][R30.64] ;  /* 0x000000061e062981 */ /* 0x000ee2000c1e1100 */
[----:B--2---:R-:W-:-:S02]  /*1480*/  @P2 F2FP.F16.E4M3.UNPACK_B R5, R5 ;  /* 0x00000005ff05223e */ /* 0x004fc400020006ff */
[----:B---3--:R-:W-:-:S03]  /*1490*/  @P2 F2FP.F16.E4M3.UNPACK_B R6, R6 ;  /* 0x00000006ff06223e */ /* 0x008fc600020006ff */
[----:B------:R-:W-:Y:S02]  /*14a0*/  @P2 HADD2.F32 R22, -RZ, R5.H0_H0 ;  /* 0x20000005ff162230 */ /* 0x000fe40000004100 */
[----:B------:R-:W-:Y:S02]  /*14b0*/  @P2 HADD2.F32 R6, -RZ, R6.H0_H0 ;  /* 0x20000006ff062230 */ /* 0x000fe40000004100 */
[----:B------:R-:W-:-:S03]  /*14c0*/  IMAD.U32 R5, RZ, RZ, UR16 ;  /* 0x00000010ff057e24 */ /* 0x000fc6000f8e00ff */
[----:B0-----:R-:W-:Y:S01]  /*14d0*/  @P2 FFMA R5, R22, R6, R7 ;  /* 0x0000000616052223 */ /* 0x001fe20000000007 */
[----:B------:R-:W-:Y:S01]  /*14e0*/  @P6 IADD3 R6, P0, PT, R64, UR24, RZ ;  /* 0x0000001840066c10 */ /* 0x000fe2000ff1e0ff */
[----:B------:R-:W0:Y:S03]  /*14f0*/  @P6 LDC R22, c[0x0][0x3e0] ;  /* 0x0000f800ff166b82 */ /* 0x000e260000000800 */
[----:B------:R-:W-:-:S05]  /*1500*/  @P6 IADD3.X R7, PT, PT, R46, UR19, RZ, P0, !PT ;  /* 0x000000132e076c10 */ /* 0x000fca00087fe4ff */
[----:B------:R-:W2:Y:S04]  /*1510*/  @P6 LDG.E.U8 R6, desc[UR6][R6.64] ;  /* 0x0000000606066981 */ /* 0x000ea8000c1e1100 */
[----:B------:R-:W3:Y:S01]  /*1520*/  @P6 LDG.E.U8 R7, desc[UR6][R30.64] ;  /* 0x000000061e076981 */ /* 0x000ee2000c1e1100 */
[----:B------:R-:W-:Y:S02]  /*1530*/  P2R R21, PR, RZ, 0x2 ;  /* 0x00000002ff157803 */ /* 0x000fe40000000000 */
[----:B------:R-:W-:Y:S02]  /*1540*/  ISETP.NE.AND P1, PT, R39, RZ, PT ;  /* 0x000000ff2700720c */ /* 0x000fe40003f25270 */
[----:B------:R-:W-:-:S11]  /*1550*/  P2R R8, PR, RZ, 0x20 ;  /* 0x00000020ff087803 */ /* 0x000fd60000000000 */
[----:B------:R-:W-:Y:S01]  /*1560*/  @P1 IADD3 R66, P0, PT, R62, UR24, RZ ;  /* 0x000000183e421c10 */ /* 0x000fe2000ff1e0ff */
[----:B------:R-:W1:Y:S03]  /*1570*/  @P1 LDC R24, c[0x0][0x3e0] ;  /* 0x0000f800ff181b82 */ /* 0x000e660000000800 */
[----:B------:R-:W-:Y:S02]  /*1580*/  @P1 IADD3.X R67, PT, PT, R47, UR19, RZ, P0, !PT ;  /* 0x000000132f431c10 */ /* 0x000fe400087fe4ff */
[----:B--2---:R-:W-:-:S05]  /*1590*/  @P6 F2FP.F16.E4M3.UNPACK_B R6, R6 ;  /* 0x00000006ff06623e */ /* 0x004fca00020006ff */
[----:B------:R-:W-:Y:S02]  /*15a0*/  @P6 HADD2.F32 R23, -RZ, R6.H0_H0 ;  /* 0x20000006ff176230 */ /* 0x000fe40000004100 */
[----:B------:R-:W-:Y:S01]  /*15b0*/  IMAD.U32 R6, RZ, RZ, UR16 ;  /* 0x00000010ff067e24 */ /* 0x000fe2000f8e00ff */
[----:B---3--:R-:W-:-:S05]  /*15c0*/  @P6 F2FP.F16.E4M3.UNPACK_B R7, R7 ;  /* 0x00000007ff07623e */ /* 0x008fca00020006ff */
[----:B------:R-:W-:-:S05]  /*15d0*/  @P6 HADD2.F32 R7, -RZ, R7.H0_H0 ;  /* 0x20000007ff076230 */ /* 0x000fca0000004100 */
[----:B0-----:R-:W-:Y:S01]  /*15e0*/  @P6 FFMA R6, R7, R23, R22 ;  /* 0x0000001707066223 */ /* 0x001fe20000000016 */
[----:B------:R-:W-:Y:S01]  /*15f0*/  IADD3 R22, P5, PT, R52, 0x1, RZ ;  /* 0x0000000134167810 */ /* 0x000fe20007fbe0ff */
[----:B------:R-:W2:Y:S04]  /*1600*/  @P1 LDG.E.U8 R7, desc[UR6][R66.64] ;  /* 0x0000000642071981 */ /* 0x000ea8000c1e1100 */
[----:B------:R-:W-:Y:S01]  /*1610*/  IMAD.X R23, RZ, RZ, R53, P5 ;  /* 0x000000ffff177224 */ /* 0x000fe200028e0635 */
[----:B------:R-:W-:Y:S02]  /*1620*/  ISETP.NE.AND P5, PT, R8, RZ, PT ;  /* 0x000000ff0800720c */ /* 0x000fe40003fa5270 */
[----:B------:R-:W3:Y:S01]  /*1630*/  @P1 LDG.E.U8 R8, desc[UR6][R30.64] ;  /* 0x000000061e081981 */ /* 0x000ee2000c1e1100 */
[----:B------:R-:W-:-:S02]  /*1640*/  ISETP.NE.AND P3, PT, R43, RZ, PT ;  /* 0x000000ff2b00720c */ /* 0x000fc40003f65270 */
[----:B------:R-:W-:-:S05]  /*1650*/  IADD3 R28, P4, PT, R28, 0x1, RZ ;  /* 0x000000011c1c7810 */ /* 0x000fca0007f9e0ff */
[----:B------:R-:W-:-:S06]  /*1660*/  IMAD.X R29, RZ, RZ, R29, P4 ;  /* 0x000000ffff1d7224 */ /* 0x000fcc00020e061d */
[----:B------:R-:W-:-:S04]  /*1670*/  @P3 IADD3 R52, P0, PT, R60, UR24, RZ ;  /* 0x000000183c343c10 */ /* 0x000fc8000ff1e0ff */
[----:B------:R-:W-:Y:S02]  /*1680*/  @P3 IADD3.X R53, PT, PT, R48, UR19, RZ, P0, !PT ;  /* 0x0000001330353c10 */ /* 0x000fe400087fe4ff */
[----:B--2---:R-:W-:Y:S02]  /*1690*/  @P1 F2FP.F16.E4M3.UNPACK_B R7, R7 ;  /* 0x00000007ff07123e */ /* 0x004fe400020006ff */
[----:B---3--:R-:W-:-:S03]  /*16a0*/  @P1 F2FP.F16.E4M3.UNPACK_B R8, R8 ;  /* 0x00000008ff08123e */ /* 0x008fc600020006ff */
[----:B------:R-:W-:Y:S02]  /*16b0*/  @P1 HADD2.F32 R27, -RZ, R7.H0_H0 ;  /* 0x20000007ff1b1230 */ /* 0x000fe40000004100 */
[----:B------:R-:W-:Y:S02]  /*16c0*/  @P1 HADD2.F32 R8, -RZ, R8.H0_H0 ;  /* 0x20000008ff081230 */ /* 0x000fe40000004100 */
[----:B------:R-:W-:-:S03]  /*16d0*/  IMAD.U32 R7, RZ, RZ, UR16 ;  /* 0x00000010ff077e24 */ /* 0x000fc6000f8e00ff */
[----:B-1----:R-:W-:Y:S01]  /*16e0*/  @P1 FFMA R7, R8, R27, R24 ;  /* 0x0000001b08071223 */ /* 0x002fe20000000018 */
[----:B------:R-:W-:Y:S01]  /*16f0*/  IADD3 R26, P1, PT, R26, 0x1, RZ ;  /* 0x000000011a1a7810 */ /* 0x000fe20007f3e0ff */
[----:B------:R-:W2:Y:S01]  /*1700*/  @P3 LDG.E.U8 R8, desc[UR6][R52.64] ;  /* 0x0000000634083981 */ /* 0x000ea2000c1e1100 */
[----:B------:R-:W-:-:S03]  /*1710*/  IADD3 R24, P4, PT, R30, 0x1, RZ ;  /* 0x000000011e187810 */ /* 0x000fc60007f9e0ff */
[----:B------:R-:W-:Y:S02]  /*1720*/  IMAD.X R27, RZ, RZ, R25, P1 ;  /* 0x000000ffff1b7224 */ /* 0x000fe400008e0619 */
[----:B------:R-:W-:Y:S01]  /*1730*/  IMAD.X R25, RZ, RZ, R31, P4 ;  /* 0x000000ffff197224 */ /* 0x000fe200020e061f */
[----:B------:R-:W-:Y:S02]  /*1740*/  ISETP.NE.AND P4, PT, R17, RZ, PT ;  /* 0x000000ff1100720c */ /* 0x000fe40003f85270 */
[----:B------:R-:W3:Y:S01]  /*1750*/  @P3 LDG.E.U8 R17, desc[UR6][R30.64] ;  /* 0x000000061e113981 */ /* 0x000ee2000c1e1100 */
[----:B------:R-:W-:Y:S02]  /*1760*/  ISETP.NE.AND P1, PT, R21, RZ, PT ;  /* 0x000000ff1500720c */ /* 0x000fe40003f25270 */
[----:B------:R-:W0:Y:S01]  /*1770*/  @P3 LDC R21, c[0x0][0x3e0] ;  /* 0x0000f800ff153b82 */ /* 0x000e220000000800 */
[----:B------:R-:W-:Y:S02]  /*1780*/  UIADD3 UR5, UP0, UPT, UR24, 0x1, URZ ;  /* 0x0000000118057890 */ /* 0x000fe4000ff1e0ff */
[----:B------:R-:W-:-:S02]  /*1790*/  UIADD3 UR8, UPT, UPT, -UR8, 0x1, URZ ;  /* 0x0000000108087890 */ /* 0x000fc4000fffe1ff */
[----:B------:R-:W-:Y:S02]  /*17a0*/  UIADD3.X UR4, UPT, UPT, URZ, UR19, URZ, UP0, !UPT ;  /* 0x00000013ff047290 */ /* 0x000fe400087fe4ff */
[----:B------:R-:W-:Y:S01]  /*17b0*/  UISETP.NE.AND UP0, UPT, UR8, URZ, UPT ;  /* 0x000000ff0800728c */ /* 0x000fe2000bf05270 */
[----:B--2---:R-:W-:Y:S02]  /*17c0*/  @P3 F2FP.F16.E4M3.UNPACK_B R8, R8 ;  /* 0x00000008ff08323e */ /* 0x004fe400020006ff */
[----:B---3--:R-:W-:-:S03]  /*17d0*/  @P3 F2FP.F16.E4M3.UNPACK_B R17, R17 ;  /* 0x00000011ff11323e */ /* 0x008fc600020006ff */
[----:B------:R-:W-:Y:S02]  /*17e0*/  @P3 HADD2.F32 R30, -RZ, R8.H0_H0 ;  /* 0x20000008ff1e3230 */ /* 0x000fe40000004100 */
[----:B------:R-:W-:Y:S02]  /*17f0*/  @P3 HADD2.F32 R17, -RZ, R17.H0_H0 ;  /* 0x20000011ff113230 */ /* 0x000fe40000004100 */
[----:B------:R-:W-:-:S03]  /*1800*/  IMAD.U32 R8, RZ, RZ, UR16 ;  /* 0x00000010ff087e24 */ /* 0x000fc6000f8e00ff */
[----:B0-----:R-:W-:Y:S01]  /*1810*/  @P3 FFMA R8, R17, R30, R21 ;  /* 0x0000001e11083223 */ /* 0x001fe20000000015 */
[----:B------:R-:W-:Y:S01]  /*1820*/  ISETP.NE.AND P3, PT, R20, RZ, PT ;  /* 0x000000ff1400720c */ /* 0x000fe20003f65270 */
[----:B------:R-:W-:-:S12]  /*1830*/  BRA.U !UP0, `(.L_x_196) ;  /* 0x0000000908c07547 */ /* 0x000fd8000b800000 */
.L_x_197:
[C---:B------:R-:W-:Y:S01]  /*1840*/  @P1 IADD3 R20, P0, PT, R58.reuse, UR5, RZ ;  /* 0x000000053a141c10 */ /* 0x040fe2000ff1e0ff */
[----:B------:R-:W2:Y:S01]  /*1850*/  @P1 LDG.E.U8 R17, desc[UR6][R22.64] ;  /* 0x0000000616111981 */ /* 0x000ea2000c1e1100 */
[----:B------:R-:W-:Y:S01]  /*1860*/  P2R R53, PR, RZ, 0x4 ;  /* 0x00000004ff357803 */ /* 0x000fe20000000000 */
[----:B------:R-:W-:Y:S01]  /*1870*/  UIADD3 UR8, UPT, UPT, UR8, 0x1, URZ ;  /* 0x0000000108087890 */ /* 0x000fe2000fffe0ff */
[C---:B------:R-:W-:Y:S02]  /*1880*/  @P1 IADD3.X R21, PT, PT, R45.reuse, UR4, RZ, P0, !PT ;  /* 0x000000042d151c10 */ /* 0x040fe400087fe4ff */
[C---:B------:R-:W-:Y:S02]  /*1890*/  @P2 IADD3 R30, P0, PT, R58.reuse, UR5, RZ ;  /* 0x000000053a1e2c10 */ /* 0x040fe4000ff1e0ff */
[----:B------:R-:W-:Y:S01]  /*18a0*/  P2R R52, PR, RZ, 0x2 ;  /* 0x00000002ff347803 */ /* 0x000fe20000000000 */
[----:B------:R0:W3:Y:S01]  /*18b0*/  @P1 LDG.E.U8 R20, desc[UR6][R20.64] ;  /* 0x0000000614141981 */ /* 0x0000e2000c1e1100 */
[----:B------:R-:W-:Y:S02]  /*18c0*/  @P2 IADD3.X R31, PT, PT, R45, UR4, RZ, P0, !PT ;  /* 0x000000042d1f2c10 */ /* 0x000fe400087fe4ff */
[----:B------:R-:W-:Y:S02]  /*18d0*/  P2R R66, PR, RZ, 0x10 ;  /* 0x00000010ff427803 */ /* 0x000fe40000000000 */
[----:B0-----:R-:W-:Y:S02]  /*18e0*/  P2R R21, PR, RZ, 0x8 ;  /* 0x00000008ff157803 */ /* 0x001fe40000000000 */
[----:B--2---:R-:W-:Y:S05]  /*18f0*/  @P1 F2FP.F16.E4M3.UNPACK_B R17, R17 ;  /* 0x00000011ff11123e */ /* 0x004fea00020006ff */
[----:B------:R-:W-:Y:S01]  /*1900*/  @P1 HADD2.F32 R17, -RZ, R17.H0_H0 ;  /* 0x20000011ff111230 */ /* 0x000fe20000004100 */
[----:B---3--:R-:W-:Y:S05]  /*1910*/  @P1 F2FP.F16.E4M3.UNPACK_B R20, R20 ;  /* 0x00000014ff14123e */ /* 0x008fea00020006ff */
[----:B------:R-:W-:Y:S05]  /*1920*/  @P1 HADD2.F32 R20, -RZ, R20.H0_H0 ;  /* 0x20000014ff141230 */ /* 0x000fea0000004100 */
[----:B------:R-:W-:Y:S01]  /*1930*/  @P1 FFMA R0, R17, R20, R0 ;  /* 0x0000001411001223 */ /* 0x000fe20000000000 */
[----:B------:R-:W-:Y:S01]  /*1940*/  ISETP.NE.AND P1, PT, R41, RZ, PT ;  /* 0x000000ff2900720c */ /* 0x000fe20003f25270 */
[----:B------:R0:W2:Y:S04]  /*1950*/  @P2 LDG.E.U8 R20, desc[UR6][R30.64] ;  /* 0x000000061e142981 */ /* 0x0000a8000c1e1100 */
[----:B------:R-:W3:Y:S01]  /*1960*/  @P2 LDG.E.U8 R17, desc[UR6][R24.64] ;  /* 0x0000000618112981 */ /* 0x000ee2000c1e1100 */
[----:B0-----:R-:W-:Y:S04]  /*1970*/  @P3 IADD3 R30, P0, PT, R58, UR5, RZ ;  /* 0x000000053a1e3c10 */ /* 0x001fe8000ff1e0ff */
[----:B------:R-:W-:Y:S02]  /*1980*/  @P3 IADD3.X R31, PT, PT, R45, UR4, RZ, P0, !PT ;  /* 0x000000042d1f3c10 */ /* 0x000fe400087fe4ff */
[----:B--2---:R-:W-:Y:S02]  /*1990*/  @P2 F2FP.F16.E4M3.UNPACK_B R20, R20 ;  /* 0x00000014ff14223e */ /* 0x004fe400020006ff */
[----:B---3--:R-:W-:Y:S03]  /*19a0*/  @P2 F2FP.F16.E4M3.UNPACK_B R17, R17 ;  /* 0x00000011ff11223e */ /* 0x008fe600020006ff */
[----:B------:R-:W-:Y:S02]  /*19b0*/  @P2 HADD2.F32 R20, -RZ, R20.H0_H0 ;  /* 0x20000014ff142230 */ /* 0x000fe40000004100 */
        /* <DEDUP_REMOVED lines=31> */
[----:B------:R-:W-:Y:S02]  /*1bb0*/  @P5 FFMA R2, R17, R20, R2 ;  /* 0x0000001411025223 */ /* 0x000fe40000000002 */
        /* <DEDUP_REMOVED lines=21> */
[C---:B0-----:R-:W-:Y:S04]  /*1d10*/  @P4 IADD3 R30, P0, PT, R62.reuse, UR5, RZ ;  /* 0x000000053e1e4c10 */ /* 0x041fe8000ff1e0ff */
        /* <DEDUP_REMOVED lines=68> */
[----:B------:R-:W3:Y:S04]  /*2160*/  @P2 LDG.E.U8 R17, desc[UR6][R26.64] ;  /* 0x000000061a112981 */ /* 0x000ee8000c1e1100 */
[----:B------:R1:W4:Y:S01]  /*2170*/  @P1 LDG.E.U8 R21, desc[UR6][R28.64] ;  /* 0x000000061c151981 */ /* 0x000322000c1e1100 */
[----:B0-----:R-:W-:Y:S01]  /*2180*/  @P1 IADD3 R30, P0, PT, R60, UR5, RZ ;  /* 0x000000053c1e1c10 */ /* 0x001fe2000ff1e0ff */
[----:B------:R-:W-:Y:S03]  /*2190*/  UIADD3 UR5, UP0, UPT, UR5, 0x1, URZ ;  /* 0x0000000105057890 */ /* 0x000fe6000ff1e0ff */
[----:B------:R-:W-:Y:S01]  /*21a0*/  @P1 IADD3.X R31, PT, PT, R48, UR4, RZ, P0, !PT ;  /* 0x00000004301f1c10 */ /* 0x000fe200087fe4ff */
[----:B------:R-:W-:Y:S02]  /*21b0*/  UIADD3.X UR4, UPT, UPT, URZ, UR4, URZ, UP0, !UPT ;  /* 0x00000004ff047290 */ /* 0x000fe400087fe4ff */
[----:B------:R-:W-:Y:S01]  /*21c0*/  UISETP.NE.AND UP0, UPT, UR8, URZ, UPT ;  /* 0x000000ff0800728c */ /* 0x000fe2000bf05270 */
[----:B-1----:R-:W-:Y:S01]  /*21d0*/  IADD3 R28, P0, PT, R28, 0x1, RZ ;  /* 0x000000011c1c7810 */ /* 0x002fe20007f1e0ff */
[----:B------:R-:W5:Y:S04]  /*21e0*/  @P1 LDG.E.U8 R30, desc[UR6][R30.64] ;  /* 0x000000061e1e1981 */ /* 0x000f68000c1e1100 */
[----:B------:R-:W-:Y:S01]  /*21f0*/  IMAD.X R29, RZ, RZ, R29, P0 ;  /* 0x000000ffff1d7224 */ /* 0x000fe200000e061d */
[----:B------:R-:W-:Y:S05]  /*2200*/  IADD3 R26, P0, PT, R26, 0x1, RZ ;  /* 0x000000011a1a7810 */ /* 0x000fea0007f1e0ff */
[----:B------:R-:W-:Y:S01]  /*2210*/  IMAD.X R27, RZ, RZ, R27, P0 ;  /* 0x000000ffff1b7224 */ /* 0x000fe200000e061b */
[----:B------:R-:W-:Y:S05]  /*2220*/  IADD3 R24, P0, PT, R24, 0x1, RZ ;  /* 0x0000000118187810 */ /* 0x000fea0007f1e0ff */
[----:B------:R-:W-:Y:S01]  /*2230*/  IMAD.X R25, RZ, RZ, R25, P0 ;  /* 0x000000ffff197224 */ /* 0x000fe200000e0619 */
[----:B------:R-:W-:Y:S05]  /*2240*/  IADD3 R22, P0, PT, R22, 0x1, RZ ;  /* 0x0000000116167810 */ /* 0x000fea0007f1e0ff */
[----:B------:R-:W-:Y:S01]  /*2250*/  IMAD.X R23, RZ, RZ, R23, P0 ;  /* 0x000000ffff177224 */ /* 0x000fe200000e0617 */
[----:B--2---:R-:W-:Y:S02]  /*2260*/  @P2 F2FP.F16.E4M3.UNPACK_B R20, R20 ;  /* 0x00000014ff14223e */ /* 0x004fe400020006ff */
[----:B---3--:R-:W-:Y:S03]  /*2270*/  @P2 F2FP.F16.E4M3.UNPACK_B R17, R17 ;  /* 0x00000011ff11223e */ /* 0x008fe600020006ff */
[----:B------:R-:W-:Y:S02]  /*2280*/  @P2 HADD2.F32 R20, -RZ, R20.H0_H0 ;  /* 0x20000014ff142230 */ /* 0x000fe40000004100 */
[----:B------:R-:W-:Y:S05]  /*2290*/  @P2 HADD2.F32 R17, -RZ, R17.H0_H0 ;  /* 0x20000011ff112230 */ /* 0x000fea0000004100 */
[----:B------:R-:W-:Y:S01]  /*22a0*/  @P2 FFMA R12, R17, R20, R12 ;  /* 0x00000014110c2223 */ /* 0x000fe2000000000c */
[----:B----4-:R-:W-:Y:S02]  /*22b0*/  @P1 F2FP.F16.E4M3.UNPACK_B R17, R21 ;  /* 0x00000015ff11123e */ /* 0x010fe400020006ff */
[----:B------:R-:W-:Y:S03]  /*22c0*/  ISETP.NE.AND P2, PT, R53, RZ, PT ;  /* 0x000000ff3500720c */ /* 0x000fe60003f45270 */
[----:B------:R-:W-:Y:S01]  /*22d0*/  @P1 HADD2.F32 R17, -RZ, R17.H0_H0 ;  /* 0x20000011ff111230 */ /* 0x000fe20000004100 */
[----:B-----5:R-:W-:Y:S05]  /*22e0*/  @P1 F2FP.F16.E4M3.UNPACK_B R20, R30 ;  /* 0x0000001eff14123e */ /* 0x020fea00020006ff */
[----:B------:R-:W-:Y:S05]  /*22f0*/  @P1 HADD2.F32 R20, -RZ, R20.H0_H0 ;  /* 0x20000014ff141230 */ /* 0x000fea0000004100 */
[----:B------:R-:W-:Y:S01]  /*2300*/  @P1 FFMA R16, R17, R20, R16 ;  /* 0x0000001411101223 */ /* 0x000fe20000000010 */
[----:B------:R-:W-:Y:S01]  /*2310*/  ISETP.NE.AND P1, PT, R52, RZ, PT ;  /* 0x000000ff3400720c */ /* 0x000fe20003f25270 */
[----:B------:R-:W-:Y:S04]  /*2320*/  @!UPT UIADD3 URZ, UPT, UPT, URZ, URZ, URZ ;  /* 0x000000fffffff290 */ /* 0x000fe8000fffe0ff */
[----:B------:R-:W-:Y:S11]  /*2330*/  BRA.U UP0, `(.L_x_197) ;  /* 0xfffffff500407547 */ /* 0x000ff6000b83ffff */
.L_x_196:
[C---:B------:R-:W-:Y:S01]  /*2340*/  LEA R20, P0, R54.reuse, UR23, 0x1 ;  /* 0x0000001736147c11 */ /* 0x040fe2000f8008ff */
[----:B------:R-:W-:Y:S03]  /*2350*/  BSSY.RECONVERGENT B0, `(.L_x_198) ;  /* 0x0000010000007945 */ /* 0x000fe60003800200 */
[----:B------:R-:W-:Y:S02]  /*2360*/  LEA.HI.X R21, R54, UR15, R32, 0x1, P0 ;  /* 0x0000000f36157c11 */ /* 0x000fe400080f0c20 */
[----:B------:R-:W-:-:S04]  /*2370*/  LEA R22, P0, R56, UR26, 0x1 ;  /* 0x0000001a38167c11 */ /* 0x000fc8000f8008ff */
[----:B------:R-:W-:Y:S01]  /*2380*/  IADD3.X R23, PT, PT, R49, UR25, RZ, P0, !PT ;  /* 0x0000001931177c10 */ /* 0x000fe200087fe4ff */
        /* <DEDUP_REMOVED lines=10> */
.L_x_200:
[----:B------:R-:W-:-:S05]  /*2430*/  F2FP.F16.F32.PACK_AB R0, RZ, R17 ;  /* 0x00000011ff00723e */ /* 0x000fca00000000ff */
[----:B------:R0:W-:Y:S02]  /*2440*/  STG.E.U16 desc[UR6][R20.64], R0 ;  /* 0x0000000014007986 */ /* 0x0001e4000c101506 */
.L_x_199:
[----:B------:R-:W-:Y:S05]  /*2450*/  BSYNC.RECONVERGENT B0 ;  /* 0x0000000000007941 */ /* 0x000fea0003800200 */
.L_x_198:
[----:B------:R-:W-:Y:S04]  /*2460*/  BSSY.RECONVERGENT B0, `(.L_x_201) ;  /* 0x000000d000007945 */ /* 0x000fe80003800200 */
        /* <DEDUP_REMOVED lines=10> */
.L_x_203:
[----:B0-----:R-:W-:-:S05]  /*2510*/  F2FP.F16.F32.PACK_AB R0, RZ, R5 ;  /* 0x00000005ff00723e */ /* 0x001fca00000000ff */
[----:B------:R1:W-:Y:S02]  /*2520*/  STG.E.U16 desc[UR6][R20.64+0x2], R0 ;  /* 0x0000020014007986 */ /* 0x0003e4000c101506 */
.L_x_202:
[----:B------:R-:W-:Y:S05]  /*2530*/  BSYNC.RECONVERGENT B0 ;  /* 0x0000000000007941 */ /* 0x000fea0003800200 */
.L_x_201:
[----:B------:R-:W-:Y:S04]  /*2540*/  BSSY.RECONVERGENT B0, `(.L_x_204) ;  /* 0x000000d000007945 */ /* 0x000fe80003800200 */
        /* <DEDUP_REMOVED lines=10> */
.L_x_206:
[----:B01----:R-:W-:-:S05]  /*25f0*/  F2FP.F16.F32.PACK_AB R0, RZ, R9 ;  /* 0x00000009ff00723e */ /* 0x003fca00000000ff */
[----:B------:R2:W-:Y:S02]  /*2600*/  STG.E.U16 desc[UR6][R20.64+0x4], R0 ;  /* 0x0000040014007986 */ /* 0x0005e4000c101506 */
.L_x_205:
[----:B------:R-:W-:Y:S05]  /*2610*/  BSYNC.RECONVERGENT B0 ;  /* 0x0000000000007941 */ /* 0x000fea0003800200 */
.L_x_204:
[----:B------:R-:W-:Y:S04]  /*2620*/  BSSY.RECONVERGENT B0, `(.L_x_207) ;  /* 0x000000d000007945 */ /* 0x000fe80003800200 */
[----:B------:R-:W-:Y:S05]  /*2630*/  @!P4 BRA `(.L_x_208) ;  /* 0x00000000002cc947 */ /* 0x000fea0003800000 */
[----:B------:R-:W3:Y:S01]  /*2640*/  LDCU UR4, c[0x0][0x38c] ;  /* 0x00007180ff0477ac */ /* 0x000ee20008000800 */
[----:B------:R-:W-:-:S04]  /*2650*/  UISETP.NE.U32.AND UP0, UPT, UR22, URZ, UPT ;  /* 0x000000ff1600728c */ /* 0x000fc8000bf05070 */
[----:B------:R-:W-:Y:S01]  /*2660*/  UISETP.NE.AND.EX UP0, UPT, UR14, URZ, UPT, UP0 ;  /* 0x000000ff0e00728c */ /* 0x000fe2000bf05300 */
[----:B---3--:R-:W-:-:S08]  /*2670*/  FMUL R13, R13, UR4 ;  /* 0x000000040d0d7c20 */ /* 0x008fd00008400000 */
[----:B------:R-:W-:Y:S05]  /*2680*/  BRA.U !UP0, `(.L_x_209) ;  /* 0x0000000108107547 */ /* 0x000fea000b800000 */
[----:B012---:R-:W2:Y:S01]  /*2690*/  LDG.E.U16 R0, desc[UR6][R22.64+0x6] ;  /* 0x0000060616007981 */ /* 0x007ea2000c1e1500 */
[----:B------:R-:W0:Y:S01]  /*26a0*/  LDCU UR4, c[0x0][0x3bc] ;  /* 0x00007780ff0477ac */ /* 0x000e220008000800 */
[----:B--2---:R-:W-:-:S05]  /*26b0*/  HADD2.F32 R0, -RZ, R0.H0_H0 ;  /* 0x20000000ff007230 */ /* 0x004fca0000004100 */
[----:B0-----:R-:W-:-:S07]  /*26c0*/  FFMA R13, R0, UR4, R13 ;  /* 0x00000004000d7c23 */ /* 0x001fce000800000d */
.L_x_209:
[----:B012---:R-:W-:-:S05]  /*26d0*/  F2FP.F16.F32.PACK_AB R0, RZ, R13 ;  /* 0x0000000dff00723e */ /* 0x007fca00000000ff */
[----:B------:R3:W-:Y:S02]  /*26e0*/  STG.E.U16 desc[UR6][R20.64+0x6], R0 ;  /* 0x0000060014007986 */ /* 0x0007e4000c101506 */
.L_x_208:
[----:B------:R-:W-:Y:S05]  /*26f0*/  BSYNC.RECONVERGENT B0 ;  /* 0x0000000000007941 */ /* 0x000fea0003800200 */
.L_x_207:
[----:B0123--:R-:W0:Y:S01]  /*2700*/  LDC.64 R20, c[0x0][0x3c8] ;  /* 0x0000f200ff147b82 */ /* 0x00fe220000000a00 */
[C---:B------:R-:W-:Y:S01]  /*2710*/  LEA R24, P0, R34.reuse, UR23, 0x1 ;  /* 0x0000001722187c11 */ /* 0x040fe2000f8008ff */
[----:B------:R-:W-:Y:S03]  /*2720*/  BSSY.RECONVERGENT B0, `(.L_x_210) ;  /* 0x0000010000007945 */ /* 0x000fe60003800200 */
[----:B------:R-:W-:Y:S02]  /*2730*/  LEA.HI.X R25, R34, UR15, R33, 0x1, P0 ;  /* 0x0000000f22197c11 */ /* 0x000fe400080f0c21 */
[----:B0-----:R-:W-:-:S04]  /*2740*/  LEA R22, P0, R20, R22, 0x1 ;  /* 0x0000001614167211 */ /* 0x001fc800078008ff */
[----:B------:R-:W-:Y:S01]  /*2750*/  LEA.HI.X R23, R20, R23, R21, 0x1, P0 ;  /* 0x0000001714177211 */ /* 0x000fe200000f0c15 */
        /* <DEDUP_REMOVED lines=10> */
.L_x_212:
[----:B------:R-:W-:-:S05]  /*2800*/  F2FP.F16.F32.PACK_AB R0, RZ, R2 ;  /* 0x00000002ff00723e */ /* 0x000fca00000000ff */
[----:B------:R0:W-:Y:S02]  /*2810*/  STG.E.U16 desc[UR6][R24.64], R0 ;  /* 0x0000000018007986 */ /* 0x0001e4000c101506 */
.L_x_211:
[----:B------:R-:W-:Y:S05]  /*2820*/  BSYNC.RECONVERGENT B0 ;  /* 0x0000000000007941 */ /* 0x000fea0003800200 */
.L_x_210:
        /* <DEDUP_REMOVED lines=11> */
.L_x_215:
[----:B0-----:R-:W-:-:S05]  /*28e0*/  F2FP.F16.F32.PACK_AB R0, RZ, R6 ;  /* 0x00000006ff00723e */ /* 0x001fca00000000ff */
[----:B------:R1:W-:Y:S02]  /*28f0*/  STG.E.U16 desc[UR6][R24.64+0x2], R0 ;  /* 0x0000020018007986 */ /* 0x0003e4000c101506 */
.L_x_214:
[----:B------:R-:W-:Y:S05]  /*2900*/  BSYNC.RECONVERGENT B0 ;  /* 0x0000000000007941 */ /* 0x000fea0003800200 */
.L_x_213:
[----:B------:R-:W-:Y:S01]  /*2910*/  ISETP.NE.AND P0, PT, R42, RZ, PT ;  /* 0x000000ff2a00720c */ /* 0x000fe20003f05270 */
        /* <DEDUP_REMOVED lines=11> */
.L_x_218:
[----:B01----:R-:W-:-:S05]  /*29d0*/  F2FP.F16.F32.PACK_AB R0, RZ, R10 ;  /* 0x0000000aff00723e */ /* 0x003fca00000000ff */
[----:B------:R2:W-:Y:S02]  /*29e0*/  STG.E.U16 desc[UR6][R24.64+0x4], R0 ;  /* 0x0000040018007986 */ /* 0x0005e4000c101506 */
.L_x_217:
[----:B------:R-:W-:Y:S05]  /*29f0*/  BSYNC.RECONVERGENT B0 ;  /* 0x0000000000007941 */ /* 0x000fea0003800200 */
.L_x_216:
[----:B------:R-:W-:Y:S01]  /*2a00*/  ISETP.NE.AND P0, PT, R41, RZ, PT ;  /* 0x000000ff2900720c */ /* 0x000fe20003f05270 */
[----:B------:R-:W-:-:S12]  /*2a10*/  BSSY.RECONVERGENT B0, `(.L_x_219) ;  /* 0x000000d000007945 */ /* 0x000fd80003800200 */
        /* <DEDUP_REMOVED lines=10> */
.L_x_221:
[----:B012---:R-:W-:-:S05]  /*2ac0*/  F2FP.F16.F32.PACK_AB R0, RZ, R14 ;  /* 0x0000000eff00723e */ /* 0x007fca00000000ff */
[----:B------:R3:W-:Y:S02]  /*2ad0*/  STG.E.U16 desc[UR6][R24.64+0x6], R0 ;  /* 0x0000060018007986 */ /* 0x0007e4000c101506 */
.L_x_220:
[----:B------:R-:W-:Y:S05]  /*2ae0*/  BSYNC.RECONVERGENT B0 ;  /* 0x0000000000007941 */ /* 0x000fea0003800200 */
.L_x_219:
[C---:B0123--:R-:W-:Y:S01]  /*2af0*/  LEA R24, P0, R36.reuse, UR23, 0x1 ;  /* 0x0000001724187c11 */ /* 0x04ffe2000f8008ff */
[----:B------:R-:W-:Y:S03]  /*2b00*/  BSSY.RECONVERGENT B0, `(.L_x_222) ;  /* 0x0000011000007945 */ /* 0x000fe60003800200 */
[----:B------:R-:W-:Y:S02]  /*2b10*/  LEA.HI.X R25, R36, UR15, R35, 0x1, P0 ;  /* 0x0000000f24197c11 */ /* 0x000fe400080f0c23 */
[----:B------:R-:W-:-:S04]  /*2b20*/  LEA R22, P0, R20, R22, 0x1 ;  /* 0x0000001614167211 */ /* 0x000fc800078008ff */
[----:B------:R-:W-:Y:S02]  /*2b30*/  LEA.HI.X R23, R20, R23, R21, 0x1, P0 ;  /* 0x0000001714177211 */ /* 0x000fe400000f0c15 */
[----:B------:R-:W-:-:S13]  /*2b40*/  ISETP.NE.AND P0, PT, R40, RZ, PT ;  /* 0x000000ff2800720c */ /* 0x000fda0003f05270 */
        /* <DEDUP_REMOVED lines=10> */
.L_x_224:
[----:B------:R-:W-:-:S05]  /*2bf0*/  F2FP.F16.F32.PACK_AB R0, RZ, R3 ;  /* 0x00000003ff00723e */ /* 0x000fca00000000ff */
[----:B------:R0:W-:Y:S02]  /*2c00*/  STG.E.U16 desc[UR6][R24.64], R0 ;  /* 0x0000000018007986 */ /* 0x0001e4000c101506 */
.L_x_223:
[----:B------:R-:W-:Y:S05]  /*2c10*/  BSYNC.RECONVERGENT B0 ;  /* 0x0000000000007941 */ /* 0x000fea0003800200 */
.L_x_222:
[----:B------:R-:W-:Y:S01]  /*2c20*/  ISETP.NE.AND P0, PT, R39, RZ, PT ;  /* 0x000000ff2700720c */ /* 0x000fe20003f05270 */
        /* <DEDUP_REMOVED lines=11> */
.L_x_227:
[----:B0-----:R-:W-:-:S05]  /*2ce0*/  F2FP.F16.F32.PACK_AB R0, RZ, R7 ;  /* 0x00000007ff00723e */ /* 0x001fca00000000ff */
[----:B------:R1:W-:Y:S02]  /*2cf0*/  STG.E.U16 desc[UR6][R24.64+0x2], R0 ;  /* 0x0000020018007986 */ /* 0x0003e4000c101506 */
.L_x_226:
[----:B------:R-:W-:Y:S05]  /*2d00*/  BSYNC.RECONVERGENT B0 ;  /* 0x0000000000007941 */ /* 0x000fea0003800200 */
.L_x_225:
        /* <DEDUP_REMOVED lines=12> */
.L_x_230:
[----:B01----:R-:W-:-:S05]  /*2dd0*/  F2FP.F16.F32.PACK_AB R0, RZ, R11 ;  /* 0x0000000bff00723e */ /* 0x003fca00000000ff */
[----:B------:R2:W-:Y:S02]  /*2de0*/  STG.E.U16 desc[UR6][R24.64+0x4], R0 ;  /* 0x0000040018007986 */ /* 0x0005e4000c101506 */
.L_x_229:
[----:B------:R-:W-:Y:S05]  /*2df0*/  BSYNC.RECONVERGENT B0 ;  /* 0x0000000000007941 */ /* 0x000fea0003800200 */
.L_x_228:
        /* <DEDUP_REMOVED lines=12> */
.L_x_233:
[----:B012---:R-:W-:-:S05]  /*2ec0*/  F2FP.F16.F32.PACK_AB R0, RZ, R15 ;  /* 0x0000000fff00723e */ /* 0x007fca00000000ff */
[----:B------:R3:W-:Y:S02]  /*2ed0*/  STG.E.U16 desc[UR6][R24.64+0x6], R0 ;  /* 0x0000060018007986 */ /* 0x0007e4000c101506 */
.L_x_232:
[----:B------:R-:W-:Y:S05]  /*2ee0*/  BSYNC.RECONVERGENT B0 ;  /* 0x0000000000007941 */ /* 0x000fea0003800200 */
.L_x_231:
[----:B------:R-:W4:Y:S01]  /*2ef0*/  LDCU.64 UR4, c[0x0][0x3d8] ;  /* 0x00007b00ff0477ac */ /* 0x000f220008000a00 */
[C---:B------:R-:W-:Y:S01]  /*2f00*/  LEA R6, P0, R20.reuse, R22, 0x1 ;  /* 0x0000001614067211 */ /* 0x040fe200078008ff */
[----:B------:R-:W-:Y:S03]  /*2f10*/  BSSY.RECONVERGENT B0, `(.L_x_234) ;  /* 0x0000013000007945 */ /* 0x000fe60003800200 */
[----:B------:R-:W-:Y:S02]  /*2f20*/  LEA.HI.X R7, R20, R23, R21, 0x1, P0 ;  /* 0x0000001714077211 */ /* 0x000fe400000f0c15 */
[----:B----4-:R-:W-:-:S04]  /*2f30*/  IADD3 R3, P0, PT, R36, UR4, RZ ;  /* 0x0000000424037c10 */ /* 0x010fc8000ff1e0ff */
[----:B0123--:R-:W-:Y:S02]  /*2f40*/  IADD3.X R0, PT, PT, R35, UR5, RZ, P0, !PT ;  /* 0x0000000523007c10 */ /* 0x00ffe400087fe4ff */
[----:B------:R-:W-:-:S04]  /*2f50*/  LEA R2, P0, R3, UR23, 0x1 ;  /* 0x0000001703027c11 */ /* 0x000fc8000f8008ff */
[----:B------:R-:W-:Y:S02]  /*2f60*/  LEA.HI.X R3, R3, UR15, R0, 0x1, P0 ;  /* 0x0000000f03037c11 */ /* 0x000fe400080f0c00 */
        /* <DEDUP_REMOVED lines=11> */
.L_x_236:
[----:B------:R-:W-:-:S05]  /*3020*/  F2FP.F16.F32.PACK_AB R0, RZ, R4 ;  /* 0x00000004ff00723e */ /* 0x000fca00000000ff */
[----:B------:R0:W-:Y:S02]  /*3030*/  STG.E.U16 desc[UR6][R2.64], R0 ;  /* 0x0000000002007986 */ /* 0x0001e4000c101506 */
.L_x_235:
[----:B------:R-:W-:Y:S05]  /*3040*/  BSYNC.RECONVERGENT B0 ;  /* 0x0000000000007941 */ /* 0x000fea0003800200 */
.L_x_234:
        /* <DEDUP_REMOVED lines=12> */
.L_x_239:
[----:B0-----:R-:W-:-:S05]  /*3110*/  F2FP.F16.F32.PACK_AB R0, RZ, R8 ;  /* 0x00000008ff00723e */ /* 0x001fca00000000ff */
[----:B------:R1:W-:Y:S02]  /*3120*/  STG.E.U16 desc[UR6][R2.64+0x2], R0 ;  /* 0x0000020002007986 */ /* 0x0003e4000c101506 */
.L_x_238:
[----:B------:R-:W-:Y:S05]  /*3130*/  BSYNC.RECONVERGENT B0 ;  /* 0x0000000000007941 */ /* 0x000fea0003800200 */
.L_x_237:
        /* <DEDUP_REMOVED lines=12> */
.L_x_242:
[----:B01----:R-:W-:-:S05]  /*3200*/  F2FP.F16.F32.PACK_AB R0, RZ, R12 ;  /* 0x0000000cff00723e */ /* 0x003fca00000000ff */
[----:B------:R2:W-:Y:S02]  /*3210*/  STG.E.U16 desc[UR6][R2.64+0x4], R0 ;  /* 0x0000040002007986 */ /* 0x0005e4000c101506 */
.L_x_241:
[----:B------:R-:W-:Y:S05]  /*3220*/  BSYNC.RECONVERGENT B0 ;  /* 0x0000000000007941 */ /* 0x000fea0003800200 */
.L_x_240:
[----:B------:R-:W-:Y:S01]  /*3230*/  ISETP.NE.AND P0, PT, R50, RZ, PT ;  /* 0x000000ff3200720c */ /* 0x000fe20003f05270 */
        /* <DEDUP_REMOVED lines=11> */
.L_x_245:
[----:B------:R-:W-:-:S05]  /*32f0*/  F2FP.F16.F32.PACK_AB R0, RZ, R0 ;  /* 0x00000000ff00723e */ /* 0x000fca00000000ff */
[----:B------:R3:W-:Y:S02]  /*3300*/  STG.E.U16 desc[UR6][R2.64+0x6], R0 ;  /* 0x0000060002007986 */ /* 0x0007e4000c101506 */
.L_x_244:
[----:B------:R-:W-:Y:S05]  /*3310*/  BSYNC.RECONVERGENT B0 ;  /* 0x0000000000007941 */ /* 0x000fea0003800200 */
.L_x_243:
[----:B------:R-:W4:Y:S01]  /*3320*/  LDCU.64 UR4, c[0x0][0x3f8] ;  /* 0x00007f00ff0477ac */ /* 0x000f220008000a00 */
[----:B------:R-:W5:Y:S01]  /*3330*/  LDCU.64 UR10, c[0x0][0x3f0] ;  /* 0x00007e00ff0a77ac */ /* 0x000f620008000a00 */
[----:B------:R-:W0:Y:S01]  /*3340*/  LDCU.64 UR8, c[0x0][0x400] ;  /* 0x00008000ff0877ac */ /* 0x000e220008000a00 */
[----:B------:R-:W1:Y:S01]  /*3350*/  LDCU.64 UR12, c[0x0][0x3e8] ;  /* 0x00007d00ff0c77ac */ /* 0x000e620008000a00 */
[----:B------:R-:W-:Y:S01]  /*3360*/  UMOV UR30, UR18 ;  /* 0x00000012001e7c82 */ /* 0x000fe20008000000 */
[----:B------:R-:W-:Y:S02]  /*3370*/  UISETP.NE.U32.AND UP0, UPT, UR22, URZ, UPT ;  /* 0x000000ff1600728c */ /* 0x000fe4000bf05070 */
[----:B----4-:R-:W-:Y:S01]  /*3380*/  UIMAD.WIDE.U32 UR28, UR21, UR4, URZ ;  /* 0x00000004151c72a5 */ /* 0x010fe2000f8e00ff */
[----:B------:R-:W4:Y:S01]  /*3390*/  LDCU UR4, c[0x0][0x3e4] ;  /* 0x00007c80ff0477ac */ /* 0x000f220008000800 */
[----:B------:R-:W-:Y:S02]  /*33a0*/  UMOV UR18, UR24 ;  /* 0x0000001800127c82 */ /* 0x000fe40008000000 */
[----:B------:R-:W-:-:S02]  /*33b0*/  UIMAD UR5, UR21, UR5, UR29 ;  /* 0x00000005150572a4 */ /* 0x000fc4000f8e021d */
[----:B------:R-:W-:Y:S02]  /*33c0*/  ULEA UR22, UP2, UR28, UR22, 0x1 ;  /* 0x000000161c167291 */ /* 0x000fe4000f8408ff */
[----:B-----5:R-:W-:Y:S02]  /*33d0*/  UIMAD.WIDE.U32 UR32, UR21, UR10, UR18 ;  /* 0x0000000a152072a5 */ /* 0x020fe4000f8e0012 */
[----:B------:R-:W-:Y:S02]  /*33e0*/  UISETP.NE.AND.EX UP0, UPT, UR14, URZ, UPT, UP0 ;  /* 0x000000ff0e00728c */ /* 0x000fe4000bf05300 */
[----:B------:R-:W-:Y:S02]  /*33f0*/  ULEA.HI.X UR14, UR28, UR14, UR5, 0x1, UP2 ;  /* 0x0000000e1c0e7291 */ /* 0x000fe400090f0c05 */
[----:B------:R-:W-:Y:S02]  /*3400*/  UIADD3 UR20, UPT, UPT, UR21, UR20, URZ ;  /* 0x0000001415147290 */ /* 0x000fe4000fffe0ff */
[----:B------:R-:W-:-:S02]  /*3410*/  UIMAD UR19, UR21, UR11, UR33 ;  /* 0x0000000b151372a4 */ /* 0x000fc4000f8e0221 */
[----:B0-----:R-:W-:Y:S02]  /*3420*/  UIMAD.WIDE.U32 UR10, UR21, UR8, URZ ;  /* 0x00000008150a72a5 */ /* 0x001fe4000f8e00ff */
[----:B------:R-:W-:Y:S02]  /*3430*/  USEL UR8, UR28, URZ, UP0 ;  /* 0x000000ff1c087287 */ /* 0x000fe40008000000 */
[----:B------:R-:W-:Y:S02]  /*3440*/  USEL UR5, UR5, URZ, UP0 ;  /* 0x000000ff05057287 */ /* 0x000fe40008000000 */
[----:B------:R-:W-:Y:S02]  /*3450*/  USEL UR22, UR22, URZ, UP0 ;  /* 0x000000ff16167287 */ /* 0x000fe40008000000 */
[----:B------:R-:W-:Y:S02]  /*3460*/  USEL UR14, UR14, URZ, UP0 ;  /* 0x000000ff0e0e7287 */ /* 0x000fe40008000000 */
[----:B----4-:R-:W-:Y:S01]  /*3470*/  UISETP.GE.AND UP0, UPT, UR20, UR4, UPT ;  /* 0x000000041400728c */ /* 0x010fe2000bf06270 */
[----:B------:R-:W-:Y:S01]  /*3480*/  UMOV UR31, UR17 ;  /* 0x00000011001f7c82 */ /* 0x000fe20008000000 */
[----:B------:R-:W-:-:S02]  /*3490*/  UIMAD UR9, UR21, UR9, UR11 ;  /* 0x00000009150972a4 */ /* 0x000fc4000f8e020b */
[----:B-1----:R-:W-:Y:S02]  /*34a0*/  UIMAD.WIDE.U32 UR30, UR21, UR12, UR30 ;  /* 0x0000000c151e72a5 */ /* 0x002fe4000f8e001e */
[----:B------:R-:W-:Y:S02]  /*34b0*/  ULEA UR23, UP1, UR10, UR23, 0x1 ;  /* 0x000000170a177291 */ /* 0x000fe4000f8208ff */
[----:B------:R-:W-:Y:S02]  /*34c0*/  ULEA UR26, UP2, UR8, UR26, 0x1 ;  /* 0x0000001a081a7291 */ /* 0x000fe4000f8408ff */
[----:B------:R-:W-:Y:S02]  /*34d0*/  UIMAD UR17, UR21, UR13, UR31 ;  /* 0x0000000d151172a4 */ /* 0x000fe4000f8e021f */
[----:B------:R-:W-:Y:S02]  /*34e0*/  ULEA.HI.X UR15, UR10, UR15, UR9, 0x1, UP1 ;  /* 0x0000000f0a0f7291 */ /* 0x000fe400088f0c09 */
[----:B------:R-:W-:Y:S01]  /*34f0*/  ULEA.HI.X UR25, UR8, UR25, UR5, 0x1, UP2 ;  /* 0x0000001908197291 */ /* 0x000fe200090f0c05 */
[----:B------:R-:W-:Y:S01]  /*3500*/  UMOV UR18, UR30 ;  /* 0x0000001e00127c82 */ /* 0x000fe20008000000 */
[----:B------:R-:W-:Y:S01]  /*3510*/  UMOV UR24, UR32 ;  /* 0x0000002000187c82 */ /* 0x000fe20008000000 */
[----:B------:R-:W-:Y:S06]  /*3520*/  BRA.U !UP0, `(.L_x_246) ;  /* 0xffffffd1086c7547 */ /* 0x000fec000b83ffff */
[----:B------:R-:W-:Y:S05]  /*3530*/  EXIT ;  /* 0x000000000000794d */ /* 0x000fea0003800000 */
.L_x_247:
        /* <DEDUP_REMOVED lines=12> */
.L_x_671:


//--------------------- .text._ZN7cutlass9reference6device6kernel12BlockForEachINS_6half_tENS1_6detail17RandomUniformFuncIS4_EEEEvPT_mNT0_6ParamsE --------------------------
	.section	.text._ZN7cutlass9reference6device6kernel12BlockForEachINS_6half_tENS1_6detail17RandomUniformFuncIS4_EEEEvPT_mNT0_6ParamsE,"ax",@progbits
	.align	128
        .global         _ZN7cutlass9reference6device6kernel12BlockForEachINS_6half_tENS1_6detail17RandomUniformFuncIS4_EEEEvPT_mNT0_6ParamsE
        .type           _ZN7cutlass9reference6device6kernel12BlockForEachINS_6half_tENS1_6detail17RandomUniformFuncIS4_EEEEvPT_mNT0_6ParamsE,@function
        .size           _ZN7cutlass9reference6device6kernel12BlockForEachINS_6half_tENS1_6detail17RandomUniformFuncIS4_EEEEvPT_mNT0_6ParamsE,(.L_x_672 - _ZN7cutlass9reference6device6kernel12BlockForEachINS_6half_tENS1_6detail17RandomUniformFuncIS4_EEEEvPT_mNT0_6ParamsE)
        .other          _ZN7cutlass9reference6device6kernel12BlockForEachINS_6half_tENS1_6detail17RandomUniformFuncIS4_EEEEvPT_mNT0_6ParamsE,@"STO_CUDA_ENTRY STV_DEFAULT"
_ZN7cutlass9reference6device6kernel12BlockForEachINS_6half_tENS1_6detail17RandomUniformFuncIS4_EEEEvPT_mNT0_6ParamsE:
.text._ZN7cutlass9reference6device6kernel12BlockForEachINS_6half_tENS1_6detail17RandomUniformFuncIS4_EEEEvPT_mNT0_6ParamsE:
[----:B------:R-:W0:Y:S08]  /*0000*/  LDC R1, c[0x0][0x37c] ;  /* 0x0000df00ff017b82 */ /* 0x000e300000000800 */
[----:B------:R-:W1:Y:S01]  /*0010*/  LDC.64 R4, c[0x0][0x390] ;  /* 0x0000e400ff047b82 */ /* 0x000e620000000a00 */
[----:B------:R-:W2:Y:S01]  /*0020*/  S2R R15, SR_TID.X ;  /* 0x00000000000f7919 */ /* 0x000ea20000002100 */
[----:B0-----:R-:W-:Y:S01]  /*0030*/  VIADD R1, R1, 0xffffffa0 ;  /* 0xffffffa001017836 */ /* 0x001fe20000000000 */
[----:B------:R-:W0:Y:S01]  /*0040*/  LDCU.64 UR18, c[0x0][0x358] ;  /* 0x00006b00ff1277ac */ /* 0x000e220008000a00 */
[----:B------:R-:W-:Y:S04]  /*0050*/  BSSY.RECONVERGENT B1, `(.L_x_248) ;  /* 0x0000270000017945 */ /* 0x000fe80003800200 */
[----:B------:R-:W3:Y:S08]  /*0060*/  LDC.64 R12, c[0x0][0x398] ;  /* 0x0000e600ff0c7b82 */ /* 0x000ef00000000a00 */
[----:B------:R-:W4:Y:S08]  /*0070*/  LDC.64 R18, c[0x0][0x390] ;  /* 0x0000e400ff127b82 */ /* 0x000f300000000a00 */
[----:B------:R-:W5:Y:S01]  /*0080*/  LDC.64 R16, c[0x0][0x3a8] ;  /* 0x0000ea00ff107b82 */ /* 0x000f620000000a00 */
[----:B-1----:R-:W-:-:S02]  /*0090*/  LOP3.LUT R6, R4, 0xaad26b49, RZ, 0x3c, !PT ;  /* 0xaad26b4904067812 */ /* 0x002fc400078e3cff */
[----:B------:R-:W-:-:S03]  /*00a0*/  LOP3.LUT R4, R5, 0xf7dcefdd, RZ, 0x3c, !PT ;  /* 0xf7dcefdd05047812 */ /* 0x000fc600078e3cff */
[----:B------:R-:W-:Y:S02]  /*00b0*/  IMAD R5, R6, 0x4182bed5, RZ ;  /* 0x4182bed506057824 */ /* 0x000fe400078e02ff */
[----:B------:R-:W1:Y:S01]  /*00c0*/  LDC.64 R8, c[0x0][0x3b0] ;  /* 0x0000ec00ff087b82 */ /* 0x000e620000000a00 */
[----:B------:R-:W-:Y:S01]  /*00d0*/  IMAD R4, R4, -0x658354e5, RZ ;  /* 0x9a7cab1b04047824 */ /* 0x000fe200078e02ff */
[----:B---3--:R3:W-:Y:S01]  /*00e0*/  STL.64 [R1+0x8], R12 ;  /* 0x0000080c01007387 */ /* 0x0087e20000100a00 */
[C---:B------:R-:W-:Y:S02]  /*00f0*/  IADD3 R7, PT, PT, R5.reuse, 0x75bcd15, RZ ;  /* 0x075bcd1505077810 */ /* 0x040fe40007ffe0ff */
[C---:B------:R-:W-:Y:S01]  /*0100*/  VIADD R11, R4.reuse, 0x1f123bb5 ;  /* 0x1f123bb5040b7836 */ /* 0x040fe20000000000 */
[C---:B------:R-:W-:Y:S02]  /*0110*/  IADD3 R6, PT, PT, R5.reuse, 0x64f0c9, R4 ;  /* 0x0064f0c905067810 */ /* 0x040fe40007ffe004 */
[----:B------:R-:W2:Y:S01]  /*0120*/  LDC.64 R2, c[0x0][0x3b8] ;  /* 0x0000ee00ff027b82 */ /* 0x000ea20000000a00 */
[C---:B------:R-:W-:Y:S01]  /*0130*/  LOP3.LUT R10, R5.reuse, 0x159a55e5, RZ, 0x3c, !PT ;  /* 0x159a55e5050a7812 */ /* 0x040fe200078e3cff */
[----:B------:R-:W-:Y:S01]  /*0140*/  VIADD R5, R5, 0x583f19 ;  /* 0x00583f1905057836 */ /* 0x000fe20000000000 */
[----:B------:R-:W-:Y:S01]  /*0150*/  LOP3.LUT R4, R4, 0x5491333, RZ, 0x3c, !PT ;  /* 0x0549133304047812 */ /* 0x000fe200078e3cff */
[----:B----4-:R4:W-:Y:S04]  /*0160*/  STL.64 [R1], R18 ;  /* 0x0000001201007387 */ /* 0x0109e80000100a00 */
[----:B------:R-:W0:Y:S01]  /*0170*/  LDC R14, c[0x0][0x3a0] ;  /* 0x0000e800ff0e7b82 */ /* 0x000e220000000800 */
[----:B-----5:R4:W-:Y:S04]  /*0180*/  STL.64 [R1+0x18], R16 ;  /* 0x0000181001007387 */ /* 0x0209e80000100a00 */
[----:B------:R4:W-:Y:S03]  /*0190*/  STL.64 [R1+0x30], R6 ;  /* 0x0000300601007387 */ /* 0x0009e60000100a00 */
[----:B------:R-:W5:Y:S01]  /*01a0*/  S2UR UR4, SR_CTAID.X ;  /* 0x00000000000479c3 */ /* 0x000f620000002500 */
[----:B-1----:R4:W-:Y:S04]  /*01b0*/  STL.64 [R1+0x20], R8 ;  /* 0x0000200801007387 */ /* 0x0029e80000100a00 */
[----:B------:R4:W-:Y:S01]  /*01c0*/  STL.64 [R1+0x38], R10 ;  /* 0x0000380a01007387 */ /* 0x0009e20000100a00 */
[----:B---3--:R-:W-:-:S02]  /*01d0*/  HFMA2 R12, -RZ, RZ, 0, 0 ;  /* 0x00000000ff0c7431 */ /* 0x008fc400000001ff */
[----:B------:R-:W5:Y:S01]  /*01e0*/  LDC R0, c[0x0][0x360] ;  /* 0x0000d800ff007b82 */ /* 0x000f620000000800 */
[----:B--2---:R4:W-:Y:S04]  /*01f0*/  STL.64 [R1+0x28], R2 ;  /* 0x0000280201007387 */ /* 0x0049e80000100a00 */
[----:B------:R4:W-:Y:S04]  /*0200*/  STL.64 [R1+0x40], R4 ;  /* 0x0000400401007387 */ /* 0x0009e80000100a00 */
[----:B0-----:R4:W-:Y:S01]  /*0210*/  STL [R1+0x10], R14 ;  /* 0x0000100e01007387 */ /* 0x0019e20000100800 */
[----:B-----5:R-:W-:-:S05]  /*0220*/  IMAD R13, R0, UR4, R15 ;  /* 0x00000004000d7c24 */ /* 0x020fca000f8e020f */
[----:B------:R-:W-:-:S13]  /*0230*/  ISETP.NE.AND P0, PT, R13, RZ, PT ;  /* 0x000000ff0d00720c */ /* 0x000fda0003f05270 */
[----:B----4-:R-:W-:Y:S05]  /*0240*/  @!P0 BRA `(.L_x_249) ;  /* 0x0000002400408947 */ /* 0x010fea0003800000 */
[----:B------:R-:W-:Y:S02]  /*0250*/  MOV R21, RZ ;  /* 0x000000ff00157202 */ /* 0x000fe40000000f00 */
[----:B------:R-:W-:Y:S02]  /*0260*/  MOV R9, R13 ;  /* 0x0000000d00097202 */ /* 0x000fe40000000f00 */
[----:B------:R-:W-:-:S07]  /*0270*/  MOV R8, R12 ;  /* 0x0000000c00087202 */ /* 0x000fce0000000f00 */
.L_x_258:
[----:B------:R-:W-:Y:S01]  /*0280*/  LOP3.LUT R14, R9, 0x3, RZ, 0xc0, !PT ;  /* 0x00000003090e7812 */ /* 0x000fe200078ec0ff */
[----:B------:R-:W-:Y:S03]  /*0290*/  BSSY.RECONVERGENT B0, `(.L_x_250) ;  /* 0x0000245000007945 */ /* 0x000fe60003800200 */
[----:B------:R-:W-:-:S04]  /*02a0*/  ISETP.NE.U32.AND P0, PT, R14, RZ, PT ;  /* 0x000000ff0e00720c */ /* 0x000fc80003f05070 */
[----:B------:R-:W-:-:S13]  /*02b0*/  ISETP.NE.AND.EX P0, PT, RZ, RZ, PT, P0 ;  /* 0x000000ffff00720c */ /* 0x000fda0003f05300 */
[----:B012---:R-:W-:Y:S05]  /*02c0*/  @!P0 BRA `(.L_x_251) ;  /* 0x0000002400048947 */ /* 0x007fea0003800000 */
[----:B------:R-:W0:Y:S01]  /*02d0*/  LDC.64 R24, c[0x4][RZ] ;  /* 0x01000000ff187b82 */ /* 0x000e220000000a00 */
[----:B------:R-:W-:Y:S01]  /*02e0*/  IMAD.MOV.U32 R26, RZ, RZ, RZ ;  /* 0x000000ffff1a7224 */ /* 0x000fe200078e00ff */
[----:B------:R-:W-:Y:S02]  /*02f0*/  CS2R R4, SRZ ;  /* 0x0000000000047805 */ /* 0x000fe4000001ff00 */
[----:B------:R-:W-:Y:S02]  /*0300*/  CS2R R10, SRZ ;  /* 0x00000000000a7805 */ /* 0x000fe4000001ff00 */
[----:B------:R-:W-:Y:S01]  /*0310*/  MOV R7, RZ ;  /* 0x000000ff00077202 */ /* 0x000fe20000000f00 */
[----:B0-----:R-:W-:-:S07]  /*0320*/  IMAD.WIDE.U32 R24, R21, 0xc80, R24 ;  /* 0x00000c8015187825 */ /* 0x001fce00078e0018 */
.L_x_253:
[----:B------:R-:W-:-:S06]  /*0330*/  LEA R3, R26, R1, 0x2 ;  /* 0x000000011a037211 */ /* 0x000fcc00078e10ff */
[----:B------:R-:W5:Y:S01]  /*0340*/  LDL R3, [R3+0x34] ;  /* 0x0000340003037983 */ /* 0x000f620000100800 */
[----:B------:R-:W-:Y:S01]  /*0350*/  SHF.L.U32 R2, R26, 0x5, RZ ;  /* 0x000000051a027819 */ /* 0x000fe200000006ff */
[----:B------:R-:W-:-:S06]  /*0360*/  UMOV UR4, URZ ;  /* 0x000000ff00047c82 */ /* 0x000fcc0008000000 */
.L_x_252:
[----:B-----5:R-:W-:Y:S01]  /*0370*/  SHF.R.U32.HI R15, RZ, UR4, R3 ;  /* 0x00000004ff0f7c19 */ /* 0x020fe20008011603 */
[----:B------:R-:W-:-:S03]  /*0380*/  VIADD R16, R2, UR4 ;  /* 0x0000000402107c36 */ /* 0x000fc60008000000 */
[----:B------:R-:W-:Y:S01]  /*0390*/  LOP3.LUT R17, R15, 0x1, RZ, 0xc0, !PT ;  /* 0x000000010f117812 */ /* 0x000fe200078ec0ff */
[----:B------:R-:W-:-:S03]  /*03a0*/  IMAD R29, R16, 0x5, RZ ;  /* 0x00000005101d7824 */ /* 0x000fc600078e02ff */
[----:B------:R-:W-:Y:S01]  /*03b0*/  ISETP.NE.U32.AND P0, PT, R17, 0x1, PT ;  /* 0x000000011100780c */ /* 0x000fe20003f05070 */
[----:B------:R-:W-:-:S03]  /*03c0*/  IMAD.WIDE.U32 R28, R29, 0x4, R24 ;  /* 0x000000041d1c7825 */ /* 0x000fc600078e0018 */
[----:B------:R-:W-:-:S09]  /*03d0*/  R2P PR, R15, 0x7e ;  /* 0x0000007e0f007804 */ /* 0x000fd20000000000 */
[----:B------:R-:W2:Y:S04]  /*03e0*/  @!P0 LDG.E R22, desc[UR18][R28.64+0x10] ;  /* 0x000010121c168981 */ /* 0x000ea8000c1e1900 */
[----:B------:R-:W3:Y:S04]  /*03f0*/  @P1 LDG.E R20, desc[UR18][R28.64+0x24] ;  /* 0x000024121c141981 */ /* 0x000ee8000c1e1900 */
[----:B------:R-:W4:Y:S04]  /*0400*/  @P2 LDG.E R18, desc[UR18][R28.64+0x38] ;  /* 0x000038121c122981 */ /* 0x000f28000c1e1900 */
[----:B------:R-:W4:Y:S04]  /*0410*/  @P3 LDG.E R16, desc[UR18][R28.64+0x4c] ;  /* 0x00004c121c103981 */ /* 0x000f28000c1e1900 */
[----:B------:R-:W4:Y:S04]  /*0420*/  @!P0 LDG.E R17, desc[UR18][R28.64+0x4] ;  /* 0x000004121c118981 */ /* 0x000f28000c1e1900 */
[----:B------:R-:W4:Y:S01]  /*0430*/  @P1 LDG.E R19, desc[UR18][R28.64+0x18] ;  /* 0x000018121c131981 */ /* 0x000f22000c1e1900 */
[----:B--2---:R-:W-:-:S04]  /*0440*/  @!P0 LOP3.LUT R5, R5, R22, RZ, 0x3c, !PT ;  /* 0x0000001605058212 */ /* 0x004fc800078e3cff */
[----:B---3--:R-:W-:Y:S02]  /*0450*/  @P1 LOP3.LUT R5, R5, R20, RZ, 0x3c, !PT ;  /* 0x0000001405051212 */ /* 0x008fe400078e3cff */
[----:B------:R-:W2:Y:S02]  /*0460*/  @!P0 LDG.E R20, desc[UR18][R28.64] ;  /* 0x000000121c148981 */ /* 0x000ea4000c1e1900 */
[----:B----4-:R-:W-:Y:S02]  /*0470*/  @P2 LOP3.LUT R5, R5, R18, RZ, 0x3c, !PT ;  /* 0x0000001205052212 */ /* 0x010fe400078e3cff */
[----:B------:R-:W3:Y:S02]  /*0480*/  @P4 LDG.E R18, desc[UR18][R28.64+0x60] ;  /* 0x000060121c124981 */ /* 0x000ee4000c1e1900 */
[----:B------:R-:W-:Y:S02]  /*0490*/  @P3 LOP3.LUT R5, R5, R16, RZ, 0x3c, !PT ;  /* 0x0000001005053212 */ /* 0x000fe400078e3cff */
[----:B------:R-:W4:Y:S01]  /*04a0*/  @P5 LDG.E R16, desc[UR18][R28.64+0x74] ;  /* 0x000074121c105981 */ /* 0x000f22000c1e1900 */
[----:B------:R-:W-:-:S03]  /*04b0*/  @!P0 LOP3.LUT R10, R10, R17, RZ, 0x3c, !PT ;  /* 0x000000110a0a8212 */ /* 0x000fc600078e3cff */
[----:B------:R-:W2:Y:S01]  /*04c0*/  @!P0 LDG.E R17, desc[UR18][R28.64+0xc] ;  /* 0x00000c121c118981 */ /* 0x000ea2000c1e1900 */
[----:B---3--:R-:W-:-:S03]  /*04d0*/  @P4 LOP3.LUT R5, R5, R18, RZ, 0x3c, !PT ;  /* 0x0000001205054212 */ /* 0x008fc600078e3cff */
[----:B------:R-:W3:Y:S01]  /*04e0*/  @P1 LDG.E R18, desc[UR18][R28.64+0x14] ;  /* 0x000014121c121981 */ /* 0x000ee2000c1e1900 */
[----:B----4-:R-:W-:-:S03]  /*04f0*/  @P5 LOP3.LUT R5, R5, R16, RZ, 0x3c, !PT ;  /* 0x0000001005055212 */ /* 0x010fc600078e3cff */
[----:B------:R-:W4:Y:S01]  /*0500*/  @P6 LDG.E R16, desc[UR18][R28.64+0x88] ;  /* 0x000088121c106981 */ /* 0x000f22000c1e1900 */
[----:B--2---:R-:W-:-:S03]  /*0510*/  @!P0 LOP3.LUT R7, R7, R20, RZ, 0x3c, !PT ;  /* 0x0000001407078212 */ /* 0x004fc600078e3cff */
[----:B------:R-:W2:Y:S01]  /*0520*/  @!P0 LDG.E R20, desc[UR18][R28.64+0x8] ;  /* 0x000008121c148981 */ /* 0x000ea2000c1e1900 */
[----:B------:R-:W-:-:S03]  /*0530*/  @!P0 LOP3.LUT R4, R4, R17, RZ, 0x3c, !PT ;  /* 0x0000001104048212 */ /* 0x000fc600078e3cff */
[----:B------:R-:W2:Y:S01]  /*0540*/  @P1 LDG.E R17, desc[UR18][R28.64+0x20] ;  /* 0x000020121c111981 */ /* 0x000ea2000c1e1900 */
[----:B---3--:R-:W-:-:S03]  /*0550*/  @P1 LOP3.LUT R7, R7, R18, RZ, 0x3c, !PT ;  /* 0x0000001207071212 */ /* 0x008fc600078e3cff */
[----:B------:R-:W3:Y:S01]  /*0560*/  @P1 LDG.E R18, desc[UR18][R28.64+0x1c] ;  /* 0x00001c121c121981 */ /* 0x000ee2000c1e1900 */
[----:B----4-:R-:W-:-:S03]  /*0570*/  @P6 LOP3.LUT R5, R5, R16, RZ, 0x3c, !PT ;  /* 0x0000001005056212 */ /* 0x010fc600078e3cff */
[----:B------:R-:W4:Y:S01]  /*0580*/  @P2 LDG.E R16, desc[UR18][R28.64+0x28] ;  /* 0x000028121c102981 */ /* 0x000f22000c1e1900 */
[----:B--2---:R-:W-:Y:S02]  /*0590*/  @!P0 LOP3.LUT R11, R11, R20, RZ, 0x3c, !PT ;  /* 0x000000140b0b8212 */ /* 0x004fe400078e3cff */
[----:B------:R-:W-:Y:S02]  /*05a0*/  @P1 LOP3.LUT R10, R10, R19, RZ, 0x3c, !PT ;  /* 0x000000130a0a1212 */ /* 0x000fe400078e3cff */
[----:B------:R-:W-:Y:S01]  /*05b0*/  @P1 LOP3.LUT R4, R4, R17, RZ, 0x3c, !PT ;  /* 0x0000001104041212 */ /* 0x000fe200078e3cff */
[----:B------:R-:W2:Y:S04]  /*05c0*/  @P2 LDG.E R19, desc[UR18][R28.64+0x2c] ;  /* 0x00002c121c132981 */ /* 0x000ea8000c1e1900 */
[----:B------:R-:W2:Y:S01]  /*05d0*/  @P2 LDG.E R17, desc[UR18][R28.64+0x34] ;  /* 0x000034121c112981 */ /* 0x000ea2000c1e1900 */
[----:B---3--:R-:W-:-:S03]  /*05e0*/  @P1 LOP3.LUT R11, R11, R18, RZ, 0x3c, !PT ;  /* 0x000000120b0b1212 */ /* 0x008fc600078e3cff */
[----:B------:R-:W3:Y:S01]  /*05f0*/  @P2 LDG.E R18, desc[UR18][R28.64+0x30] ;  /* 0x000030121c122981 */ /* 0x000ee2000c1e1900 */
[----:B----4-:R-:W-:-:S03]  /*0600*/  @P2 LOP3.LUT R7, R7, R16, RZ, 0x3c, !PT ;  /* 0x0000001007072212 */ /* 0x010fc600078e3cff */
[----:B------:R-:W4:Y:S01]  /*0610*/  @P3 LDG.E R16, desc[UR18][R28.64+0x3c] ;  /* 0x00003c121c103981 */ /* 0x000f22000c1e1900 */
[----:B--2---:R-:W-:-:S03]  /*0620*/  @P2 LOP3.LUT R10, R10, R19, RZ, 0x3c, !PT ;  /* 0x000000130a0a2212 */ /* 0x004fc600078e3cff */
[----:B------:R-:W2:Y:S01]  /*0630*/  @P3 LDG.E R19, desc[UR18][R28.64+0x40] ;  /* 0x000040121c133981 */ /* 0x000ea2000c1e1900 */
[----:B------:R-:W-:-:S03]  /*0640*/  @P2 LOP3.LUT R4, R4, R17, RZ, 0x3c, !PT ;  /* 0x0000001104042212 */ /* 0x000fc600078e3cff */
        /* <DEDUP_REMOVED lines=21> */
[----:B------:R-:W-:Y:S02]  /*07a0*/  LOP3.LUT P0, RZ, R15, 0x80, RZ, 0xc0, !PT ;  /* 0x000000800fff7812 */ /* 0x000fe4000780c0ff */
[----:B--2---:R-:W-:Y:S02]  /*07b0*/  @P5 LOP3.LUT R10, R10, R19, RZ, 0x3c, !PT ;  /* 0x000000130a0a5212 */ /* 0x004fe400078e3cff */
        /* <DEDUP_REMOVED lines=15> */
[----:B--2---:R-:W-:Y:S02]  /*08b0*/  @P0 LOP3.LUT R10, R10, R19, RZ, 0x3c, !PT ;  /* 0x000000130a0a0212 */ /* 0x004fe400078e3cff */
[----:B------:R-:W-:Y:S02]  /*08c0*/  @P0 LOP3.LUT R4, R4, R17, RZ, 0x3c, !PT ;  /* 0x0000001104040212 */ /* 0x000fe400078e3cff */
[----:B---3--:R-:W-:Y:S02]  /*08d0*/  @P0 LOP3.LUT R11, R11, R18, RZ, 0x3c, !PT ;  /* 0x000000120b0b0212 */ /* 0x008fe400078e3cff */
[----:B----4-:R-:W-:Y:S02]  /*08e0*/  @P0 LOP3.LUT R5, R5, R16, RZ, 0x3c, !PT ;  /* 0x0000001005050212 */ /* 0x010fe400078e3cff */
[----:B------:R-:W-:-:S13]  /*08f0*/  R2P PR, R15.B1, 0x7f ;  /* 0x0000007f0f007804 */ /* 0x000fda0000001000 */
[----:B------:R-:W2:Y:S04]  /*0900*/  @P0 LDG.E R16, desc[UR18][R28.64+0xa0] ;  /* 0x0000a0121c100981 */ /* 0x000ea8000c1e1900 */
[----:B------:R-:W3:Y:S04]  /*0910*/  @P0 LDG.E R18, desc[UR18][R28.64+0xa8] ;  /* 0x0000a8121c120981 */ /* 0x000ee8000c1e1900 */
[----:B------:R-:W4:Y:S04]  /*0920*/  @P0 LDG.E R17, desc[UR18][R28.64+0xac] ;  /* 0x0000ac121c110981 */ /* 0x000f28000c1e1900 */
[----:B------:R-:W4:Y:S04]  /*0930*/  @P0 LDG.E R19, desc[UR18][R28.64+0xa4] ;  /* 0x0000a4121c130981 */ /* 0x000f28000c1e1900 */
[----:B------:R-:W4:Y:S04]  /*0940*/  @P1 LDG.E R20, desc[UR18][R28.64+0xc4] ;  /* 0x0000c4121c141981 */ /* 0x000f28000c1e1900 */
[----:B------:R-:W4:Y:S01]  /*0950*/  @P6 LDG.E R22, desc[UR18][R28.64+0x128] ;  /* 0x000128121c166981 */ /* 0x000f22000c1e1900 */
[----:B--2---:R-:W-:-:S03]  /*0960*/  @P0 LOP3.LUT R7, R7, R16, RZ, 0x3c, !PT ;  /* 0x0000001007070212 */ /* 0x004fc600078e3cff */
        /* <DEDUP_REMOVED lines=9> */
[----:B------:R-:W-:Y:S02]  /*0a00*/  LOP3.LUT P0, RZ, R15, 0x8000, RZ, 0xc0, !PT ;  /* 0x000080000fff7812 */ /* 0x000fe4000780c0ff */
[----:B---3--:R-:W-:Y:S01]  /*0a10*/  @P1 LOP3.LUT R7, R7, R18, RZ, 0x3c, !PT ;  /* 0x0000001207071212 */ /* 0x008fe200078e3cff */
[----:B------:R-:W3:Y:S01]  /*0a20*/  @P2 LDG.E R15, desc[UR18][R28.64+0xd4] ;  /* 0x0000d4121c0f2981 */ /* 0x000ee2000c1e1900 */
[----:B----4-:R-:W-:-:S03]  /*0a30*/  @P1 LOP3.LUT R4, R4, R17, RZ, 0x3c, !PT ;  /* 0x0000001104041212 */ /* 0x010fc600078e3cff */
[----:B------:R-:W4:Y:S04]  /*0a40*/  @P2 LDG.E R18, desc[UR18][R28.64+0xc8] ;  /* 0x0000c8121c122981 */ /* 0x000f28000c1e1900 */
[----:B------:R-:W4:Y:S01]  /*0a50*/  @P2 LDG.E R17, desc[UR18][R28.64+0xcc] ;  /* 0x0000cc121c112981 */ /* 0x000f22000c1e1900 */
[----:B--2---:R-:W-:-:S03]  /*0a60*/  @P1 LOP3.LUT R11, R11, R16, RZ, 0x3c, !PT ;  /* 0x000000100b0b1212 */ /* 0x004fc600078e3cff */
[----:B------:R-:W2:Y:S01]  /*0a70*/  @P2 LDG.E R16, desc[UR18][R28.64+0xd0] ;  /* 0x0000d0121c102981 */ /* 0x000ea2000c1e1900 */
[----:B------:R-:W-:Y:S02]  /*0a80*/  @P1 LOP3.LUT R10, R10, R19, RZ, 0x3c, !PT ;  /* 0x000000130a0a1212 */ /* 0x000fe400078e3cff */
[----:B------:R-:W-:Y:S02]  /*0a90*/  @P1 LOP3.LUT R5, R5, R20, RZ, 0x3c, !PT ;  /* 0x0000001405051212 */ /* 0x000fe400078e3cff */
[----:B---3--:R-:W-:Y:S01]  /*0aa0*/  @P2 LOP3.LUT R4, R4, R15, RZ, 0x3c, !PT ;  /* 0x0000000f04042212 */ /* 0x008fe200078e3cff */
[----:B------:R-:W3:Y:S01]  /*0ab0*/  @P2 LDG.E R20, desc[UR18][R28.64+0xd8] ;  /* 0x0000d8121c142981 */ /* 0x000ee2000c1e1900 */
[----:B----4-:R-:W-:-:S03]  /*0ac0*/  @P2 LOP3.LUT R7, R7, R18, RZ, 0x3c, !PT ;  /* 0x0000001207072212 */ /* 0x010fc600078e3cff */
[----:B------:R-:W4:Y:S01]  /*0ad0*/  @P3 LDG.E R15, desc[UR18][R28.64+0xe8] ;  /* 0x0000e8121c0f3981 */ /* 0x000f22000c1e1900 */
[----:B------:R-:W-:-:S03]  /*0ae0*/  @P2 LOP3.LUT R10, R10, R17, RZ, 0x3c, !PT ;  /* 0x000000110a0a2212 */ /* 0x000fc600078e3cff */
        /* <DEDUP_REMOVED lines=8> */
[----:B------:R-:W-:-:S03]  /*0b70*/  @P3 LOP3.LUT R7, R7, R18, RZ, 0x3c, !PT ;  /* 0x0000001207073212 */ /* 0x000fc600078e3cff */
[----:B------:R-:W4:Y:S01]  /*0b80*/  @P4 LDG.E R18, desc[UR18][R28.64+0xf0] ;  /* 0x0000f0121c124981 */ /* 0x000f22000c1e1900 */
[----:B------:R-:W-:-:S03]  /*0b90*/  @P3 LOP3.LUT R10, R10, R17, RZ, 0x3c, !PT ;  /* 0x000000110a0a3212 */ /* 0x000fc600078e3cff */
        /* <DEDUP_REMOVED lines=33> */
[----:B------:R-:W-:-:S04]  /*0db0*/  UIADD3 UR4, UPT, UPT, UR4, 0x10, URZ ;  /* 0x0000001004047890 */ /* 0x000fc8000fffe0ff */
[----:B------:R-:W-:Y:S01]  /*0dc0*/  UISETP.NE.AND UP0, UPT, UR4, 0x20, UPT ;  /* 0x000000200400788c */ /* 0x000fe2000bf05270 */
[----:B------:R-:W-:Y:S02]  /*0dd0*/  @P6 LOP3.LUT R5, R5, R22, RZ, 0x3c, !PT ;  /* 0x0000001605056212 */ /* 0x000fe400078e3cff */
[----:B---3--:R-:W-:Y:S02]  /*0de0*/  @P0 LOP3.LUT R7, R7, R20, RZ, 0x3c, !PT ;  /* 0x0000001407070212 */ /* 0x008fe400078e3cff */
[----:B----4-:R-:W-:Y:S02]  /*0df0*/  @P0 LOP3.LUT R10, R10, R15, RZ, 0x3c, !PT ;  /* 0x0000000f0a0a0212 */ /* 0x010fe400078e3cff */
[----:B------:R-:W-:Y:S02]  /*0e00*/  @P0 LOP3.LUT R11, R11, R18, RZ, 0x3c, !PT ;  /* 0x000000120b0b0212 */ /* 0x000fe400078e3cff */
[----:B------:R-:W-:Y:S02]  /*0e10*/  @P0 LOP3.LUT R4, R4, R17, RZ, 0x3c, !PT ;  /* 0x0000001104040212 */ /* 0x000fe400078e3cff */
[----:B--2---:R-:W-:Y:S01]  /*0e20*/  @P0 LOP3.LUT R5, R5, R16, RZ, 0x3c, !PT ;  /* 0x0000001005050212 */ /* 0x004fe200078e3cff */
[----:B------:R-:W-:Y:S05]  /*0e30*/  BRA.U UP0, `(.L_x_252) ;  /* 0xfffffff5004c7547 */ /* 0x000fea000b83ffff */
[----:B------:R-:W-:-:S04]  /*0e40*/  IADD3 R26, PT, PT, R26, 0x1, RZ ;  /* 0x000000011a1a7810 */ /* 0x000fc80007ffe0ff */
[----:B------:R-:W-:-:S13]  /*0e50*/  ISETP.NE.AND P0, PT, R26, 0x5, PT ;  /* 0x000000051a00780c */ /* 0x000fda0003f05270 */
[----:B------:R-:W-:Y:S05]  /*0e60*/  @P0 BRA `(.L_x_253) ;  /* 0xfffffff400300947 */ /* 0x000fea000383ffff */
[----:B------:R0:W-:Y:S01]  /*0e70*/  STL [R1+0x34], R7 ;  /* 0x0000340701007387 */ /* 0x0001e20000100800 */
[----:B------:R-:W-:-:S03]  /*0e80*/  ISETP.NE.U32.AND P0, PT, R14, 0x1, PT ;  /* 0x000000010e00780c */ /* 0x000fc60003f05070 */
[----:B------:R0:W-:Y:S01]  /*0e90*/  STL.64 [R1+0x38], R10 ;  /* 0x0000380a01007387 */ /* 0x0001e20000100a00 */
[----:B------:R-:W-:-:S03]  /*0ea0*/  ISETP.NE.AND.EX P0, PT, RZ, RZ, PT, P0 ;  /* 0x000000ffff00720c */ /* 0x000fc60003f05300 */
[----:B------:R0:W-:Y:S10]  /*0eb0*/  STL.64 [R1+0x40], R4 ;  /* 0x0000400401007387 */ /* 0x0001f40000100a00 */
[----:B------:R-:W-:Y:S05]  /*0ec0*/  @!P0 BRA `(.L_x_251) ;  /* 0x0000001800048947 */ /* 0x000fea0003800000 */
[----:B------:R-:W-:Y:S01]  /*0ed0*/  UMOV UR5, URZ ;  /* 0x000000ff00057c82 */ /* 0x000fe20008000000 */
[----:B------:R-:W-:Y:S01]  /*0ee0*/  UMOV UR4, URZ ;  /* 0x000000ff00047c82 */ /* 0x000fe20008000000 */
[----:B------:R-:W-:Y:S01]  /*0ef0*/  IMAD.MOV.U32 R26, RZ, RZ, RZ ;  /* 0x000000ffff1a7224 */ /* 0x000fe200078e00ff */
[----:B0-----:R-:W-:Y:S01]  /*0f00*/  MOV R5, UR5 ;  /* 0x0000000500057c02 */ /* 0x001fe20008000f00 */
[----:B------:R-:W-:Y:S01]  /*0f10*/  IMAD.MOV.U32 R7, RZ, RZ, RZ ;  /* 0x000000ffff077224 */ /* 0x000fe200078e00ff */
[----:B------:R-:W-:Y:S01]  /*0f20*/  MOV R11, UR5 ;  /* 0x00000005000b7c02 */ /* 0x000fe20008000f00 */
[----:B------:R-:W-:Y:S01]  /*0f30*/  IMAD.U32 R4, RZ, RZ, UR4 ;  /* 0x00000004ff047e24 */ /* 0x000fe2000f8e00ff */
[----:B------:R-:W-:-:S07]  /*0f40*/  MOV R10, UR4 ;  /* 0x00000004000a7c02 */ /* 0x000fce0008000f00 */
.L_x_255:
[----:B------:R-:W-:-:S06]  /*0f50*/  LEA R3, R26, R1, 0x2 ;  /* 0x000000011a037211 */ /* 0x000fcc00078e10ff */
[----:B------:R-:W5:Y:S01]  /*0f60*/  LDL R3, [R3+0x34] ;  /* 0x0000340003037983 */ /* 0x000f620000100800 */
[----:B------:R-:W-:Y:S01]  /*0f70*/  SHF.L.U32 R2, R26, 0x5, RZ ;  /* 0x000000051a027819 */ /* 0x000fe200000006ff */
[----:B------:R-:W-:-:S06]  /*0f80*/  UMOV UR4, URZ ;  /* 0x000000ff00047c82 */ /* 0x000fcc0008000000 */
.L_x_254:
        /* <DEDUP_REMOVED lines=181> */
[----:B------:R-:W-:Y:S05]  /*1ae0*/  @P0 BRA `(.L_x_251) ;  /* 0x0000000800fc0947 */ /* 0x000fea0003800000 */
[----:B------:R-:W-:Y:S01]  /*1af0*/  UMOV UR5, URZ ;  /* 0x000000ff00057c82 */ /* 0x000fe20008000000 */
[----:B------:R-:W-:Y:S01]  /*1b00*/  UMOV UR4, URZ ;  /* 0x000000ff00047c82 */ /* 0x000fe20008000000 */
[----:B------:R-:W-:Y:S01]  /*1b10*/  IMAD.MOV.U32 R19, RZ, RZ, RZ ;  /* 0x000000ffff137224 */ /* 0x000fe200078e00ff */
[----:B-1----:R-:W-:Y:S01]  /*1b20*/  MOV R5, UR5 ;  /* 0x0000000500057c02 */ /* 0x002fe20008000f00 */
[----:B------:R-:W-:Y:S01]  /*1b30*/  IMAD.MOV.U32 R7, RZ, RZ, RZ ;  /* 0x000000ffff077224 */ /* 0x000fe200078e00ff */
[----:B------:R-:W-:Y:S01]  /*1b40*/  MOV R11, UR5 ;  /* 0x00000005000b7c02 */ /* 0x000fe20008000f00 */
[----:B------:R-:W-:Y:S01]  /*1b50*/  IMAD.U32 R4, RZ, RZ, UR4 ;  /* 0x00000004ff047e24 */ /* 0x000fe2000f8e00ff */
[----:B------:R-:W-:-:S07]  /*1b60*/  MOV R10, UR4 ;  /* 0x00000004000a7c02 */ /* 0x000fce0008000f00 */
.L_x_257:
[----:B------:R-:W-:-:S06]  /*1b70*/  LEA R3, R19, R1, 0x2 ;  /* 0x0000000113037211 */ /* 0x000fcc00078e10ff */
[----:B------:R-:W5:Y:S01]  /*1b80*/  LDL R3, [R3+0x34] ;  /* 0x0000340003037983 */ /* 0x000f620000100800 */
[----:B------:R-:W-:Y:S01]  /*1b90*/  SHF.L.U32 R2, R19, 0x5, RZ ;  /* 0x0000000513027819 */ /* 0x000fe200000006ff */
[----:B------:R-:W-:-:S06]  /*1ba0*/  UMOV UR4, URZ ;  /* 0x000000ff00047c82 */ /* 0x000fcc0008000000 */
.L_x_256:
        /* <DEDUP_REMOVED lines=12> */
[----:B------:R-:W4:Y:S04]  /*1c70*/  @!P0 LDG.E R15, desc[UR18][R22.64+0xc] ;  /* 0x00000c12160f8981 */ /* 0x000f28000c1e1900 */
        /* <DEDUP_REMOVED lines=10> */
[----:B------:R-:W4:Y:S01]  /*1d20*/  @P1 LDG.E R17, desc[UR18][R22.64+0x18] ;  /* 0x0000181216111981 */ /* 0x000f22000c1e1900 */
[----:B------:R-:W-:-:S03]  /*1d30*/  @!P0 LOP3.LUT R4, R4, R15, RZ, 0x3c, !PT ;  /* 0x0000000f04048212 */ /* 0x000fc600078e3cff */
[----:B------:R-:W4:Y:S01]  /*1d40*/  @P1 LDG.E R15, desc[UR18][R22.64+0x20] ;  /* 0x00002012160f1981 */ /* 0x000f22000c1e1900 */
[----:B--2---:R-:W-:-:S03]  /*1d50*/  @!P0 LOP3.LUT R11, R11, R20, RZ, 0x3c, !PT ;  /* 0x000000140b0b8212 */ /* 0x004fc600078e3cff */
[----:B------:R-:W2:Y:S01]  /*1d60*/  @P1 LDG.E R20, desc[UR18][R22.64+0x14] ;  /* 0x0000141216141981 */ /* 0x000ea2000c1e1900 */
[----:B---3--:R-:W-:-:S03]  /*1d70*/  @P4 LOP3.LUT R5, R5, R18, RZ, 0x3c, !PT ;  /* 0x0000001205054212 */ /* 0x008fc600078e3cff */
[----:B------:R-:W3:Y:S01]  /*1d80*/  @P1 LDG.E R18, desc[UR18][R22.64+0x1c] ;  /* 0x00001c1216121981 */ /* 0x000ee2000c1e1900 */
[----:B----4-:R-:W-:-:S03]  /*1d90*/  @P5 LOP3.LUT R5, R5, R16, RZ, 0x3c, !PT ;  /* 0x0000001005055212 */ /* 0x010fc600078e3cff */
[----:B------:R-:W4:Y:S01]  /*1da0*/  @P6 LDG.E R16, desc[UR18][R22.64+0x88] ;  /* 0x0000881216106981 */ /* 0x000f22000c1e1900 */
[----:B------:R-:W-:Y:S02]  /*1db0*/  @!P0 LOP3.LUT R7, R7, R28, RZ, 0x3c, !PT ;  /* 0x0000001c07078212 */ /* 0x000fe400078e3cff */
[----:B------:R-:W-:Y:S02]  /*1dc0*/  @P1 LOP3.LUT R10, R10, R17, RZ, 0x3c, !PT ;  /* 0x000000110a0a1212 */ /* 0x000fe400078e3cff */
        /* <DEDUP_REMOVED lines=13> */
[----:B--2---:R-:W-:Y:S02]  /*1ea0*/  @P2 LOP3.LUT R7, R7, R20, RZ, 0x3c, !PT ;  /* 0x0000001407072212 */ /* 0x004fe400078e3cff */
[----:B---3--:R-:W-:Y:S01]  /*1eb0*/  @P2 LOP3.LUT R11, R11, R18, RZ, 0x3c, !PT ;  /* 0x000000120b0b2212 */ /* 0x008fe200078e3cff */
[----:B------:R-:W2:Y:S01]  /*1ec0*/  @P4 LDG.E R20, desc[UR18][R22.64+0x58] ;  /* 0x0000581216144981 */ /* 0x000ea2000c1e1900 */
[----:B----4-:R-:W-:-:S03]  /*1ed0*/  @P3 LOP3.LUT R7, R7, R16, RZ, 0x3c, !PT ;  /* 0x0000001007073212 */ /* 0x010fc600078e3cff */
[----:B------:R-:W3:Y:S04]  /*1ee0*/  @P3 LDG.E R18, desc[UR18][R22.64+0x44] ;  /* 0x0000441216123981 */ /* 0x000ee8000c1e1900 */
[----:B------:R-:W4:Y:S01]  /*1ef0*/  @P4 LDG.E R16, desc[UR18][R22.64+0x50] ;  /* 0x0000501216104981 */ /* 0x000f22000c1e1900 */
[----:B------:R-:W-:Y:S02]  /*1f00*/  @P3 LOP3.LUT R10, R10, R27, RZ, 0x3c, !PT ;  /* 0x0000001b0a0a3212 */ /* 0x000fe400078e3cff */
[----:B------:R-:W-:Y:S01]  /*1f10*/  @P3 LOP3.LUT R4, R4, R17, RZ, 0x3c, !PT ;  /* 0x0000001104043212 */ /* 0x000fe200078e3cff */
[----:B------:R-:W2:Y:S01]  /*1f20*/  @P5 LDG.E R27, desc[UR18][R22.64+0x70] ;  /* 0x00007012161b5981 */ /* 0x000ea2000c1e1900 */
[----:B------:R-:W-:-:S03]  /*1f30*/  @P4 LOP3.LUT R10, R10, R15, RZ, 0x3c, !PT ;  /* 0x0000000f0a0a4212 */ /* 0x000fc600078e3cff */
[----:B------:R-:W2:Y:S04]  /*1f40*/  @P4 LDG.E R17, desc[UR18][R22.64+0x5c] ;  /* 0x00005c1216114981 */ /* 0x000ea8000c1e1900 */
[----:B------:R-:W2:Y:S01]  /*1f50*/  @P5 LDG.E R15, desc[UR18][R22.64+0x68] ;  /* 0x00006812160f5981 */ /* 0x000ea2000c1e1900 */
[----:B---3--:R-:W-:-:S03]  /*1f60*/  @P3 LOP3.LUT R11, R11, R18, RZ, 0x3c, !PT ;  /* 0x000000120b0b3212 */ /* 0x008fc600078e3cff */
[----:B------:R-:W3:Y:S01]  /*1f70*/  @P5 LDG.E R18, desc[UR18][R22.64+0x64] ;  /* 0x0000641216125981 */ /* 0x000ee2000c1e1900 */
[----:B----4-:R-:W-:-:S03]  /*1f80*/  @P4 LOP3.LUT R7, R7, R16, RZ, 0x3c, !PT ;  /* 0x0000001007074212 */ /* 0x010fc600078e3cff */
[----:B------:R-:W4:Y:S01]  /*1f90*/  @P5 LDG.E R16, desc[UR18][R22.64+0x6c] ;  /* 0x00006c1216105981 */ /* 0x000f22000c1e1900 */
[----:B--2---:R-:W-:Y:S02]  /*1fa0*/  @P4 LOP3.LUT R11, R11, R20, RZ, 0x3c, !PT ;  /* 0x000000140b0b4212 */ /* 0x004fe400078e3cff */
[----:B------:R-:W-:Y:S02]  /*1fb0*/  @P4 LOP3.LUT R4, R4, R17, RZ, 0x3c, !PT ;  /* 0x0000001104044212 */ /* 0x000fe400078e3cff */
        /* <DEDUP_REMOVED lines=8> */
[----:B------:R-:W-:Y:S02]  /*2040*/  @P5 LOP3.LUT R4, R4, R27, RZ, 0x3c, !PT ;  /* 0x0000001b04045212 */ /* 0x000fe400078e3cff */
[----:B--2---:R-:W-:Y:S02]  /*2050*/  @P6 LOP3.LUT R10, R10, R17, RZ, 0x3c, !PT ;  /* 0x000000110a0a6212 */ /* 0x004fe400078e3cff */
[----:B------:R-:W-:-:S07]  /*2060*/  @P6 LOP3.LUT R4, R4, R15, RZ, 0x3c, !PT ;  /* 0x0000000f04046212 */ /* 0x000fce00078e3cff */
[----:B------:R-:W2:Y:S04]  /*2070*/  @P0 LDG.E R20, desc[UR18][R22.64+0x8c] ;  /* 0x00008c1216140981 */ /* 0x000ea8000c1e1900 */
        /* <DEDUP_REMOVED lines=26> */
[----:B------:R-:W-:Y:S02]  /*2220*/  @P0 LOP3.LUT R5, R5, R20, RZ, 0x3c, !PT ;  /* 0x0000001405050212 */ /* 0x000fe400078e3cff */
[----:B------:R-:W-:Y:S01]  /*2230*/  LOP3.LUT P0, RZ, R14, 0x8000, RZ, 0xc0, !PT ;  /* 0x000080000eff7812 */ /* 0x000fe2000780c0ff */
        /* <DEDUP_REMOVED lines=8> */
[----:B------:R-:W-:Y:S02]  /*22c0*/  @P1 LOP3.LUT R4, R4, R27, RZ, 0x3c, !PT ;  /* 0x0000001b04041212 */ /* 0x000fe400078e3cff */
[----:B------:R-:W-:Y:S01]  /*22d0*/  @P2 LOP3.LUT R10, R10, R17, RZ, 0x3c, !PT ;  /* 0x000000110a0a2212 */ /* 0x000fe200078e3cff */
[----:B------:R-:W4:Y:S04]  /*22e0*/  @P4 LDG.E R27, desc[UR18][R22.64+0xf4] ;  /* 0x0000f412161b4981 */ /* 0x000f28000c1e1900 */
        /* <DEDUP_REMOVED lines=23> */
[----:B------:R-:W4:Y:S01]  /*2460*/  @P0 LDG.E R27, desc[UR18][R22.64+0x138] ;  /* 0x00013812161b0981 */ /* 0x000f22000c1e1900 */
[----:B------:R-:W-:-:S03]  /*2470*/  @P4 LOP3.LUT R4, R4, R17, RZ, 0x3c, !PT ;  /* 0x0000001104044212 */ /* 0x000fc600078e3cff */
        /* <DEDUP_REMOVED lines=22> */
[----:B------:R-:W-:-:S04]  /*25e0*/  UIADD3 UR4, UPT, UPT, UR4, 0x10, URZ ;  /* 0x0000001004047890 */ /* 0x000fc8000fffe0ff */
[----:B------:R-:W-:Y:S01]  /*25f0*/  UISETP.NE.AND UP0, UPT, UR4, 0x20, UPT ;  /* 0x000000200400788c */ /* 0x000fe2000bf05270 */
[----:B------:R-:W-:Y:S02]  /*2600*/  @P6 LOP3.LUT R5, R5, R20, RZ, 0x3c, !PT ;  /* 0x0000001405056212 */ /* 0x000fe400078e3cff */
[----:B------:R-:W-:Y:S02]  /*2610*/  @P6 LOP3.LUT R4, R4, R17, RZ, 0x3c, !PT ;  /* 0x0000001104046212 */ /* 0x000fe400078e3cff */
[----:B------:R-:W-:Y:S02]  /*2620*/  @P0 LOP3.LUT R5, R5, R14, RZ, 0x3c, !PT ;  /* 0x0000000e05050212 */ /* 0x000fe400078e3cff */
[----:B------:R-:W-:Y:S02]  /*2630*/  @P0 LOP3.LUT R4, R4, R27, RZ, 0x3c, !PT ;  /* 0x0000001b04040212 */ /* 0x000fe400078e3cff */
[----:B--2---:R-:W-:Y:S02]  /*2640*/  @P0 LOP3.LUT R7, R7, R18, RZ, 0x3c, !PT ;  /* 0x0000001207070212 */ /* 0x004fe400078e3cff */
[----:B---3--:R-:W-:-:S02]  /*2650*/  @P0 LOP3.LUT R10, R10, R15, RZ, 0x3c, !PT ;  /* 0x0000000f0a0a0212 */ /* 0x008fc400078e3cff */
[----:B----4-:R-:W-:Y:S01]  /*2660*/  @P0 LOP3.LUT R11, R11, R16, RZ, 0x3c, !PT ;  /* 0x000000100b0b0212 */ /* 0x010fe200078e3cff */
[----:B------:R-:W-:Y:S05]  /*2670*/  BRA.U UP0, `(.L_x_256) ;  /* 0xfffffff5004c7547 */ /* 0x000fea000b83ffff */
[----:B------:R-:W-:-:S04]  /*2680*/  IADD3 R19, PT, PT, R19, 0x1, RZ ;  /* 0x0000000113137810 */ /* 0x000fc80007ffe0ff */
[----:B------:R-:W-:-:S13]  /*2690*/  ISETP.NE.AND P0, PT, R19, 0x5, PT ;  /* 0x000000051300780c */ /* 0x000fda0003f05270 */
[----:B------:R-:W-:Y:S05]  /*26a0*/  @P0 BRA `(.L_x_257) ;  /* 0xfffffff400300947 */ /* 0x000fea000383ffff */
[----:B------:R2:W-:Y:S04]  /*26b0*/  STL [R1+0x34], R7 ;  /* 0x0000340701007387 */ /* 0x0005e80000100800 */
[----:B------:R2:W-:Y:S04]  /*26c0*/  STL.64 [R1+0x38], R10 ;  /* 0x0000380a01007387 */ /* 0x0005e80000100a00 */
[----:B------:R2:W-:Y:S02]  /*26d0*/  STL.64 [R1+0x40], R4 ;  /* 0x0000400401007387 */ /* 0x0005e40000100a00 */
.L_x_251:
[----:B------:R-:W-:Y:S05]  /*26e0*/  BSYNC.RECONVERGENT B0 ;  /* 0x0000000000007941 */ /* 0x000fea0003800200 */
.L_x_250:
[----:B------:R-:W-:Y:S01]  /*26f0*/  ISETP.GT.U32.AND P0, PT, R9, 0x3, PT ;  /* 0x000000030900780c */ /* 0x000fe20003f04070 */
[----:B------:R-:W-:Y:S01]  /*2700*/  VIADD R21, R21, 0x1 ;  /* 0x0000000115157836 */ /* 0x000fe20000000000 */
[--C-:B------:R-:W-:Y:S02]  /*2710*/  SHF.R.U64 R9, R9, 0x2, R8.reuse ;  /* 0x0000000209097819 */ /* 0x100fe40000001208 */
[----:B------:R-:W-:Y:S02]  /*2720*/  ISETP.GT.U32.AND.EX P0, PT, R8, RZ, PT, P0 ;  /* 0x000000ff0800720c */ /* 0x000fe40003f04100 */
[----:B------:R-:W-:-:S11]  /*2730*/  SHF.R.U32.HI R8, RZ, 0x2, R8 ;  /* 0x00000002ff087819 */ /* 0x000fd60000011608 */
[----:B------:R-:W-:Y:S05]  /*2740*/  @P0 BRA `(.L_x_258) ;  /* 0xffffffd800cc0947 */ /* 0x000fea000383ffff */
.L_x_249:
[----:B------:R-:W-:Y:S05]  /*2750*/  BSYNC.RECONVERGENT B1 ;  /* 0x0000000000017941 */ /* 0x000fea0003800200 */
.L_x_248:
[----:B------:R-:W3:Y:S02]  /*2760*/  LDCU.64 UR4, c[0x0][0x388] ;  /* 0x00007100ff0477ac */ /* 0x000ee40008000a00 */
[----:B---3--:R-:W-:-:S04]  /*2770*/  ISETP.GE.U32.AND P0, PT, R13, UR4, PT ;  /* 0x000000040d007c0c */ /* 0x008fc8000bf06070 */
[----:B------:R-:W-:-:S13]  /*2780*/  ISETP.GE.U32.AND.EX P0, PT, R12, UR5, PT, P0 ;  /* 0x000000050c007c0c */ /* 0x000fda000bf06100 */
[----:B------:R-:W-:Y:S05]  /*2790*/  @P0 EXIT ;  /* 0x000000000000094d */ /* 0x000fea0003800000 */
[----:B------:R-:W3:Y:S01]  /*27a0*/  LDC.64 R2, c[0x0][0x398] ;  /* 0x0000e600ff027b82 */ /* 0x000ee20000000a00 */
[----:B------:R-:W4:Y:S01]  /*27b0*/  LDCU.64 UR16, c[0x0][0x3a8] ;  /* 0x00007500ff1077ac */ /* 0x000f220008000a00 */
[----:B------:R-:W-:Y:S01]  /*27c0*/  BSSY.RECONVERGENT B3, `(.L_x_259) ;  /* 0x0000086000037945 */ /* 0x000fe20003800200 */
[----:B------:R-:W5:Y:S05]  /*27d0*/  LDCU UR12, c[0x0][0x370] ;  /* 0x00006e00ff0c77ac */ /* 0x000f6a0008000800 */
[----:B------:R-:W0:Y:S01]  /*27e0*/  LDC.64 R8, c[0x0][0x398] ;  /* 0x0000e600ff087b82 */ /* 0x000e220000000a00 */
[----:B------:R-:W1:Y:S01]  /*27f0*/  LDCU UR11, c[0x0][0x3a0] ;  /* 0x00007400ff0b77ac */ /* 0x000e620008000800 */
[----:B------:R-:W2:Y:S01]  /*2800*/  LDCU UR8, c[0x0][0x3b8] ;  /* 0x00007700ff0877ac */ /* 0x000ea20008000800 */
[----:B------:R-:W0:Y:S01]  /*2810*/  LDCU.64 UR14, c[0x0][0x3a8] ;  /* 0x00007500ff0e77ac */ /* 0x000e220008000a00 */
[----:B----4-:R-:W-:Y:S01]  /*2820*/  DSETP.LT.AND P0, PT, RZ, UR16, PT ;  /* 0x00000010ff007e2a */ /* 0x010fe2000bf01000 */
[----:B------:R-:W4:Y:S01]  /*2830*/  LDCU UR10, c[0x0][0x3b0] ;  /* 0x00007600ff0a77ac */ /* 0x000f220008000800 */
[----:B-----5:R-:W-:-:S02]  /*2840*/  IMAD R16, R0, UR12, RZ ;  /* 0x0000000c00107c24 */ /* 0x020fc4000f8e02ff */
[----:B---3--:R-:W-:Y:S01]  /*2850*/  FADD R15, -R2, R3 ;  /* 0x00000003020f7221 */ /* 0x008fe20000000100 */
[----:B------:R-:W3:Y:S01]  /*2860*/  LDCU UR9, c[0x0][0x3b4] ;  /* 0x00007680ff0977ac */ /* 0x000ee20008000800 */
[----:B------:R-:W0:Y:S01]  /*2870*/  LDCU.128 UR4, c[0x0][0x380] ;  /* 0x00007000ff0477ac */ /* 0x000e220008000c00 */
[----:B-1----:R-:W-:Y:S02]  /*2880*/  UISETP.GE.AND UP1, UPT, UR11, URZ, UPT ;  /* 0x000000ff0b00728c */ /* 0x002fe4000bf26270 */
[----:B--2-4-:R-:W-:-:S11]  /*2890*/  UISETP.GE.AND UP0, UPT, UR8, URZ, UPT ;  /* 0x000000ff0800728c */ /* 0x014fd6000bf06270 */
.L_x_269:
[----:B------:R-:W-:Y:S01]  /*28a0*/  MOV R19, R11 ;  /* 0x0000000b00137202 */ /* 0x000fe20000000f00 */
[----:B-1----:R-:W-:Y:S01]  /*28b0*/  IMAD.MOV.U32 R14, RZ, RZ, R4 ;  /* 0x000000ffff0e7224 */ /* 0x002fe200078e0004 */
[----:B------:R-:W-:Y:S01]  /*28c0*/  MOV R17, R10 ;  /* 0x0000000a00117202 */ /* 0x000fe20000000f00 */
[----:B------:R-:W-:Y:S01]  /*28d0*/  BSSY.RECONVERGENT B2, `(.L_x_260) ;  /* 0x000006b000027945 */ /* 0x000fe20003800200 */
[----:B------:R-:W-:Y:S01]  /*28e0*/  MOV R18, R5 ;  /* 0x0000000500127202 */ /* 0x000fe20000000f00 */
[----:B0-----:R-:W-:Y:S01]  /*28f0*/  IMAD.MOV.U32 R4, RZ, RZ, R5 ;  /* 0x000000ffff047224 */ /* 0x001fe200078e0005 */
[----:B------:R-:W-:Y:S01]  /*2900*/  MOV R11, R14 ;  /* 0x0000000e000b7202 */ /* 0x000fe20000000f00 */
[----:B------:R-:W-:Y:S01]  /*2910*/  IMAD.MOV.U32 R10, RZ, RZ, R19 ;  /* 0x000000ffff0a7224 */ /* 0x000fe200078e0013 */
[----:B------:R-:W-:Y:S06]  /*2920*/  @!P0 BRA `(.L_x_261) ;  /* 0x0000000000688947 */ /* 0x000fec0003800000 */
[----:B------:R-:W-:Y:S01]  /*2930*/  SHF.R.U32.HI R10, RZ, 0x2, R7 ;  /* 0x00000002ff0a7819 */ /* 0x000fe20000011607 */
[----:B------:R-:W-:Y:S01]  /*2940*/  IMAD.MOV.U32 R3, RZ, RZ, 0x2f800000 ;  /* 0x2f800000ff037424 */ /* 0x000fe200078e00ff */
[----:B------:R-:W-:Y:S01]  /*2950*/  IADD3 R6, PT, PT, R6, 0x587c5, RZ ;  /* 0x000587c506067810 */ /* 0x000fe20007ffe0ff */
[----:B------:R-:W-:Y:S01]  /*2960*/  IMAD.MOV.U32 R20, RZ, RZ, 0x7fff ;  /* 0x00007fffff147424 */ /* 0x000fe200078e00ff */
[----:B------:R-:W-:Y:S01]  /*2970*/  LOP3.LUT R11, R10, R7, RZ, 0x3c, !PT ;  /* 0x000000070a0b7212 */ /* 0x000fe200078e3cff */
[----:B------:R-:W-:Y:S04]  /*2980*/  IMAD.SHL.U32 R10, R5, 0x10, RZ ;  /* 0x00000010050a7824 */ /* 0x000fe800078e00ff */
[C---:B------:R-:W-:Y:S05]  /*2990*/  IMAD.SHL.U32 R7, R11.reuse, 0x2, RZ ;  /* 0x000000020b077824 */ /* 0x040fea00078e00ff */
[----:B------:R-:W-:Y:S02]  /*29a0*/  LOP3.LUT R10, R11, R7, R10, 0x96, !PT ;  /* 0x000000070b0a7212 */ /* 0x000fe400078e960a */
[----:B------:R-:W-:Y:S02]  /*29b0*/  MOV R7, R17 ;  /* 0x0000001100077202 */ /* 0x000fe40000000f00 */
[----:B------:R-:W-:Y:S05]  /*29c0*/  LOP3.LUT R4, R10, R5, RZ, 0x3c, !PT ;  /* 0x000000050a047212 */ /* 0x000fea00078e3cff */
[----:B------:R-:W-:Y:S05]  /*29d0*/  IMAD.IADD R2, R4, 0x1, R6 ;  /* 0x0000000104027824 */ /* 0x000fea00078e0206 */
[----:B------:R-:W-:Y:S05]  /*29e0*/  I2FP.F32.U32 R2, R2 ;  /* 0x0000000200027245 */ /* 0x000fea0000201000 */
[----:B------:R-:W-:Y:S04]  /*29f0*/  FFMA R0, R2, R3, 1.1641532182693481445e-10 ;  /* 0x2f00000002007423 */ /* 0x000fe80000000003 */
[----:B------:R-:W0:Y:S02]  /*2a00*/  F2F.F64.F32 R10, R0 ;  /* 0x00000000000a7310 */ /* 0x000e240000201800 */
[----:B0-----:R-:W-:Y:S01]  /*2a10*/  DSETP.GEU.AND P1, PT, R10, UR14, PT ;  /* 0x0000000e0a007e2a */ /* 0x001fe2000bf2e000 */
[----:B------:R-:W-:Y:S01]  /*2a20*/  MOV R10, R14 ;  /* 0x0000000e000a7202 */ /* 0x000fe20000000f00 */
[----:B------:R-:W-:Y:S11]  /*2a30*/  IMAD.MOV.U32 R11, RZ, RZ, R5 ;  /* 0x000000ffff0b7224 */ /* 0x000ff600078e0005 */
[----:B------:R-:W-:Y:S01]  /*2a40*/  @!UPT UIADD3 URZ, UPT, UPT, URZ, URZ, URZ ;  /* 0x000000fffffff290 */ /* 0x000fe2000fffe0ff */
[----:B------:R-:W-:Y:S01]  /*2a50*/  @!P1 MOV R7, R17 ;  /* 0x0000001100079202 */ /* 0x000fe20000000f00 */
[--C-:B------:R-:W-:Y:S01]  /*2a60*/  @!P1 IMAD.MOV.U32 R11, RZ, RZ, R14.reuse ;  /* 0x000000ffff0b9224 */ /* 0x100fe200078e000e */
[----:B------:R-:W-:Y:S01]  /*2a70*/  @!P1 PRMT R14, R20, 0x7610, R14 ;  /* 0x00007610140e9816 */ /* 0x000fe2000000000e */
[----:B------:R-:W-:Y:S01]  /*2a80*/  @!P1 IMAD.MOV.U32 R5, RZ, RZ, R4 ;  /* 0x000000ffff059224 */ /* 0x000fe200078e0004 */
[----:B------:R-:W-:Y:S01]  /*2a90*/  @!P1 MOV R4, R18 ;  /* 0x0000001200049202 */ /* 0x000fe20000000f00 */
[----:B------:R-:W-:Y:S01]  /*2aa0*/  @!P1 IMAD.MOV.U32 R10, RZ, RZ, R19 ;  /* 0x000000ffff0a9224 */ /* 0x000fe200078e0013 */
[----:B------:R-:W-:Y:S01]  /*2ab0*/  MOV R17, R19 ;  /* 0x0000001300117202 */ /* 0x000fe20000000f00 */
[----:B------:R-:W-:Y:S06]  /*2ac0*/  @!P1 BRA `(.L_x_262) ;  /* 0x00000004002c9947 */ /* 0x000fec0003800000 */
.L_x_261:
[----:B------:R-:W-:Y:S01]  /*2ad0*/  SHF.R.U32.HI R18, RZ, 0x2, R7 ;  /* 0x00000002ff127819 */ /* 0x000fe20000011607 */
[----:B------:R-:W-:Y:S01]  /*2ae0*/  IMAD.SHL.U32 R14, R4, 0x10, RZ ;  /* 0x00000010040e7824 */ /* 0x000fe200078e00ff */
[----:B------:R-:W-:Y:S02]  /*2af0*/  IADD3 R6, PT, PT, R6, 0x587c5, RZ ;  /* 0x000587c506067810 */ /* 0x000fe40007ffe0ff */
[----:B------:R-:W-:Y:S02]  /*2b00*/  LOP3.LUT R18, R18, R7, RZ, 0x3c, !PT ;  /* 0x0000000712127212 */ /* 0x000fe400078e3cff */
[----:B------:R-:W-:Y:S03]  /*2b10*/  MOV R3, 0x2f800000 ;  /* 0x2f80000000037802 */ /* 0x000fe60000000f00 */
[C---:B------:R-:W-:Y:S05]  /*2b20*/  IMAD.SHL.U32 R7, R18.reuse, 0x2, RZ ;  /* 0x0000000212077824 */ /* 0x040fea00078e00ff */
[----:B------:R-:W-:Y:S04]  /*2b30*/  LOP3.LUT R7, R18, R7, R14, 0x96, !PT ;  /* 0x0000000712077212 */ /* 0x000fe800078e960e */
[----:B------:R-:W-:Y:S05]  /*2b40*/  LOP3.LUT R5, R7, R4, RZ, 0x3c, !PT ;  /* 0x0000000407057212 */ /* 0x000fea00078e3cff */
[----:B------:R-:W-:Y:S05]  /*2b50*/  IMAD.IADD R2, R5, 0x1, R6 ;  /* 0x0000000105027824 */ /* 0x000fea00078e0206 */
[----:B------:R-:W-:Y:S05]  /*2b60*/  I2FP.F32.U32 R2, R2 ;  /* 0x0000000200027245 */ /* 0x000fea0000201000 */
[----:B------:R-:W-:Y:S04]  /*2b70*/  FFMA R0, R2, R3, 1.1641532182693481445e-10 ;  /* 0x2f00000002007423 */ /* 0x000fe80000000003 */
[----:B------:R-:W-:Y:S01]  /*2b80*/  FFMA R18, -R0, R8, R9 ;  /* 0x0000000800127223 */ /* 0x000fe20000000109 */
[----:B------:R-:W-:Y:S06]  /*2b90*/  BRA.U !UP1, `(.L_x_263) ;  /* 0x0000000109b87547 */ /* 0x000fec000b800000 */
[----:B------:R-:W-:Y:S01]  /*2ba0*/  FMUL R3, R18, UR10 ;  /* 0x0000000a12037c20 */ /* 0x000fe20008400000 */
[----:B------:R-:W-:Y:S01]  /*2bb0*/  HFMA2 R18, -RZ, RZ, -448, 0 ;  /* 0xdf000000ff127431 */ /* 0x000fe200000001ff */
[----:B------:R-:W-:Y:S03]  /*2bc0*/  BSSY.RECONVERGENT B1, `(.L_x_264) ;  /* 0x0000028000017945 */ /* 0x000fe60003800200 */
[----:B------:R-:W-:Y:S11]  /*2bd0*/  FSETP.NAN.AND P1, PT, |R3|, |R3|, PT ;  /* 0x400000030300720b */ /* 0x000ff60003f28200 */
[----:B------:R-:W-:Y:S02]  /*2be0*/  @!UPT UIADD3 URZ, UPT, UPT, URZ, URZ, URZ ;  /* 0x000000fffffff290 */ /* 0x000fe4000fffe0ff */
[----:B------:R-:W-:Y:S05]  /*2bf0*/  @P1 BRA `(.L_x_265) ;  /* 0x0000000000901947 */ /* 0x000fea0003800000 */
[----:B------:R-:W-:Y:S02]  /*2c00*/  FSETP.GE.AND P1, PT, R3, 9.22337203685477580800e+18, PT ;  /* 0x5f0000000300780b */ /* 0x000fe40003f26000 */
[----:B------:R-:W-:Y:S11]  /*2c10*/  MOV R18, 0x5f000000 ;  /* 0x5f00000000127802 */ /* 0x000ff60000000f00 */
[----:B------:R-:W-:Y:S05]  /*2c20*/  @P1 BRA `(.L_x_265) ;  /* 0x0000000000841947 */ /* 0x000fea0003800000 */
[----:B------:R-:W-:Y:S02]  /*2c30*/  FSETP.GTU.AND P1, PT, R3, -9.22337203685477580800e+18, PT ;  /* 0xdf0000000300780b */ /* 0x000fe40003f2c000 */
[----:B------:R-:W-:Y:S11]  /*2c40*/  MOV R18, 0xdf000000 ;  /* 0xdf00000000127802 */ /* 0x000ff60000000f00 */
[----:B------:R-:W-:Y:S05]  /*2c50*/  @!P1 BRA `(.L_x_265) ;  /* 0x0000000000789947 */ /* 0x000fea0003800000 */
[----:B------:R-:W-:Y:S01]  /*2c60*/  IMAD.MOV.U32 R19, RZ, RZ, RZ ;  /* 0x000000ffff137224 */ /* 0x000fe200078e00ff */
[----:B------:R-:W-:Y:S01]  /*2c70*/  SHF.R.U32.HI R2, RZ, 0x17, R3 ;  /* 0x00000017ff027819 */ /* 0x000fe20000011603 */
[----:B------:R-:W-:Y:S01]  /*2c80*/  HFMA2 R0, -RZ, RZ, 0, 0 ;  /* 0x00000000ff007431 */ /* 0x000fe200000001ff */
[----:B------:R-:W-:Y:S01]  /*2c90*/  BSSY.RECONVERGENT B0, `(.L_x_266) ;  /* 0x0000012000007945 */ /* 0x000fe20003800200 */
[----:B------:R-:W-:Y:S01]  /*2ca0*/  IMAD.MOV.U32 R7, RZ, RZ, RZ ;  /* 0x000000ffff077224 */ /* 0x000fe200078e00ff */
[----:B------:R-:W-:Y:S01]  /*2cb0*/  LOP3.LUT R2, R2, 0xff, RZ, 0xc0, !PT ;  /* 0x000000ff02027812 */ /* 0x000fe200078ec0ff */
[----:B------:R-:W-:Y:S03]  /*2cc0*/  IMAD.MOV.U32 R14, RZ, RZ, RZ ;  /* 0x000000ffff0e7224 */ /* 0x000fe600078e00ff */
[----:B------:R-:W-:Y:S11]  /*2cd0*/  ISETP.GE.U32.AND P1, PT, R2, 0x7e, PT ;  /* 0x0000007e0200780c */ /* 0x000ff60003f26070 */
[----:B------:R-:W-:Y:S02]  /*2ce0*/  @!UPT UIADD3 URZ, UPT, UPT, URZ, URZ, URZ ;  /* 0x000000fffffff290 */ /* 0x000fe4000fffe0ff */
[----:B------:R-:W-:Y:S05]  /*2cf0*/  @!P1 BRA `(.L_x_267) ;  /* 0x00000000002c9947 */ /* 0x000fea0003800000 */
[----:B------:R-:W-:Y:S01]  /*2d00*/  ISETP.NE.AND P1, PT, R2, 0xbd, PT ;  /* 0x000000bd0200780c */ /* 0x000fe20003f25270 */
[----:B------:R-:W-:Y:S02]  /*2d10*/  IMAD.SHL.U32 R0, R3, 0x80, RZ ;  /* 0x0000008003007824 */ /* 0x000fe400078e00ff */
[----:B------:R-:W-:Y:S03]  /*2d20*/  IMAD.MOV.U32 R7, RZ, RZ, RZ ;  /* 0x000000ffff077224 */ /* 0x000fe600078e00ff */
[----:B------:R-:W-:Y:S04]  /*2d30*/  LOP3.LUT R0, R0, 0x3fffff80, RZ, 0xc0, !PT ;  /* 0x3fffff8000007812 */ /* 0x000fe800078ec0ff */
[----:B------:R-:W-:Y:S03]  /*2d40*/  LOP3.LUT R0, R0, 0x40000000, RZ, 0xfc, !PT ;  /* 0x4000000000007812 */ /* 0x000fe600078efcff */
[C---:B------:R-:W-:Y:S01]  /*2d50*/  @P1 IADD3 R23, PT, PT, -R2.reuse, 0xbd, RZ ;  /* 0x000000bd02171810 */ /* 0x040fe20007ffe1ff */
[----:B------:R-:W-:Y:S03]  /*2d60*/  @P1 VIADD R21, R2, 0xffffff83 ;  /* 0xffffff8302151836 */ /* 0x000fe60000000000 */
[--C-:B------:R-:W-:Y:S02]  /*2d70*/  @P1 SHF.R.U64 R7, RZ, R23, R0.reuse ;  /* 0x00000017ff071219 */ /* 0x100fe40000001200 */
[--C-:B------:R-:W-:Y:S02]  /*2d80*/  @P1 SHF.L.U64.HI R21, RZ, R21, R0.reuse ;  /* 0x00000015ff151219 */ /* 0x100fe40000010200 */
[----:B------:R-:W-:Y:S02]  /*2d90*/  @P1 SHF.R.U32.HI R0, RZ, R23, R0 ;  /* 0x00000017ff001219 */ /* 0x000fe40000011600 */
[----:B------:R-:W-:Y:S02]  /*2da0*/  @P1 SHF.R.U32.HI R14, RZ, 0x1f, R21 ;  /* 0x0000001fff0e1819 */ /* 0x000fe40000011615 */
.L_x_267:
[----:B---3--:R-:W-:Y:S05]  /*2db0*/  BSYNC.RECONVERGENT B0 ;  /* 0x0000000000007941 */ /* 0x008fea0003800200 */
.L_x_266:
[----:B------:R-:W-:Y:S02]  /*2dc0*/  IADD3 R7, P1, PT, R7, R14, RZ ;  /* 0x0000000e07077210 */ /* 0x000fe40007f3e0ff */
[----:B------:R-:W-:Y:S03]  /*2dd0*/  ISETP.GE.AND P2, PT, R3, RZ, PT ;  /* 0x000000ff0300720c */ /* 0x000fe60003f46270 */
[----:B------:R-:W-:Y:S01]  /*2de0*/  IMAD.X R19, R0, 0x1, R19, P1 ;  /* 0x0000000100137824 */ /* 0x000fe200008e0613 */
[-C--:B------:R-:W-:Y:S04]  /*2df0*/  IADD3 R0, P1, PT, RZ, -R7.reuse, RZ ;  /* 0x80000007ff007210 */ /* 0x080fe80007f3e0ff */
[----:B------:R-:W-:Y:S01]  /*2e00*/  SEL R20, R0, R7, !P2 ;  /* 0x0000000700147207 */ /* 0x000fe20005000000 */
[----:B------:R-:W-:Y:S05]  /*2e10*/  IMAD.X R2, RZ, RZ, ~R19, P1 ;  /* 0x000000ffff027224 */ /* 0x000fea00008e0e13 */
[----:B------:R-:W-:Y:S04]  /*2e20*/  SEL R21, R2, R19, !P2 ;  /* 0x0000001302157207 */ /* 0x000fe80005000000 */
[----:B------:R0:W1:Y:S03]  /*2e30*/  I2F.S64 R18, R20 ;  /* 0x0000001400127312 */ /* 0x0000660000301400 */
.L_x_265:
[----:B---3--:R-:W-:Y:S05]  /*2e40*/  BSYNC.RECONVERGENT B1 ;  /* 0x0000000000017941 */ /* 0x008fea0003800200 */
.L_x_264:
[----:B-1----:R-:W-:Y:S05]  /*2e50*/  FMUL R14, R18, UR9 ;  /* 0x00000009120e7c20 */ /* 0x002fea0008400000 */
[----:B------:R-:W-:Y:S01]  /*2e60*/  F2FP.F16.F32.PACK_AB R14, RZ, R14 ;  /* 0x0000000eff0e723e */ /* 0x000fe200000000ff */
[----:B------:R-:W-:Y:S05]  /*2e70*/  BRA `(.L_x_268) ;  /* 0x0000000000047947 */ /* 0x000fea0003800000 */
.L_x_263:
[----:B------:R-:W-:Y:S02]  /*2e80*/  F2FP.F16.F32.PACK_AB R14, RZ, R18 ;  /* 0x00000012ff0e723e */ /* 0x000fe400000000ff */
.L_x_268:
[----:B------:R-:W-:Y:S01]  /*2e90*/  MOV R7, R17 ;  /* 0x0000001100077202 */ /* 0x000fe20000000f00 */
[----:B------:R-:W-:Y:S06]  /*2ea0*/  BRA.U !UP0, `(.L_x_262) ;  /* 0x0000000108347547 */ /* 0x000fec000b800000 */
[----:B------:R-:W-:Y:S02]  /*2eb0*/  HSETP2.NEU.AND P1, PT, R14.H0_H0, RZ.H0_H0, PT ;  /* 0x200000ff0e007234 */ /* 0x000fe40003f2d800 */
[----:B------:R-:W-:Y:S11]  /*2ec0*/  MOV R7, R17 ;  /* 0x0000001100077202 */ /* 0x000ff60000000f00 */
[----:B------:R-:W-:Y:S05]  /*2ed0*/  @P1 BRA `(.L_x_262) ;  /* 0x0000000000281947 */ /* 0x000fea0003800000 */
[C---:B------:R-:W-:Y:S01]  /*2ee0*/  FSETP.GT.AND P3, PT, R18.reuse, RZ, PT ;  /* 0x000000ff1200720b */ /* 0x040fe20003f64000 */
[----:B------:R-:W-:Y:S11]  /*2ef0*/  IMAD.MOV.U32 R7, RZ, RZ, R17 ;  /* 0x000000ffff077224 */ /* 0x000ff600078e0011 */
[----:B------:R-:W-:Y:S01]  /*2f00*/  @!UPT UIADD3 URZ, UPT, UPT, URZ, URZ, URZ ;  /* 0x000000fffffff290 */ /* 0x000fe2000fffe0ff */
[C---:B------:R-:W-:Y:S01]  /*2f10*/  @P3 FADD R14, R18.reuse, 1 ;  /* 0x3f800000120e3421 */ /* 0x040fe20000000000 */
[----:B------:R-:W-:Y:S04]  /*2f20*/  @!P3 FADD R18, R18, -1 ;  /* 0xbf8000001212b421 */ /* 0x000fe80000000000 */
[CC--:B------:R-:W-:Y:S02]  /*2f30*/  @P3 FSETP.GEU.AND P2, PT, R14.reuse, R9.reuse, PT ;  /* 0x000000090e00320b */ /* 0x0c0fe40003f4e000 */
[----:B------:R-:W-:Y:S02]  /*2f40*/  @!P3 FSETP.GEU.AND P1, PT, R15, R18, PT ;  /* 0x000000120f00b20b */ /* 0x000fe40003f2e000 */
[----:B------:R-:W-:Y:S02]  /*2f50*/  @P3 FSEL R14, R14, R9, !P2 ;  /* 0x000000090e0e3208 */ /* 0x000fe40005000000 */
[----:B------:R-:W-:Y:S04]  /*2f60*/  @!P3 FSEL R14, R18, R15, !P1 ;  /* 0x0000000f120eb208 */ /* 0x000fe80004800000 */
[----:B------:R-:W-:Y:S02]  /*2f70*/  F2FP.F16.F32.PACK_AB R14, RZ, R14 ;  /* 0x0000000eff0e723e */ /* 0x000fe400000000ff */
.L_x_262:
[----:B---3--:R-:W-:Y:S05]  /*2f80*/  BSYNC.RECONVERGENT B2 ;  /* 0x0000000000027941 */ /* 0x008fea0003800200 */
.L_x_260:
[C---:B------:R-:W-:Y:S04]  /*2f90*/  LEA R2, P1, R13.reuse, UR4, 0x1 ;  /* 0x000000040d027c11 */ /* 0x040fe8000f8208ff */
[--C-:B------:R-:W-:Y:S02]  /*2fa0*/  LEA.HI.X R3, R13, UR5, R12.reuse, 0x1, P1 ;  /* 0x000000050d037c11 */ /* 0x100fe400088f0c0c */
[----:B------:R-:W-:Y:S03]  /*2fb0*/  IADD3 R13, P1, PT, R16, R13, RZ ;  /* 0x0000000d100d7210 */ /* 0x000fe60007f3e0ff */
[----:B------:R1:W-:Y:S02]  /*2fc0*/  STG.E.U16 desc[UR18][R2.64], R14 ;  /* 0x0000000e02007986 */ /* 0x0003e4000c101512 */
[----:B------:R-:W-:Y:S01]  /*2fd0*/  IMAD.X R12, RZ, RZ, R12, P1 ;  /* 0x000000ffff0c7224 */ /* 0x000fe200008e060c */
[----:B------:R-:W-:Y:S04]  /*2fe0*/  ISETP.GE.U32.AND P1, PT, R13, UR6, PT ;  /* 0x000000060d007c0c */ /* 0x000fe8000bf26070 */
[----:B------:R-:W-:Y:S11]  /*2ff0*/  ISETP.GE.U32.AND.EX P1, PT, R12, UR7, PT, P1 ;  /* 0x000000070c007c0c */ /* 0x000ff6000bf26110 */
[----:B------:R-:W-:Y:S02]  /*3000*/  @!UPT UIADD3 URZ, UPT, UPT, URZ, URZ, URZ ;  /* 0x000000fffffff290 */ /* 0x000fe4000fffe0ff */
[----:B------:R-:W-:Y:S05]  /*3010*/  @!P1 BRA `(.L_x_269) ;  /* 0xfffffff800209947 */ /* 0x000fea000383ffff */
[----:B------:R-:W-:Y:S05]  /*3020*/  BSYNC.RECONVERGENT B3 ;  /* 0x0000000000037941 */ /* 0x000fea0003800200 */
.L_x_259:
[----:B------:R-:W-:Y:S05]  /*3030*/  EXIT ;  /* 0x000000000000794d */ /* 0x000fea0003800000 */
.L_x_270:
        /* <DEDUP_REMOVED lines=12> */
.L_x_672:


//--------------------- .text._ZN7cutlass9reference6device6kernel12BlockForEachINS_12float_e4m3_tENS1_6detail17RandomUniformFuncIS4_EEEEvPT_mNT0_6ParamsE --------------------------
	.section	.text._ZN7cutlass9reference6device6kernel12BlockForEachINS_12float_e4m3_tENS1_6detail17RandomUniformFuncIS4_EEEEvPT_mNT0_6ParamsE,"ax",@progbits
	.align	128
        .global         _ZN7cutlass9reference6device6kernel12BlockForEachINS_12float_e4m3_tENS1_6detail17RandomUniformFuncIS4_EEEEvPT_mNT0_6ParamsE
        .type           _ZN7cutlass9reference6device6kernel12BlockForEachINS_12float_e4m3_tENS1_6detail17RandomUniformFuncIS4_EEEEvPT_mNT0_6ParamsE,@function
        .size           _ZN7cutlass9reference6device6kernel12BlockForEachINS_12float_e4m3_tENS1_6detail17RandomUniformFuncIS4_EEEEvPT_mNT0_6ParamsE,(.L_x_673 - _ZN7cutlass9reference6device6kernel12BlockForEachINS_12float_e4m3_tENS1_6detail17RandomUniformFuncIS4_EEEEvPT_mNT0_6ParamsE)
        .other          _ZN7cutlass9reference6device6kernel12BlockForEachINS_12float_e4m3_tENS1_6detail17RandomUniformFuncIS4_EEEEvPT_mNT0_6ParamsE,@"STO_CUDA_ENTRY STV_DEFAULT"
_ZN7cutlass9reference6device6kernel12BlockForEachINS_12float_e4m3_tENS1_6detail17RandomUniformFuncIS4_EEEEvPT_mNT0_6ParamsE:
.text._ZN7cutlass9reference6device6kernel12BlockForEachINS_12float_e4m3_tENS1_6detail17RandomUniformFuncIS4_EEEEvPT_mNT0_6ParamsE:
        /* <DEDUP_REMOVED lines=40> */
.L_x_281:
        /* <DEDUP_REMOVED lines=11> */
.L_x_276:
[----:B------:R-:W-:-:S06]  /*0330*/  LEA R3, R26, R1, 0x2 ;  /* 0x000000011a037211 */ /* 0x000fcc00078e10ff */
[----:B------:R-:W5:Y:S01]  /*0340*/  LDL R3, [R3+0x34] ;  /* 0x0000340003037983 */ /* 0x000f620000100800 */
[----:B------:R-:W-:Y:S01]  /*0350*/  SHF.L.U32 R2, R26, 0x5, RZ ;  /* 0x000000051a027819 */ /* 0x000fe200000006ff */
[----:B------:R-:W-:-:S06]  /*0360*/  UMOV UR4, URZ ;  /* 0x000000ff00047c82 */ /* 0x000fcc0008000000 */
.L_x_275:
        /* <DEDUP_REMOVED lines=190> */
.L_x_278:
[----:B------:R-:W-:-:S06]  /*0f50*/  LEA R3, R26, R1, 0x2 ;  /* 0x000000011a037211 */ /* 0x000fcc00078e10ff */
[----:B------:R-:W5:Y:S01]  /*0f60*/  LDL R3, [R3+0x34] ;  /* 0x0000340003037983 */ /* 0x000f620000100800 */
[----:B------:R-:W-:Y:S01]  /*0f70*/  SHF.L.U32 R2, R26, 0x5, RZ ;  /* 0x000000051a027819 */ /* 0x000fe200000006ff */
[----:B------:R-:W-:-:S06]  /*0f80*/  UMOV UR4, URZ ;  /* 0x000000ff00047c82 */ /* 0x000fcc0008000000 */
.L_x_277:
        /* <DEDUP_REMOVED lines=190> */
.L_x_280:
[----:B------:R-:W-:-:S06]  /*1b70*/  LEA R3, R19, R1, 0x2 ;  /* 0x0000000113037211 */ /* 0x000fcc00078e10ff */
[----:B------:R-:W5:Y:S01]  /*1b80*/  LDL R3, [R3+0x34] ;  /* 0x0000340003037983 */ /* 0x000f620000100800 */
[----:B------:R-:W-:Y:S01]  /*1b90*/  SHF.L.U32 R2, R19, 0x5, RZ ;  /* 0x0000000513027819 */ /* 0x000fe200000006ff */
[----:B------:R-:W-:-:S06]  /*1ba0*/  UMOV UR4, URZ ;  /* 0x000000ff00047c82 */ /* 0x000fcc0008000000 */
.L_x_279:
        /* <DEDUP_REMOVED lines=179> */
.L_x_274:
[----:B------:R-:W-:Y:S05]  /*26e0*/  BSYNC.RECONVERGENT B0 ;  /* 0x0000000000007941 */ /* 0x000fea0003800200 */
.L_x_273:
[----:B------:R-:W-:Y:S01]  /*26f0*/  ISETP.GT.U32.AND P0, PT, R9, 0x3, PT ;  /* 0x000000030900780c */ /* 0x000fe20003f04070 */
[----:B------:R-:W-:Y:S01]  /*2700*/  VIADD R21, R21, 0x1 ;  /* 0x0000000115157836 */ /* 0x000fe20000000000 */
[--C-:B------:R-:W-:Y:S02]  /*2710*/  SHF.R.U64 R9, R9, 0x2, R8.reuse ;  /* 0x0000000209097819 */ /* 0x100fe40000001208 */
[----:B------:R-:W-:Y:S02]  /*2720*/  ISETP.GT.U32.AND.EX P0, PT, R8, RZ, PT, P0 ;  /* 0x000000ff0800720c */ /* 0x000fe40003f04100 */
[----:B------:R-:W-:-:S11]  /*2730*/  SHF.R.U32.HI R8, RZ, 0x2, R8 ;  /* 0x00000002ff087819 */ /* 0x000fd60000011608 */
[----:B------:R-:W-:Y:S05]  /*2740*/  @P0 BRA `(.L_x_281) ;  /* 0xffffffd800cc0947 */ /* 0x000fea000383ffff */
.L_x_272:
[----:B------:R-:W-:Y:S05]  /*2750*/  BSYNC.RECONVERGENT B1 ;  /* 0x0000000000017941 */ /* 0x000fea0003800200 */
.L_x_271:
        /* <DEDUP_REMOVED lines=20> */
.L_x_292:
        /* <DEDUP_REMOVED lines=11> */
[----:B------:R-:W-:Y:S02]  /*2950*/  IADD3 R6, PT, PT, R6, 0x587c5, RZ ;  /* 0x000587c506067810 */ /* 0x000fe40007ffe0ff */
        /* <DEDUP_REMOVED lines=14> */
[----:B------:R-:W-:Y:S01]  /*2a40*/  @!P1 IMAD.MOV.U32 R7, RZ, RZ, R15 ;  /* 0x000000ffff079224 */ /* 0x000fe200078e000f */
[----:B------:R-:W-:Y:S01]  /*2a50*/  @!P1 MOV R15, 0x7fc00000 ;  /* 0x7fc00000000f9802 */ /* 0x000fe20000000f00 */
[----:B------:R-:W-:Y:S02]  /*2a60*/  @!P1 IMAD.MOV.U32 R11, RZ, RZ, R18 ;  /* 0x000000ffff0b9224 */ /* 0x000fe400078e0012 */
[----:B------:R-:W-:Y:S01]  /*2a70*/  @!P1 IMAD.MOV.U32 R5, RZ, RZ, R4 ;  /* 0x000000ffff059224 */ /* 0x000fe200078e0004 */
[----:B------:R-:W-:Y:S01]  /*2a80*/  @!P1 F2FP.SATFINITE.E4M3.F32.PACK_AB_MERGE_C R18, RZ, R15, RZ ;  /* 0x0000000fff12923e */ /* 0x000fe200048070ff */
[----:B------:R-:W-:Y:S01]  /*2a90*/  @!P1 IMAD.MOV.U32 R10, RZ, RZ, R19 ;  /* 0x000000ffff0a9224 */ /* 0x000fe200078e0013 */
[----:B------:R-:W-:Y:S02]  /*2aa0*/  @!P1 MOV R4, R17 ;  /* 0x0000001100049202 */ /* 0x000fe40000000f00 */
[----:B------:R-:W-:Y:S01]  /*2ab0*/  MOV R15, R19 ;  /* 0x00000013000f7202 */ /* 0x000fe20000000f00 */
[----:B------:R-:W-:Y:S06]  /*2ac0*/  @!P1 BRA `(.L_x_285) ;  /* 0x00000004004c9947 */ /* 0x000fec0003800000 */
.L_x_284:
[----:B------:R-:W-:Y:S02]  /*2ad0*/  SHF.R.U32.HI R18, RZ, 0x2, R7 ;  /* 0x00000002ff127819 */ /* 0x000fe40000011607 */
[----:B------:R-:W-:Y:S02]  /*2ae0*/  IADD3 R6, PT, PT, R6, 0x587c5, RZ ;  /* 0x000587c506067810 */ /* 0x000fe40007ffe0ff */
[----:B------:R-:W-:Y:S01]  /*2af0*/  LOP3.LUT R17, R18, R7, RZ, 0x3c, !PT ;  /* 0x0000000712117212 */ /* 0x000fe200078e3cff */
[----:B------:R-:W-:Y:S01]  /*2b00*/  IMAD.SHL.U32 R18, R4, 0x10, RZ ;  /* 0x0000001004127824 */ /* 0x000fe200078e00ff */
        /* <DEDUP_REMOVED lines=42> */
.L_x_290:
[----:B---3--:R-:W-:Y:S05]  /*2db0*/  BSYNC.RECONVERGENT B0 ;  /* 0x0000000000007941 */ /* 0x008fea0003800200 */
.L_x_289:
        /* <DEDUP_REMOVED lines=8> */
.L_x_288:
[----:B---3--:R-:W-:Y:S05]  /*2e40*/  BSYNC.RECONVERGENT B1 ;  /* 0x0000000000017941 */ /* 0x008fea0003800200 */
.L_x_287:
[----:B01----:R-:W-:Y:S05]  /*2e50*/  FMUL R18, R17, UR9 ;  /* 0x0000000911127c20 */ /* 0x003fea0008400000 */
[----:B------:R-:W-:Y:S01]  /*2e60*/  F2FP.SATFINITE.E4M3.F32.PACK_AB_MERGE_C R18, RZ, R18, RZ ;  /* 0x00000012ff12723e */ /* 0x000fe200048070ff */
[----:B------:R-:W-:Y:S05]  /*2e70*/  BRA `(.L_x_291) ;  /* 0x0000000000047947 */ /* 0x000fea0003800000 */
.L_x_286:
[----:B------:R-:W-:Y:S02]  /*2e80*/  F2FP.SATFINITE.E4M3.F32.PACK_AB_MERGE_C R18, RZ, R17, RZ ;  /* 0x00000011ff12723e */ /* 0x000fe400048070ff */
.L_x_291:
[----:B------:R-:W-:Y:S01]  /*2e90*/  MOV R7, R15 ;  /* 0x0000000f00077202 */ /* 0x000fe20000000f00 */
[----:B------:R-:W-:Y:S06]  /*2ea0*/  BRA.U !UP0, `(.L_x_285) ;  /* 0x0000000108547547 */ /* 0x000fec000b800000 */
[----:B------:R-:W-:Y:S01]  /*2eb0*/  F2FP.SATFINITE.E4M3.F32.PACK_AB_MERGE_C R0, RZ, RZ, RZ ;  /* 0x000000ffff00723e */ /* 0x000fe200048070ff */
[----:B------:R-:W-:Y:S01]  /*2ec0*/  IMAD.MOV.U32 R7, RZ, RZ, R15 ;  /* 0x000000ffff077224 */ /* 0x000fe200078e000f */
[----:B------:R-:W-:Y:S02]  /*2ed0*/  LOP3.LUT R2, R18, 0xff, RZ, 0xc0, !PT ;  /* 0x000000ff12027812 */ /* 0x000fe400078ec0ff */
[----:B------:R-:W-:Y:S02]  /*2ee0*/  LOP3.LUT R0, R0, 0xff, RZ, 0xc0, !PT ;  /* 0x000000ff00007812 */ /* 0x000fe400078ec0ff */
[----:B------:R-:W-:Y:S02]  /*2ef0*/  F2FP.F16.E4M3.UNPACK_B R2, R2 ;  /* 0x00000002ff02723e */ /* 0x000fe400020006ff */
[----:B------:R-:W-:Y:S03]  /*2f00*/  F2FP.F16.E4M3.UNPACK_B R0, R0 ;  /* 0x00000000ff00723e */ /* 0x000fe600020006ff */
[----:B------:R-:W-:Y:S02]  /*2f10*/  HADD2.F32 R2, -RZ, R2.H0_H0 ;  /* 0x20000002ff027230 */ /* 0x000fe40000004100 */
[----:B------:R-:W-:Y:S05]  /*2f20*/  HADD2.F32 R3, -RZ, R0.H0_H0 ;  /* 0x20000000ff037230 */ /* 0x000fea0000004100 */
[----:B------:R-:W-:Y:S11]  /*2f30*/  FSETP.NEU.AND P1, PT, R2, R3, PT ;  /* 0x000000030200720b */ /* 0x000ff60003f2d000 */
[----:B------:R-:W-:Y:S02]  /*2f40*/  @!UPT UIADD3 URZ, UPT, UPT, URZ, URZ, URZ ;  /* 0x000000fffffff290 */ /* 0x000fe4000fffe0ff */
[----:B------:R-:W-:Y:S05]  /*2f50*/  @P1 BRA `(.L_x_285) ;  /* 0x0000000000281947 */ /* 0x000fea0003800000 */
[C---:B------:R-:W-:Y:S01]  /*2f60*/  FSETP.GT.AND P3, PT, R17.reuse, RZ, PT ;  /* 0x000000ff1100720b */ /* 0x040fe20003f64000 */
[----:B------:R-:W-:Y:S11]  /*2f70*/  IMAD.MOV.U32 R7, RZ, RZ, R15 ;  /* 0x000000ffff077224 */ /* 0x000ff600078e000f */
[----:B------:R-:W-:Y:S01]  /*2f80*/  @!UPT UIADD3 URZ, UPT, UPT, URZ, URZ, URZ ;  /* 0x000000fffffff290 */ /* 0x000fe2000fffe0ff */
[C---:B------:R-:W-:Y:S01]  /*2f90*/  @P3 FADD R0, R17.reuse, 1 ;  /* 0x3f80000011003421 */ /* 0x040fe20000000000 */
[----:B------:R-:W-:Y:S04]  /*2fa0*/  @!P3 FADD R17, R17, -1 ;  /* 0xbf8000001111b421 */ /* 0x000fe80000000000 */
[----:B------:R-:W-:Y:S02]  /*2fb0*/  @P3 FSETP.GEU.AND P2, PT, R0, R9, PT ;  /* 0x000000090000320b */ /* 0x000fe40003f4e000 */
[----:B------:R-:W-:Y:S02]  /*2fc0*/  @!P3 FSETP.GEU.AND P1, PT, R14, R17, PT ;  /* 0x000000110e00b20b */ /* 0x000fe40003f2e000 */
[----:B------:R-:W-:Y:S02]  /*2fd0*/  @P3 FSEL R18, R0, R9, !P2 ;  /* 0x0000000900123208 */ /* 0x000fe40005000000 */
[----:B------:R-:W-:Y:S04]  /*2fe0*/  @!P3 FSEL R18, R17, R14, !P1 ;  /* 0x0000000e1112b208 */ /* 0x000fe80004800000 */
[----:B------:R-:W-:Y:S02]  /*2ff0*/  F2FP.SATFINITE.E4M3.F32.PACK_AB_MERGE_C R18, RZ, R18, RZ ;  /* 0x00000012ff12723e */ /* 0x000fe400048070ff */
.L_x_285:
[----:B---3--:R-:W-:Y:S05]  /*3000*/  BSYNC.RECONVERGENT B2 ;  /* 0x0000000000027941 */ /* 0x008fea0003800200 */
.L_x_283:
[----:B------:R-:W-:Y:S04]  /*3010*/  IADD3 R2, P1, PT, R13, UR4, RZ ;  /* 0x000000040d027c10 */ /* 0x000fe8000ff3e0ff */
[----:B------:R-:W-:Y:S02]  /*3020*/  IADD3.X R3, PT, PT, R12, UR5, RZ, P1, !PT ;  /* 0x000000050c037c10 */ /* 0x000fe40008ffe4ff */
[----:B------:R-:W-:Y:S03]  /*3030*/  IADD3 R13, P1, PT, R16, R13, RZ ;  /* 0x0000000d100d7210 */ /* 0x000fe60007f3e0ff */
[----:B------:R1:W-:Y:S02]  /*3040*/  STG.E.U8 desc[UR18][R2.64], R18 ;  /* 0x0000001202007986 */ /* 0x0003e4000c101112 */
[----:B------:R-:W-:Y:S01]  /*3050*/  IMAD.X R12, RZ, RZ, R12, P1 ;  /* 0x000000ffff0c7224 */ /* 0x000fe200008e060c */
[----:B------:R-:W-:Y:S04]  /*3060*/  ISETP.GE.U32.AND P1, PT, R13, UR6, PT ;  /* 0x000000060d007c0c */ /* 0x000fe8000bf26070 */
[----:B------:R-:W-:Y:S11]  /*3070*/  ISETP.GE.U32.AND.EX P1, PT, R12, UR7, PT, P1 ;  /* 0x000000070c007c0c */ /* 0x000ff6000bf26110 */
[----:B------:R-:W-:Y:S02]  /*3080*/  @!UPT UIADD3 URZ, UPT, UPT, URZ, URZ, URZ ;  /* 0x000000fffffff290 */ /* 0x000fe4000fffe0ff */
[----:B------:R-:W-:Y:S05]  /*3090*/  @!P1 BRA `(.L_x_292) ;  /* 0xfffffff800009947 */ /* 0x000fea000383ffff */
[----:B------:R-:W-:Y:S05]  /*30a0*/  BSYNC.RECONVERGENT B3 ;  /* 0x0000000000037941 */ /* 0x000fea0003800200 */
.L_x_282:
[----:B------:R-:W-:Y:S05]  /*30b0*/  EXIT ;  /* 0x000000000000794d */ /* 0x000fea0003800000 */
.L_x_293:
        /* <DEDUP_REMOVED lines=12> */
.L_x_673:


//--------------------- .text._ZN7cutlass13device_kernelINS_4gemm6kernel13GemmUniversalIN4cute5tupleIJiiiiEEENS1_10collective13CollectiveMmaINS1_47MainloopSm100UmmaMixedTmaCpAsyncWarpSpecializedILi12ELi3ELi2ENS5_IJNS4_1CILi1EEESB_SB_EEEEENS5_IJNSA_ILi128EEENSA_ILi16EEESE_EEENS_12float_e4m3_tENS5_IJlSB_lEEESH_SI_NS4_8TiledMMAINS4_8MMA_AtomIJNS4_10MMA_TraitsINS4_19SM100_MMA_F8F6F4_SSEJSH_SH_fSE_SF_NS4_17integral_constantINS4_4UMMA5MajorELSP_0EEESQ_NSN_INSO_7ScaleInELSR_0EEESS_EEEEEENS4_6LayoutISC_NS5_IJNSA_ILi0EEESW_SW_EEEEENS5_IJNS4_10UnderscoreESZ_SZ_EEEEENS4_13SM90_TMA_LOADENS4_14ComposedLayoutINS4_7SwizzleILi3ELi4ELi3EEENS4_18smem_ptr_flag_bitsILi8EEENSV_INS5_IJNSA_ILi8EEESE_EEENS5_IJSE_SB_EEEEEEEvNS4_8identityENS4_9TiledCopyINS4_9Copy_AtomIJNS4_31SM80_CP_ASYNC_CACHEGLOBAL_ZFILLINS_9uint128_tES1H_EESH_EEENSV_INS5_IJNS5_IJS18_SF_EEESF_EEENS5_IJNS5_IJNSA_ILi256EEESB_EEESF_EEEEENS5_IJSF_SE_EEEEES1C_vS1D_EENS_8epilogue10collective18CollectiveEpilogueINS1T_23Sm100TmaWarpSpecializedILi2ELi1ELi16ELb1ELb0EEEJSG_NS5_IJNSV_ISE_SB_EENSV_ISF_SB_EEEEENS_6half_tENS5_IJSB_llEEES21_S22_NS1T_6fusion15FusionCallbacksIS1X_NS23_17LinearCombinationIS21_fS21_fLNS_15FloatRoundStyleE2EEESG_S20_JEEENS4_5SM1004TMEM4LOAD26SM100_TMEM_LOAD_16dp256b2xES12_NS13_IS15_NS16_ILi16EEENSV_INS5_IJNSA_ILi64EEES18_EEENS5_IJSB_S2E_EEEEEEENS4_17SM75_U16x8_LDSM_TENS4_14SM90_TMA_STOREES2I_NS4_17SM90_U16x8_STSM_TENS4_39AutoVectorizingCopyWithAssumedAlignmentILi128EEEEEEvvEEEEvNT_6ParamsE --------------------------
	.section	.text._ZN7cutlass13device_kernelINS_4gemm6kernel13GemmUniversalIN4cute5tupleIJiiiiEEENS1_10collective13CollectiveMmaINS1_47MainloopSm100UmmaMixedTmaCpAsyncWarpSpecializedILi12ELi3ELi2ENS5_IJNS4_1CILi1EEESB_SB_EEEEENS5_IJNSA_ILi128EEENSA_ILi16EEESE_EEENS_12float_e4m3_tENS5_IJlSB_lEEESH_SI_NS4_8TiledMMAINS4_8MMA_AtomIJNS4_10MMA_TraitsINS4_19SM100_MMA_F8F6F4_SSEJSH_SH_fSE_SF_NS4_17integral_constantINS4_4UMMA5MajorELSP_0EEESQ_NSN_INSO_7ScaleInELSR_0EEESS_EEEEEENS4_6LayoutISC_NS5_IJNSA_ILi0EEESW_SW_EEEEENS5_IJNS4_10UnderscoreESZ_SZ_EEEEENS4_13SM90_TMA_LOADENS4_14ComposedLayoutINS4_7SwizzleILi3ELi4ELi3EEENS4_18smem_ptr_flag_bitsILi8EEENSV_INS5_IJNSA_ILi8EEESE_EEENS5_IJSE_SB_EEEEEEEvNS4_8identityENS4_9TiledCopyINS4_9Copy_AtomIJNS4_31SM80_CP_ASYNC_CACHEGLOBAL_ZFILLINS_9uint128_tES1H_EESH_EEENSV_INS5_IJNS5_IJS18_SF_EEESF_EEENS5_IJNS5_IJNSA_ILi256EEESB_EEESF_EEEEENS5_IJSF_SE_EEEEES1C_vS1D_EENS_8epilogue10collective18CollectiveEpilogueINS1T_23Sm100TmaWarpSpecializedILi2ELi1ELi16ELb1ELb0EEEJSG_NS5_IJNSV_ISE_SB_EENSV_ISF_SB_EEEEENS_6half_tENS5_IJSB_llEEES21_S22_NS1T_6fusion15FusionCallbacksIS1X_NS23_17LinearCombinationIS21_fS21_fLNS_15FloatRoundStyleE2EEESG_S20_JEEENS4_5SM1004TMEM4LOAD26SM100_TMEM_LOAD_16dp256b2xES12_NS13_IS15_NS16_ILi16EEENSV_INS5_IJNSA_ILi64EEES18_EEENS5_IJSB_S2E_EEEEEEENS4_17SM75_U16x8_LDSM_TENS4_14SM90_TMA_STOREES2I_NS4_17SM90_U16x8_STSM_TENS4_39AutoVectorizingCopyWithAssumedAlignmentILi128EEEEEEvvEEEEvNT_6ParamsE,"ax",@progbits
	.align	128
.text._ZN7cutlass13device_kernelINS_4gemm6kernel13GemmUniversalIN4cute5tupleIJiiiiEEENS1_10collective13CollectiveMmaINS1_47MainloopSm100UmmaMixedTmaCpAsyncWarpSpecializedILi12ELi3ELi2ENS5_IJNS4_1CILi1EEESB_SB_EEEEENS5_IJNSA_ILi128EEENSA_ILi16EEESE_EEENS_12float_e4m3_tENS5_IJlSB_lEEESH_SI_NS4_8TiledMMAINS4_8MMA_AtomIJNS4_10MMA_TraitsINS4_19SM100_MMA_F8F6F4_SSEJSH_SH_fSE_SF_NS4_17integral_constantINS4_4UMMA5MajorELSP_0EEESQ_NSN_INSO_7ScaleInELSR_0EEESS_EEEEEENS4_6LayoutISC_NS5_IJNSA_ILi0EEESW_SW_EEEEENS5_IJNS4_10UnderscoreESZ_SZ_EEEEENS4_13SM90_TMA_LOADENS4_14ComposedLayoutINS4_7SwizzleILi3ELi4ELi3EEENS4_18smem_ptr_flag_bitsILi8EEENSV_INS5_IJNSA_ILi8EEESE_EEENS5_IJSE_SB_EEEEEEEvNS4_8identityENS4_9TiledCopyINS4_9Copy_AtomIJNS4_31SM80_CP_ASYNC_CACHEGLOBAL_ZFILLINS_9uint128_tES1H_EESH_EEENSV_INS5_IJNS5_IJS18_SF_EEESF_EEENS5_IJNS5_IJNSA_ILi256EEESB_EEESF_EEEEENS5_IJSF_SE_EEEEES1C_vS1D_EENS_8epilogue10collective18CollectiveEpilogueINS1T_23Sm100TmaWarpSpecializedILi2ELi1ELi16ELb1ELb0EEEJSG_NS5_IJNSV_ISE_SB_EENSV_ISF_SB_EEEEENS_6half_tENS5_IJSB_llEEES21_S22_NS1T_6fusion15FusionCallbacksIS1X_NS23_17LinearCombinationIS21_fS21_fLNS_15FloatRoundStyleE2EEESG_S20_JEEENS4_5SM1004TMEM4LOAD26SM100_TMEM_LOAD_16dp256b2xES12_NS13_IS15_NS16_ILi16EEENSV_INS5_IJNSA_ILi64EEES18_EEENS5_IJSB_S2E_EEEEEEENS4_17SM75_U16x8_LDSM_TENS4_14SM90_TMA_STOREES2I_NS4_17SM90_U16x8_STSM_TENS4_39AutoVectorizingCopyWithAssumedAlignmentILi128EEEEEEvvEEEEvNT_6ParamsE:
        .type           _ZN7cutlass13device_kernelINS_4gemm6kernel13GemmUniversalIN4cute5tupleIJiiiiEEENS1_10collective13CollectiveMmaINS1_47MainloopSm100UmmaMixedTmaCpAsyncWarpSpecializedILi12ELi3ELi2ENS5_IJNS4_1CILi1EEESB_SB_EEEEENS5_IJNSA_ILi128EEENSA_ILi16EEESE_EEENS_12float_e4m3_tENS5_IJlSB_lEEESH_SI_NS4_8TiledMMAINS4_8MMA_AtomIJNS4_10MMA_TraitsINS4_19SM100_MMA_F8F6F4_SSEJSH_SH_fSE_SF_NS4_17integral_constantINS4_4UMMA5MajorELSP_0EEESQ_NSN_INSO_7ScaleInELSR_0EEESS_EEEEEENS4_6LayoutISC_NS5_IJNSA_ILi0EEESW_SW_EEEEENS5_IJNS4_10UnderscoreESZ_SZ_EEEEENS4_13SM90_TMA_LOADENS4_14ComposedLayoutINS4_7SwizzleILi3ELi4ELi3EEENS4_18smem_ptr_flag_bitsILi8EEENSV_INS5_IJNSA_ILi8EEESE_EEENS5_IJSE_SB_EEEEEEEvNS4_8identityENS4_9TiledCopyINS4_9Copy_AtomIJNS4_31SM80_CP_ASYNC_CACHEGLOBAL_ZFILLINS_9uint128_tES1H_EESH_EEENSV_INS5_IJNS5_IJS18_SF_EEESF_EEENS5_IJNS5_IJNSA_ILi256EEESB_EEESF_EEEEENS5_IJSF_SE_EEEEES1C_vS1D_EENS_8epilogue10collective18CollectiveEpilogueINS1T_23Sm100TmaWarpSpecializedILi2ELi1ELi16ELb1ELb0EEEJSG_NS5_IJNSV_ISE_SB_EENSV_ISF_SB_EEEEENS_6half_tENS5_IJSB_llEEES21_S22_NS1T_6fusion15FusionCallbacksIS1X_NS23_17LinearCombinationIS21_fS21_fLNS_15FloatRoundStyleE2EEESG_S20_JEEENS4_5SM1004TMEM4LOAD26SM100_TMEM_LOAD_16dp256b2xES12_NS13_IS15_NS16_ILi16EEENSV_INS5_IJNSA_ILi64EEES18_EEENS5_IJSB_S2E_EEEEEEENS4_17SM75_U16x8_LDSM_TENS4_14SM90_TMA_STOREES2I_NS4_17SM90_U16x8_STSM_TENS4_39AutoVectorizingCopyWithAssumedAlignmentILi128EEEEEEvvEEEEvNT_6ParamsE,@function
        .size           _ZN7cutlass13device_kernelINS_4gemm6kernel13GemmUniversalIN4cute5tupleIJiiiiEEENS1_10collective13CollectiveMmaINS1_47MainloopSm100UmmaMixedTmaCpAsyncWarpSpecializedILi12ELi3ELi2ENS5_IJNS4_1CILi1EEESB_SB_EEEEENS5_IJNSA_ILi128EEENSA_ILi16EEESE_EEENS_12float_e4m3_tENS5_IJlSB_lEEESH_SI_NS4_8TiledMMAINS4_8MMA_AtomIJNS4_10MMA_TraitsINS4_19SM100_MMA_F8F6F4_SSEJSH_SH_fSE_SF_NS4_17integral_constantINS4_4UMMA5MajorELSP_0EEESQ_NSN_INSO_7ScaleInELSR_0EEESS_EEEEEENS4_6LayoutISC_NS5_IJNSA_ILi0EEESW_SW_EEEEENS5_IJNS4_10UnderscoreESZ_SZ_EEEEENS4_13SM90_TMA_LOADENS4_14ComposedLayoutINS4_7SwizzleILi3ELi4ELi3EEENS4_18smem_ptr_flag_bitsILi8EEENSV_INS5_IJNSA_ILi8EEESE_EEENS5_IJSE_SB_EEEEEEEvNS4_8identityENS4_9TiledCopyINS4_9Copy_AtomIJNS4_31SM80_CP_ASYNC_CACHEGLOBAL_ZFILLINS_9uint128_tES1H_EESH_EEENSV_INS5_IJNS5_IJS18_SF_EEESF_EEENS5_IJNS5_IJNSA_ILi256EEESB_EEESF_EEEEENS5_IJSF_SE_EEEEES1C_vS1D_EENS_8epilogue10collective18CollectiveEpilogueINS1T_23Sm100TmaWarpSpecializedILi2ELi1ELi16ELb1ELb0EEEJSG_NS5_IJNSV_ISE_SB_EENSV_ISF_SB_EEEEENS_6half_tENS5_IJSB_llEEES21_S22_NS1T_6fusion15FusionCallbacksIS1X_NS23_17LinearCombinationIS21_fS21_fLNS_15FloatRoundStyleE2EEESG_S20_JEEENS4_5SM1004TMEM4LOAD26SM100_TMEM_LOAD_16dp256b2xES12_NS13_IS15_NS16_ILi16EEENSV_INS5_IJNSA_ILi64EEES18_EEENS5_IJSB_S2E_EEEEEEENS4_17SM75_U16x8_LDSM_TENS4_14SM90_TMA_STOREES2I_NS4_17SM90_U16x8_STSM_TENS4_39AutoVectorizingCopyWithAssumedAlignmentILi128EEEEEEvvEEEEvNT_6ParamsE,(.L_x_661 - _ZN7cutlass13device_kernelINS_4gemm6kernel13GemmUniversalIN4cute5tupleIJiiiiEEENS1_10collective13CollectiveMmaINS1_47MainloopSm100UmmaMixedTmaCpAsyncWarpSpecializedILi12ELi3ELi2ENS5_IJNS4_1CILi1EEESB_SB_EEEEENS5_IJNSA_ILi128EEENSA_ILi16EEESE_EEENS_12float_e4m3_tENS5_IJlSB_lEEESH_SI_NS4_8TiledMMAINS4_8MMA_AtomIJNS4_10MMA_TraitsINS4_19SM100_MMA_F8F6F4_SSEJSH_SH_fSE_SF_NS4_17integral_constantINS4_4UMMA5MajorELSP_0EEESQ_NSN_INSO_7ScaleInELSR_0EEESS_EEEEEENS4_6LayoutISC_NS5_IJNSA_ILi0EEESW_SW_EEEEENS5_IJNS4_10UnderscoreESZ_SZ_EEEEENS4_13SM90_TMA_LOADENS4_14ComposedLayoutINS4_7SwizzleILi3ELi4ELi3EEENS4_18smem_ptr_flag_bitsILi8EEENSV_INS5_IJNSA_ILi8EEESE_EEENS5_IJSE_SB_EEEEEEEvNS4_8identityENS4_9TiledCopyINS4_9Copy_AtomIJNS4_31SM80_CP_ASYNC_CACHEGLOBAL_ZFILLINS_9uint128_tES1H_EESH_EEENSV_INS5_IJNS5_IJS18_SF_EEESF_EEENS5_IJNS5_IJNSA_ILi256EEESB_EEESF_EEEEENS5_IJSF_SE_EEEEES1C_vS1D_EENS_8epilogue10collective18CollectiveEpilogueINS1T_23Sm100TmaWarpSpecializedILi2ELi1ELi16ELb1ELb0EEEJSG_NS5_IJNSV_ISE_SB_EENSV_ISF_SB_EEEEENS_6half_tENS5_IJSB_llEEES21_S22_NS1T_6fusion15FusionCallbacksIS1X_NS23_17LinearCombinationIS21_fS21_fLNS_15FloatRoundStyleE2EEESG_S20_JEEENS4_5SM1004TMEM4LOAD26SM100_TMEM_LOAD_16dp256b2xES12_NS13_IS15_NS16_ILi16EEENSV_INS5_IJNSA_ILi64EEES18_EEENS5_IJSB_S2E_EEEEEEENS4_17SM75_U16x8_LDSM_TENS4_14SM90_TMA_STOREES2I_NS4_17SM90_U16x8_STSM_TENS4_39AutoVectorizingCopyWithAssumedAlignmentILi128EEEEEEvvEEEEvNT_6ParamsE)
        .other          _ZN7cutlass13device_kernelINS_4gemm6kernel13GemmUniversalIN4cute5tupleIJiiiiEEENS1_10collective13CollectiveMmaINS1_47MainloopSm100UmmaMixedTmaCpAsyncWarpSpecializedILi12ELi3ELi2ENS5_IJNS4_1CILi1EEESB_SB_EEEEENS5_IJNSA_ILi128EEENSA_ILi16EEESE_EEENS_12float_e4m3_tENS5_IJlSB_lEEESH_SI_NS4_8TiledMMAINS4_8MMA_AtomIJNS4_10MMA_TraitsINS4_19SM100_MMA_F8F6F4_SSEJSH_SH_fSE_SF_NS4_17integral_constantINS4_4UMMA5MajorELSP_0EEESQ_NSN_INSO_7ScaleInELSR_0EEESS_EEEEEENS4_6LayoutISC_NS5_IJNSA_ILi0EEESW_SW_EEEEENS5_IJNS4_10UnderscoreESZ_SZ_EEEEENS4_13SM90_TMA_LOADENS4_14ComposedLayoutINS4_7SwizzleILi3ELi4ELi3EEENS4_18smem_ptr_flag_bitsILi8EEENSV_INS5_IJNSA_ILi8EEESE_EEENS5_IJSE_SB_EEEEEEEvNS4_8identityENS4_9TiledCopyINS4_9Copy_AtomIJNS4_31SM80_CP_ASYNC_CACHEGLOBAL_ZFILLINS_9uint128_tES1H_EESH_EEENSV_INS5_IJNS5_IJS18_SF_EEESF_EEENS5_IJNS5_IJNSA_ILi256EEESB_EEESF_EEEEENS5_IJSF_SE_EEEEES1C_vS1D_EENS_8epilogue10collective18CollectiveEpilogueINS1T_23Sm100TmaWarpSpecializedILi2ELi1ELi16ELb1ELb0EEEJSG_NS5_IJNSV_ISE_SB_EENSV_ISF_SB_EEEEENS_6half_tENS5_IJSB_llEEES21_S22_NS1T_6fusion15FusionCallbacksIS1X_NS23_17LinearCombinationIS21_fS21_fLNS_15FloatRoundStyleE2EEESG_S20_JEEENS4_5SM1004TMEM4LOAD26SM100_TMEM_LOAD_16dp256b2xES12_NS13_IS15_NS16_ILi16EEENSV_INS5_IJNSA_ILi64EEES18_EEENS5_IJSB_S2E_EEEEEEENS4_17SM75_U16x8_LDSM_TENS4_14SM90_TMA_STOREES2I_NS4_17SM90_U16x8_STSM_TENS4_39AutoVectorizingCopyWithAssumedAlignmentILi128EEEEEEvvEEEEvNT_6ParamsE,@"STO_CUDA_ENTRY STV_DEFAULT"
_ZN7cutlass13device_kernelINS_4gemm6kernel13GemmUniversalIN4cute5tupleIJiiiiEEENS1_10collective13CollectiveMmaINS1_47MainloopSm100UmmaMixedTmaCpAsyncWarpSpecializedILi12ELi3ELi2ENS5_IJNS4_1CILi1EEESB_SB_EEEEENS5_IJNSA_ILi128EEENSA_ILi16EEESE_EEENS_12float_e4m3_tENS5_IJlSB_lEEESH_SI_NS4_8TiledMMAINS4_8MMA_AtomIJNS4_10MMA_TraitsINS4_19SM100_MMA_F8F6F4_SSEJSH_SH_fSE_SF_NS4_17integral_constantINS4_4UMMA5MajorELSP_0EEESQ_NSN_INSO_7ScaleInELSR_0EEESS_EEEEEENS4_6LayoutISC_NS5_IJNSA_ILi0EEESW_SW_EEEEENS5_IJNS4_10UnderscoreESZ_SZ_EEEEENS4_13SM90_TMA_LOADENS4_14ComposedLayoutINS4_7SwizzleILi3ELi4ELi3EEENS4_18smem_ptr_flag_bitsILi8EEENSV_INS5_IJNSA_ILi8EEESE_EEENS5_IJSE_SB_EEEEEEEvNS4_8identityENS4_9TiledCopyINS4_9Copy_AtomIJNS4_31SM80_CP_ASYNC_CACHEGLOBAL_ZFILLINS_9uint128_tES1H_EESH_EEENSV_INS5_IJNS5_IJS18_SF_EEESF_EEENS5_IJNS5_IJNSA_ILi256EEESB_EEESF_EEEEENS5_IJSF_SE_EEEEES1C_vS1D_EENS_8epilogue10collective18CollectiveEpilogueINS1T_23Sm100TmaWarpSpecializedILi2ELi1ELi16ELb1ELb0EEEJSG_NS5_IJNSV_ISE_SB_EENSV_ISF_SB_EEEEENS_6half_tENS5_IJSB_llEEES21_S22_NS1T_6fusion15FusionCallbacksIS1X_NS23_17LinearCombinationIS21_fS21_fLNS_15FloatRoundStyleE2EEESG_S20_JEEENS4_5SM1004TMEM4LOAD26SM100_TMEM_LOAD_16dp256b2xES12_NS13_IS15_NS16_ILi16EEENSV_INS5_IJNSA_ILi64EEES18_EEENS5_IJSB_S2E_EEEEEEENS4_17SM75_U16x8_LDSM_TENS4_14SM90_TMA_STOREES2I_NS4_17SM90_U16x8_STSM_TENS4_39AutoVectorizingCopyWithAssumedAlignmentILi128EEEEEEvvEEEEvNT_6ParamsE:
[----:B------:R-:W1:Y:S01]  /*0000*/  LDC R1, c[0x0][0x37c] ;  /* 0x0000df00ff017b82 */ /* 0x000e620000000800 */
[----:B------:R-:W2:Y:S01]  /*0010*/  S2R R87, SR_TID.X ;  /* 0x0000000000577919 */ /* 0x000ea20000002100 */
[----:B------:R-:W3:Y:S01]  /*0020*/  LDCU.64 UR4, c[0x0][0x590] ;  /* 0x0000b200ff0477ac */ /* 0x000ee20008000a00 */
[----:B------:R-:W-:Y:S02]  /*0030*/  PRMT R76, RZ, 0x7610, R76 ;  /* 0x00007610ff4c7816 */ /* 0x000fe4000000004c */
[----:B------:R-:W-:Y:S01]  /*0040*/  ELECT P5, URZ, PT ;  /* 0x0000000000ff782f */ /* 0x000fe200038a0000 */
[----:B------:R-:W4:Y:S01]  /*0050*/  LDCU.64 UR40, c[0x0][0x358] ;  /* 0x00006b00ff2877ac */ /* 0x000f220008000a00 */
[----:B---3--:R-:W-:-:S04]  /*0060*/  UISETP.NE.U32.AND UP0, UPT, UR4, URZ, UPT ;  /* 0x000000ff0400728c */ /* 0x008fc8000bf05070 */
[----:B------:R-:W-:Y:S01]  /*0070*/  UISETP.NE.AND.EX UP0, UPT, UR5, URZ, UPT, UP0 ;  /* 0x000000ff0500728c */ /* 0x000fe2000bf05300 */
[----:B--2---:R-:W-:-:S05]  /*0080*/  SHF.R.U32.HI R80, RZ, 0x5, R87 ;  /* 0x00000005ff507819 */ /* 0x004fca0000011657 */
[----:B------:R-:W2:Y:S02]  /*0090*/  SHFL.IDX PT, R0, R80, RZ, 0x1f ;  /* 0x00001fff50007589 */ /* 0x000ea400000e0000 */
[----:B--2---:R-:W-:Y:S01]  /*00a0*/  R2UR UR13, R0 ;  /* 0x00000000000d72ca */ /* 0x004fe200000e0000 */
[----:B-1--4-:R-:W-:-:S14]  /*00b0*/  BRA.U UP0, `(.L_x_294) ;  /* 0x00000001002c7547 */ /* 0x012fdc000b800000 */
[----:B------:R-:W1:Y:S02]  /*00c0*/  LDCU.64 UR6, c[0x0][0x588] ;  /* 0x0000b100ff0677ac */ /* 0x000e640008000a00 */
[----:B-1----:R-:W-:-:S04]  /*00d0*/  UISETP.NE.U32.AND UP0, UPT, UR6, URZ, UPT ;  /* 0x000000ff0600728c */ /* 0x002fc8000bf05070 */
[----:B------:R-:W-:-:S09]  /*00e0*/  UISETP.NE.AND.EX UP0, UPT, UR7, URZ, UPT, UP0 ;  /* 0x000000ff0700728c */ /* 0x000fd2000bf05300 */
[----:B------:R-:W-:Y:S05]  /*00f0*/  BRA.U !UP0, `(.L_x_295) ;  /* 0x0000000108107547 */ /* 0x000fea000b800000 */
[----:B------:R-:W1:Y:S02]  /*0100*/  LDC.64 R2, c[0x0][0x588] ;  /* 0x00016200ff027b82 */ /* 0x000e640000000a00 */
[----:B-1----:R1:W5:Y:S01]  /*0110*/  LDG.E R39, desc[UR40][R2.64] ;  /* 0x0000002802277981 */ /* 0x002362000c1e1900 */
[----:B------:R-:W-:Y:S01]  /*0120*/  HFMA2 R76, -RZ, RZ, 0, 5.9604644775390625e-08 ;  /* 0x00000001ff4c7431 */ /* 0x000fe200000001ff */
[----:B------:R-:W-:Y:S05]  /*0130*/  BRA `(.L_x_294) ;  /* 0x00000000000c7947 */ /* 0x000fea0003800000 */
.L_x_295:
[----:B------:R-:W1:Y:S01]  /*0140*/  LDCU UR6, c[0x0][0x580] ;  /* 0x0000b000ff0677ac */ /* 0x000e620008000800 */
[----:B------:R-:W-:Y:S01]  /*0150*/  HFMA2 R76, -RZ, RZ, 0, 5.9604644775390625e-08 ;  /* 0x00000001ff4c7431 */ /* 0x000fe200000001ff */
[----:B-1----:R-:W-:-:S07]  /*0160*/  MOV R39, UR6 ;  /* 0x0000000600277c02 */ /* 0x002fce0008000f00 */
.L_x_294:
[----:B------:R-:W2:Y:S02]  /*0170*/  LDCU.64 UR6, c[0x0][0x5b0] ;  /* 0x0000b600ff0677ac */ /* 0x000ea40008000a00 */
[----:B--2---:R-:W-:-:S04]  /*0180*/  UISETP.NE.U32.AND UP0, UPT, UR6, URZ, UPT ;  /* 0x000000ff0600728c */ /* 0x004fc8000bf05070 */
[----:B------:R-:W-:-:S09]  /*0190*/  UISETP.NE.AND.EX UP0, UPT, UR7, URZ, UPT, UP0 ;  /* 0x000000ff0700728c */ /* 0x000fd2000bf05300 */
[----:B------:R-:W-:Y:S05]  /*01a0*/  BRA.U UP0, `(.L_x_296) ;  /* 0x0000000100247547 */ /* 0x000fea000b800000 */
[----:B------:R-:W2:Y:S02]  /*01b0*/  LDCU.64 UR6, c[0x0][0x5a8] ;  /* 0x0000b500ff0677ac */ /* 0x000ea40008000a00 */
[----:B--2---:R-:W-:-:S04]  /*01c0*/  UISETP.NE.U32.AND UP0, UPT, UR6, URZ, UPT ;  /* 0x000000ff0600728c */ /* 0x004fc8000bf05070 */
[----:B------:R-:W-:-:S09]  /*01d0*/  UISETP.NE.AND.EX UP0, UPT, UR7, URZ, UPT, UP0 ;  /* 0x000000ff0700728c */ /* 0x000fd2000bf05300 */
[----:B------:R-:W-:Y:S05]  /*01e0*/  BRA.U !UP0, `(.L_x_297) ;  /* 0x00000001080c7547 */ /* 0x000fea000b800000 */
[----:B-1----:R-:W1:Y:S02]  /*01f0*/  LDC.64 R2, c[0x0][0x5a8] ;  /* 0x00016a00ff027b82 */ /* 0x002e640000000a00 */
[----:B-1----:R2:W5:Y:S01]  /*0200*/  LDG.E R37, desc[UR40][R2.64] ;  /* 0x0000002802257981 */ /* 0x002562000c1e1900 */
[----:B------:R-:W-:Y:S05]  /*0210*/  BRA `(.L_x_296) ;  /* 0x0000000000087947 */ /* 0x000fea0003800000 */
.L_x_297:
[----:B------:R-:W2:Y:S02]  /*0220*/  LDCU UR6, c[0x0][0x5a0] ;  /* 0x0000b400ff0677ac */ /* 0x000ea40008000800 */
[----:B--2---:R-:W-:-:S07]  /*0230*/  MOV R37, UR6 ;  /* 0x0000000600257c02 */ /* 0x004fce0008000f00 */
.L_x_296:
[----:B------:R-:W3:Y:S01]  /*0240*/  LDCU.64 UR6, c[0x0][0x588] ;  /* 0x0000b100ff0677ac */ /* 0x000ee20008000a00 */
[----:B------:R-:W-:Y:S02]  /*0250*/  UISETP.EQ.U32.AND UP2, UPT, UR4, URZ, UPT ;  /* 0x000000ff0400728c */ /* 0x000fe4000bf42070 */
[----:B------:R-:W-:Y:S02]  /*0260*/  UISETP.GE.AND UP3, UPT, UR13, 0x8, UPT ;  /* 0x000000080d00788c */ /* 0x000fe4000bf66270 */
[----:B------:R-:W-:Y:S02]  /*0270*/  UISETP.GT.AND UP1, UPT, UR13, 0x3, UPT ;  /* 0x000000030d00788c */ /* 0x000fe4000bf24270 */
[----:B---3--:R-:W-:-:S03]  /*0280*/  UISETP.NE.U32.AND UP0, UPT, UR6, URZ, UPT ;  /* 0x000000ff0600728c */ /* 0x008fc6000bf05070 */
[----:B------:R-:W-:Y:S01]  /*0290*/  UMOV UR6, 0x4 ;  /* 0x0000000400067882 */ /* 0x000fe20000000000 */
[----:B------:R-:W-:Y:S02]  /*02a0*/  UISETP.NE.AND.EX UP0, UPT, UR7, URZ, UPT, UP0 ;  /* 0x000000ff0700728c */ /* 0x000fe4000bf05300 */
[----:B------:R-:W-:Y:S02]  /*02b0*/  USEL UR6, UR6, 0x8, !UP3 ;  /* 0x0000000806067887 */ /* 0x000fe4000d800000 */
[----:B------:R-:W-:Y:S02]  /*02c0*/  UISETP.EQ.OR.EX UP4, UPT, UR5, URZ, !UP0, UP2 ;  /* 0x000000ff0500728c */ /* 0x000fe4000c782720 */
[----:B------:R-:W-:Y:S02]  /*02d0*/  UPLOP3.LUT UP2, UPT, UPT, UPT, UPT, 0x40, 0x4 ;  /* 0x000000000004789c */ /* 0x000fe40003f4e870 */
[----:B------:R-:W-:Y:S02]  /*02e0*/  USEL UR6, UR6, UR13, UP1 ;  /* 0x0000000d06067287 */ /* 0x000fe40008800000 */
[----:B------:R-:W-:-:S03]  /*02f0*/  UP2UR UR46, UPR, URZ, 0x10 ;  /* 0x00000010ff2e7883 */ /* 0x000fc60008000000 */
[----:B------:R-:W-:Y:S09]  /*0300*/  BRA.U !UP4, `(.L_x_298) ;  /* 0x000000010c207547 */ /* 0x000ff2000b800000 */
[----:B------:R-:W-:Y:S01]  /*0310*/  UISETP.NE.U32.AND UP2, UPT, UR4, URZ, UPT ;  /* 0x000000ff0400728c */ /* 0x000fe2000bf45070 */
[----:B-----5:R-:W-:Y:S01]  /*0320*/  FSETP.NEU.AND P0, PT, R39, RZ, PT ;  /* 0x000000ff2700720b */ /* 0x020fe20003f0d000 */
[----:B------:R-:W-:Y:S02]  /*0330*/  USEL UR4, URZ, 0xffffffff, UP0 ;  /* 0xffffffffff047887 */ /* 0x000fe40008000000 */
[----:B------:R-:W-:-:S10]  /*0340*/  UISETP.NE.AND.EX UP2, UPT, UR5, URZ, UPT, UP2 ;  /* 0x000000ff0500728c */ /* 0x000fd4000bf45320 */
[----:B------:R-:W-:Y:S01]  /*0350*/  VOTEU.ANY UP1, P0 ;  /* 0x0000000000ff7886 */ /* 0x000fe20000020100 */
[----:B------:R-:W-:-:S04]  /*0360*/  @!UP2 USEL UR4, URZ, 0xffffffff, UP1 ;  /* 0xffffffffff04a887 */ /* 0x000fc80008800000 */
[----:B------:R-:W-:-:S04]  /*0370*/  ULOP3.LUT UR4, UR4, 0x1, URZ, 0xc0, !UPT ;  /* 0x0000000104047892 */ /* 0x000fc8000f8ec0ff */
[----:B------:R-:W-:-:S11]  /*0380*/  UISETP.EQ.U32.AND UP2, UPT, UR4, 0x1, UPT ;  /* 0x000000010400788c */ /* 0x000fd6000bf42070 */
.L_x_298:
[----:B------:R-:W3:Y:S02]  /*0390*/  SHFL.IDX PT, R0, R80, RZ, 0x1f ;  /* 0x00001fff50007589 */ /* 0x000ee400000e0000 */
[----:B---3--:R-:W-:-:S13]  /*03a0*/  ISETP.NE.AND P0, PT, R0, RZ, PT ;  /* 0x000000ff0000720c */ /* 0x008fda0003f05270 */
[----:B------:R-:W-:Y:S05]  /*03b0*/  @P0 BRA `(.L_x_299) ;  /* 0x0000000000940947 */ /* 0x000fea0003800000 */
[----:B------:R-:W-:Y:S01]  /*03c0*/  ELECT P0, URZ, PT ;  /* 0x0000000000ff782f */ /* 0x000fe20003800000 */
[----:B------:R-:W-:-:S12]  /*03d0*/  BSSY.RECONVERGENT B0, `(.L_x_299) ;  /* 0x0000023000007945 */ /* 0x000fd80003800200 */
[----:B------:R-:W-:Y:S05]  /*03e0*/  @!P0 BRA `(.L_x_300) ;  /* 0x0000000000848947 */ /* 0x000fea0003800000 */
[----:B------:R-:W3:Y:S01]  /*03f0*/  S2UR UR5, SR_CgaCtaId ;  /* 0x00000000000579c3 */ /* 0x000ee20000008800 */
[----:B------:R-:W-:Y:S01]  /*0400*/  UMOV UR7, 0x400 ;  /* 0x0000040000077882 */ /* 0x000fe20000000000 */
[----:B------:R-:W-:Y:S02]  /*0410*/  UMOV UR4, 0x1 ;  /* 0x0000000100047882 */ /* 0x000fe40000000000 */
[----:B------:R-:W-:-:S04]  /*0420*/  UIADD3 UR8, UPT, UPT, -UR4, 0x100000, URZ ;  /* 0x0010000004087890 */ /* 0x000fc8000fffe1ff */
[----:B------:R-:W-:Y:S02]  /*0430*/  USHF.L.U32 UR9, UR8, 0xb, URZ ;  /* 0x0000000b08097899 */ /* 0x000fe400080006ff */
[----:B------:R-:W-:Y:S02]  /*0440*/  USHF.L.U32 UR8, UR8, 0x1, URZ ;  /* 0x0000000108087899 */ /* 0x000fe400080006ff */
[----:B---3--:R-:W-:Y:S01]  /*0450*/  ULEA UR5, UR5, UR7, 0x18 ;  /* 0x0000000705057291 */ /* 0x008fe2000f8ec0ff */
[----:B------:R-:W3:Y:S11]  /*0460*/  FENCE.VIEW.ASYNC.S ;  /* 0x00000000000073c6 */ /* 0x000ef60000000000 */
[----:B---3--:R3:W4:Y:S01]  /*0470*/  SYNCS.EXCH.64 URZ, [UR5], UR8 ;  /* 0x0000000805ff75b2 */ /* 0x0087220008000100 */
[----:B------:R3:W1:Y:S01]  /*0480*/  SYNCS.EXCH.64 URZ, [UR5+0x60], UR8 ;  /* 0x0000600805ff75b2 */ /* 0x0006620008000100 */
        /* <DEDUP_REMOVED lines=21> */
[----:B------:R3:W1:Y:S02]  /*05e0*/  SYNCS.EXCH.64 URZ, [UR5+0xb8], UR8 ;  /* 0x0000b80805ff75b2 */ /* 0x0006640008000100 */
[----:B---34-:R-:W-:Y:S01]  /*05f0*/  NOP ;  /* 0x0000000000007918 */ /* 0x018fe20000000000 */
.L_x_300:
[----:B------:R-:W-:Y:S05]  /*0600*/  BSYNC.RECONVERGENT B0 ;  /* 0x0000000000007941 */ /* 0x000fea0003800200 */
.L_x_299:
[----:B------:R-:W3:Y:S01]  /*0610*/  SHFL.IDX PT, R0, R80, RZ, 0x1f ;  /* 0x00001fff50007589 */ /* 0x000ee200000e0000 */
[----:B------:R-:W-:Y:S01]  /*0620*/  NOP ;  /* 0x0000000000007918 */ /* 0x000fe20000000000 */
[----:B---3--:R-:W-:-:S13]  /*0630*/  ISETP.NE.AND P0, PT, R0, RZ, PT ;  /* 0x000000ff0000720c */ /* 0x008fda0003f05270 */
[----:B------:R-:W-:Y:S05]  /*0640*/  @P0 BRA `(.L_x_301) ;  /* 0x0000000000a40947 */ /* 0x000fea0003800000 */
[----:B------:R-:W-:Y:S01]  /*0650*/  ELECT P0, URZ, PT ;  /* 0x0000000000ff782f */ /* 0x000fe20003800000 */
[----:B------:R-:W-:-:S12]  /*0660*/  BSSY.RECONVERGENT B0, `(.L_x_301) ;  /* 0x0000027000007945 */ /* 0x000fd80003800200 */
[----:B------:R-:W-:Y:S05]  /*0670*/  @!P0 BRA `(.L_x_302) ;  /* 0x0000000000948947 */ /* 0x000fea0003800000 */
[----:B------:R-:W3:Y:S01]  /*0680*/  S2UR UR7, SR_CgaCtaId ;  /* 0x00000000000779c3 */ /* 0x000ee20000008800 */
[----:B------:R-:W-:Y:S01]  /*0690*/  UMOV UR8, 0x400 ;  /* 0x0000040000087882 */ /* 0x000fe20000000000 */
[----:B------:R-:W-:Y:S01]  /*06a0*/  UMOV UR5, 0x80 ;  /* 0x0000008000057882 */ /* 0x000fe20000000000 */
[----:B------:R-:W-:Y:S01]  /*06b0*/  UMOV UR4, 0x1 ;  /* 0x0000000100047882 */ /* 0x000fe20000000000 */
[----:B---3--:R-:W-:Y:S02]  /*06c0*/  ULEA UR7, UR7, UR8, 0x18 ;  /* 0x0000000807077291 */ /* 0x008fe4000f8ec0ff */
[----:B------:R-:W-:-:S04]  /*06d0*/  UIADD3 UR8, UPT, UPT, -UR5, 0x100000, URZ ;  /* 0x0010000005087890 */ /* 0x000fc8000fffe1ff */
[----:B------:R-:W-:Y:S02]  /*06e0*/  USHF.L.U32 UR9, UR8, 0xb, URZ ;  /* 0x0000000b08097899 */ /* 0x000fe400080006ff */
[----:B------:R-:W-:Y:S02]  /*06f0*/  USHF.L.U32 UR8, UR8, 0x1, URZ ;  /* 0x0000000108087899 */ /* 0x000fe400080006ff */
[----:B------:R-:W-:-:S04]  /*0700*/  UIADD3 UR4, UPT, UPT, -UR4, 0x100000, URZ ;  /* 0x0010000004047890 */ /* 0x000fc8000fffe1ff */
[----:B------:R-:W-:Y:S02]  /*0710*/  USHF.L.U32 UR5, UR4, 0xb, URZ ;  /* 0x0000000b04057899 */ /* 0x000fe400080006ff */
[----:B------:R-:W-:Y:S01]  /*0720*/  USHF.L.U32 UR4, UR4, 0x1, URZ ;  /* 0x0000000104047899 */ /* 0x000fe200080006ff */
[----:B------:R-:W3:Y:S03]  /*0730*/  FENCE.VIEW.ASYNC.S ;  /* 0x00000000000073c6 */ /* 0x000ee60000000000 */
[----:B---3--:R3:W4:Y:S08]  /*0740*/  SYNCS.EXCH.64 URZ, [UR7+0xc0], UR8 ;  /* 0x0000c00807ff75b2 */ /* 0x0087300008000100 */
        /* <DEDUP_REMOVED lines=24> */
.L_x_302:
[----:B------:R-:W-:Y:S05]  /*08d0*/  BSYNC.RECONVERGENT B0 ;  /* 0x0000000000007941 */ /* 0x000fea0003800200 */
.L_x_301:
[----:B------:R-:W3:Y:S01]  /*08e0*/  SHFL.IDX PT, R0, R80, RZ, 0x1f ;  /* 0x00001fff50007589 */ /* 0x000ee200000e0000 */
[----:B------:R-:W-:Y:S01]  /*08f0*/  NOP ;  /* 0x0000000000007918 */ /* 0x000fe20000000000 */
[----:B---3--:R-:W-:-:S13]  /*0900*/  ISETP.NE.AND P0, PT, R0, 0x3, PT ;  /* 0x000000030000780c */ /* 0x008fda0003f05270 */
[----:B------:R-:W-:Y:S05]  /*0910*/  @P0 BRA `(.L_x_303) ;  /* 0x0000000000480947 */ /* 0x000fea0003800000 */
[----:B------:R-:W3:Y:S01]  /*0920*/  S2UR UR7, SR_CgaCtaId ;  /* 0x00000000000779c3 */ /* 0x000ee20000008800 */
[----:B------:R-:W-:Y:S01]  /*0930*/  UMOV UR8, 0x400 ;  /* 0x0000040000087882 */ /* 0x000fe20000000000 */
[----:B------:R-:W-:Y:S01]  /*0940*/  UMOV UR5, 0x20 ;  /* 0x0000002000057882 */ /* 0x000fe20000000000 */
[----:B------:R-:W-:Y:S01]  /*0950*/  UMOV UR4, 0x80 ;  /* 0x0000008000047882 */ /* 0x000fe20000000000 */
[----:B------:R-:W-:Y:S01]  /*0960*/  ELECT P0, URZ, PT ;  /* 0x0000000000ff782f */ /* 0x000fe20003800000 */
        /* <DEDUP_REMOVED lines=12> */
[----:B------:R-:W-:Y:S01]  /*0a30*/  NOP ;  /* 0x0000000000007918 */ /* 0x000fe20000000000 */
.L_x_303:
[----:B------:R-:W2:Y:S01]  /*0a40*/  SHFL.IDX PT, R0, R80, RZ, 0x1f ;  /* 0x00001fff50007589 */ /* 0x000ea200000e0000 */
[----:B------:R-:W-:Y:S01]  /*0a50*/  NOP ;  /* 0x0000000000007918 */ /* 0x000fe20000000000 */
[----:B--2---:R-:W-:-:S13]  /*0a60*/  ISETP.NE.AND P0, PT, R0, 0x1, PT ;  /* 0x000000010000780c */ /* 0x004fda0003f05270 */
[----:B------:R-:W-:Y:S05]  /*0a70*/  @P0 BRA `(.L_x_304) ;  /* 0x0000000000500947 */ /* 0x000fea0003800000 */
[----:B---3--:R-:W2:Y:S01]  /*0a80*/  S2UR UR7, SR_CgaCtaId ;  /* 0x00000000000779c3 */ /* 0x008ea20000008800 */
[----:B------:R-:W-:Y:S01]  /*0a90*/  UMOV UR8, 0x400 ;  /* 0x0000040000087882 */ /* 0x000fe20000000000 */
[----:B------:R-:W-:Y:S01]  /*0aa0*/  UMOV UR5, 0x1 ;  /* 0x0000000100057882 */ /* 0x000fe20000000000 */
[----:B------:R-:W-:Y:S01]  /*0ab0*/  UMOV UR4, 0x160 ;  /* 0x0000016000047882 */ /* 0x000fe20000000000 */
[----:B------:R-:W-:Y:S01]  /*0ac0*/  ELECT P0, URZ, PT ;  /* 0x0000000000ff782f */ /* 0x000fe20003800000 */
[----:B--2---:R-:W-:Y:S02]  /*0ad0*/  ULEA UR7, UR7, UR8, 0x18 ;  /* 0x0000000807077291 */ /* 0x004fe4000f8ec0ff */
[----:B------:R-:W-:-:S04]  /*0ae0*/  UIADD3 UR8, UPT, UPT, -UR5, 0x100000, URZ ;  /* 0x0010000005087890 */ /* 0x000fc8000fffe1ff */
[----:B------:R-:W-:Y:S02]  /*0af0*/  USHF.L.U32 UR9, UR8, 0xb, URZ ;  /* 0x0000000b08097899 */ /* 0x000fe400080006ff */
[----:B------:R-:W-:Y:S02]  /*0b00*/  USHF.L.U32 UR8, UR8, 0x1, URZ ;  /* 0x0000000108087899 */ /* 0x000fe400080006ff */
[----:B------:R-:W-:-:S04]  /*0b10*/  UIADD3 UR4, UPT, UPT, -UR4, 0x100000, URZ ;  /* 0x0010000004047890 */ /* 0x000fc8000fffe1ff */
[----:B------:R-:W-:Y:S02]  /*0b20*/  USHF.L.U32 UR5, UR4, 0xb, URZ ;  /* 0x0000000b04057899 */ /* 0x000fe400080006ff */
[----:B------:R-:W-:Y:S01]  /*0b30*/  USHF.L.U32 UR4, UR4, 0x1, URZ ;  /* 0x0000000104047899 */ /* 0x000fe200080006ff */
[----:B------:R-:W2:Y:S03]  /*0b40*/  FENCE.VIEW.ASYNC.S ;  /* 0x00000000000073c6 */ /* 0x000ea60000000000 */
[----:B--2---:R2:W3:Y:S08]  /*0b50*/  SYNCS.EXCH.64 URZ, [UR7+0x1a0], UR8 ;  /* 0x0001a00807ff75b2 */ /* 0x0044f00008000100 */
[----:B------:R2:W1:Y:S01]  /*0b60*/  SYNCS.EXCH.64 URZ, [UR7+0x1b8], UR4 ;  /* 0x0001b80407ff75b2 */ /* 0x0004620008000100 */
[----:B------:R2:W1:Y:S01]  /*0b70*/  SYNCS.EXCH.64 URZ, [UR7+0x1a8], UR8 ;  /* 0x0001a80807ff75b2 */ /* 0x0004620008000100 */
[----:B------:R2:W1:Y:S01]  /*0b80*/  SYNCS.EXCH.64 URZ, [UR7+0x1c0], UR4 ;  /* 0x0001c00407ff75b2 */ /* 0x0004620008000100 */
[----:B------:R2:W1:Y:S01]  /*0b90*/  SYNCS.EXCH.64 URZ, [UR7+0x1b0], UR8 ;  /* 0x0001b00807ff75b2 */ /* 0x0004620008000100 */
[----:B------:R2:W1:Y:S01]  /*0ba0*/  SYNCS.EXCH.64 URZ, [UR7+0x1c8], UR4 ;  /* 0x0001c80407ff75b2 */ /* 0x0004620008000100 */
[----:B------:R-:W-:Y:S01]  /*0bb0*/  NOP ;  /* 0x0000000000007918 */ /* 0x000fe20000000000 */
.L_x_304:
[----:B------:R-:W4:Y:S01]  /*0bc0*/  SHFL.IDX PT, R0, R80, RZ, 0x1f ;  /* 0x00001fff50007589 */ /* 0x000f2200000e0000 */
[----:B------:R-:W-:Y:S01]  /*0bd0*/  NOP ;  /* 0x0000000000007918 */ /* 0x000fe20000000000 */
[----:B----4-:R-:W-:-:S13]  /*0be0*/  ISETP.NE.AND P0, PT, R0, 0x2, PT ;  /* 0x000000020000780c */ /* 0x010fda0003f05270 */
[----:B------:R-:W-:Y:S05]  /*0bf0*/  @P0 BRA `(.L_x_305) ;  /* 0x0000000000480947 */ /* 0x000fea0003800000 */
[----:B--23--:R-:W2:Y:S01]  /*0c00*/  S2UR UR7, SR_CgaCtaId ;  /* 0x00000000000779c3 */ /* 0x00cea20000008800 */
        /* <DEDUP_REMOVED lines=12> */
[----:B--2---:R4:W2:Y:S08]  /*0cd0*/  SYNCS.EXCH.64 URZ, [UR7+0x1d0], UR8 ;  /* 0x0001d00807ff75b2 */ /* 0x0048b00008000100 */
[----:B------:R4:W3:Y:S01]  /*0ce0*/  SYNCS.EXCH.64 URZ, [UR7+0x1e0], UR4 ;  /* 0x0001e00407ff75b2 */ /* 0x0008e20008000100 */
[----:B------:R4:W1:Y:S01]  /*0cf0*/  SYNCS.EXCH.64 URZ, [UR7+0x1d8], UR8 ;  /* 0x0001d80807ff75b2 */ /* 0x0008620008000100 */
[----:B------:R4:W1:Y:S02]  /*0d00*/  SYNCS.EXCH.64 URZ, [UR7+0x1e8], UR4 ;  /* 0x0001e80407ff75b2 */ /* 0x0008640008000100 */
[----:B----4-:R-:W-:Y:S01]  /*0d10*/  NOP ;  /* 0x0000000000007918 */ /* 0x010fe20000000000 */
.L_x_305:
[----:B--23--:R-:W2:Y:S01]  /*0d20*/  S2UR UR5, SR_CTAID.X ;  /* 0x00000000000579c3 */ /* 0x00cea20000002500 */
[----:B------:R-:W-:-:S05]  /*0d30*/  CS2R.32 R75, SR_CgaSize ;  /* 0x00000000004b7805 */ /* 0x000fca0000008a00 */
[----:B------:R-:W-:-:S05]  /*0d40*/  IMAD R75, R75, -0xa0, RZ ;  /* 0xffffff604b4b7824 */ /* 0x000fca00078e02ff */
[----:B------:R-:W-:-:S14]  /*0d50*/  R2UR UR8, R75 ;  /* 0x000000004b0872ca */ /* 0x000fdc00000e0000 */
[----:B------:R-:W3:Y:S01]  /*0d60*/  LDCU UR8, c[0x0][UR8+0x2b0] ;  /* 0x00005600080877ac */ /* 0x000ee20008000800 */
[----:B------:R-:W-:Y:S01]  /*0d70*/  NOP ;  /* 0x0000000000007918 */ /* 0x000fe20000000000 */
[----:B------:R-:W-:-:S05]  /*0d80*/  CS2R.32 R75, SR_CgaSize ;  /* 0x00000000004b7805 */ /* 0x000fca0000008a00 */
[----:B------:R-:W-:-:S05]  /*0d90*/  IMAD R75, R75, -0xa0, RZ ;  /* 0xffffff604b4b7824 */ /* 0x000fca00078e02ff */
[----:B------:R-:W-:-:S14]  /*0da0*/  R2UR UR7, R75 ;  /* 0x000000004b0772ca */ /* 0x000fdc00000e0000 */
[----:B------:R-:W4:Y:S01]  /*0db0*/  LDCU UR7, c[0x0][UR7+0x2b4] ;  /* 0x00005680070777ac */ /* 0x000f220008000800 */
[----:B------:R-:W1:Y:S08]  /*0dc0*/  S2UR UR4, SR_CTAID.Y ;  /* 0x00000000000479c3 */ /* 0x000e700000002600 */
[----:B------:R-:W4:Y:S01]  /*0dd0*/  LDC R9, c[0x0][0x848] ;  /* 0x00021200ff097b82 */ /* 0x000f220000000800 */
[----:B--2---:R-:W-:-:S02]  /*0de0*/  I2FP.F32.U32 R4, UR5 ;  /* 0x0000000500047c45 */ /* 0x004fc40008201000 */
[----:B------:R-:W-:-:S05]  /*0df0*/  CS2R.32 R0, SR_CgaSize ;  /* 0x0000000000007805 */ /* 0x000fca0000008a00 */
[----:B------:R-:W-:-:S06]  /*0e00*/  IMAD R0, R0, -0xa0, RZ ;  /* 0xffffff6000007824 */ /* 0x000fcc00078e02ff */
[----:B------:R-:W2:Y:S01]  /*0e10*/  LDC R0, c[0x0][R0+0x2a0] ;  /* 0x0000a80000007b82 */ /* 0x000ea20000000800 */
[----:B------:R-:W-:Y:S01]  /*0e20*/  MOV R75, UR5 ;  /* 0x00000005004b7c02 */ /* 0x000fe20008000f00 */
[----:B---3--:R-:W-:Y:S01]  /*0e30*/  FMUL R4, R4, UR8 ;  /* 0x0000000804047c20 */ /* 0x008fe20008400000 */
[----:B-1----:R-:W-:Y:S02]  /*0e40*/  I2FP.F32.U32 R2, UR4 ;  /* 0x0000000400027c45 */ /* 0x002fe40008201000 */
[----:B------:R-:W-:-:S05]  /*0e50*/  CS2R.32 R3, SR_CgaSize ;  /* 0x0000000000037805 */ /* 0x000fca0000008a00 */
[----:B------:R-:W-:-:S06]  /*0e60*/  IMAD R3, R3, -0xa0, RZ ;  /* 0xffffff6003037824 */ /* 0x000fcc00078e02ff */
[----:B------:R-:W1:Y:S01]  /*0e70*/  LDC R3, c[0x0][R3+0x2a4] ;  /* 0x0000a90003037b82 */ /* 0x000e620000000800 */
[----:B------:R-:W3:Y:S01]  /*0e80*/  F2I.U32.TRUNC.NTZ R73, R4 ;  /* 0x0000000400497305 */ /* 0x000ee2000020f000 */
[----:B------:R-:W-:Y:S01]  /*0e90*/  MOV R74, UR4 ;  /* 0x00000004004a7c02 */ /* 0x000fe20008000f00 */
[----:B----4-:R-:W-:-:S05]  /*0ea0*/  FMUL R2, R2, UR7 ;  /* 0x0000000702027c20 */ /* 0x010fca0008400000 */
[----:B------:R-:W-:Y:S01]  /*0eb0*/  BAR.SYNC.DEFER_BLOCKING 0x0 ;  /* 0x0000000000007b1d */ /* 0x000fe20000010000 */
[----:B------:R-:W-:-:S05]  /*0ec0*/  ISETP.GE.AND P0, PT, R9, 0x1, PT ;  /* 0x000000010900780c */ /* 0x000fca0003f06270 */
[----:B------:R-:W4:Y:S02]  /*0ed0*/  F2I.U32.TRUNC.NTZ R72, R2 ;  /* 0x0000000200487305 */ /* 0x000f24000020f000 */
[----:B------:R-:W1:Y:S01]  /*0ee0*/  S2UR UR36, SR_CTAID.Z ;  /* 0x00000000002479c3 */ /* 0x000e620000002700 */
[----:B---3--:R-:W-:-:S05]  /*0ef0*/  IADD3 R73, PT, PT, -R73, RZ, RZ ;  /* 0x000000ff49497210 */ /* 0x008fca0007ffe1ff */
[----:B--2---:R-:W-:Y:S01]  /*0f00*/  IMAD R73, R0, R73, UR5 ;  /* 0x0000000500497e24 */ /* 0x004fe2000f8e0249 */
[----:B----4-:R-:W-:-:S05]  /*0f10*/  IADD3 R72, PT, PT, -R72, RZ, RZ ;  /* 0x000000ff48487210 */ /* 0x010fca0007ffe1ff */
[----:B-1----:R-:W-:Y:S01]  /*0f20*/  IMAD R72, R3, R72, UR4 ;  /* 0x0000000403487e24 */ /* 0x002fe2000f8e0248 */
[----:B------:R-:W-:Y:S06]  /*0f30*/  @!P0 BRA `(.L_x_306) ;  /* 0x0000000000b88947 */ /* 0x000fec0003800000 */
[----:B------:R-:W1:Y:S01]  /*0f40*/  LDC.64 R4, c[0x0][0x838] ;  /* 0x00020e00ff047b82 */ /* 0x000e620000000a00 */
[----:B------:R-:W-:-:S07]  /*0f50*/  ISETP.NE.AND P0, PT, R9, 0x1, PT ;  /* 0x000000010900780c */ /* 0x000fce0003f05270 */
[----:B------:R-:W2:Y:S08]  /*0f60*/  LDC.64 R6, c[0x0][0x830] ;  /* 0x00020c00ff067b82 */ /* 0x000eb00000000a00 */
[----:B------:R-:W3:Y:S08]  /*0f70*/  LDC R10, c[0x0][0x370] ;  /* 0x0000dc00ff0a7b82 */ /* 0x000ef00000000800 */
[----:B------:R-:W4:Y:S01]  /*0f80*/  LDC.64 R2, c[0x0][0x840] ;  /* 0x00021000ff027b82 */ /* 0x000f220000000a00 */
[----:B-1----:R-:W-:-:S07]  /*0f90*/  ISETP.NE.AND P1, PT, R5, 0x1, PT ;  /* 0x000000010500780c */ /* 0x002fce0003f25270 */
[----:B------:R-:W4:Y:S01]  /*0fa0*/  LDC R11, c[0x0][0x374] ;  /* 0x0000dd00ff0b7b82 */ /* 0x000f220000000800 */
[----:B--2---:R-:W-:Y:S01]  /*0fb0*/  ISETP.NE.AND P2, PT, R6, 0x1, PT ;  /* 0x000000010600780c */ /* 0x004fe20003f45270 */
[----:B------:R-:W-:-:S06]  /*0fc0*/  IMAD.HI.U32 R15, R75, R7, RZ ;  /* 0x000000074b0f7227 */ /* 0x000fcc00078e00ff */
[----:B------:R-:W1:Y:S01]  /*0fd0*/  LDC R8, c[0x0][0x84c] ;  /* 0x00021300ff087b82 */ /* 0x000e620000000800 */
[----:B---3--:R-:W-:-:S05]  /*0fe0*/  IMAD.HI.U32 R13, R10, R7, RZ ;  /* 0x000000070a0d7227 */ /* 0x008fca00078e00ff */
[-C--:B------:R-:W-:Y:S02]  /*0ff0*/  @P2 SHF.R.U32.HI R10, RZ, R4.reuse, R13 ;  /* 0x00000004ff0a2219 */ /* 0x080fe4000001160d */
[----:B------:R-:W2:Y:S01]  /*1000*/  LDC R0, c[0x0][0x850] ;  /* 0x00021400ff007b82 */ /* 0x000ea20000000800 */
[----:B------:R-:W-:Y:S01]  /*1010*/  SHF.R.U32.HI R4, RZ, R4, R15 ;  /* 0x00000004ff047219 */ /* 0x000fe2000001160f */
[----:B----4-:R-:W-:-:S04]  /*1020*/  IMAD.HI.U32 R12, R11, R2, RZ ;  /* 0x000000020b0c7227 */ /* 0x010fc800078e00ff */
[----:B------:R-:W-:Y:S01]  /*1030*/  IMAD.HI.U32 R2, R74, R2, RZ ;  /* 0x000000024a027227 */ /* 0x000fe200078e00ff */
[----:B------:R-:W-:-:S03]  /*1040*/  @P1 SHF.R.U32.HI R11, RZ, R3, R12 ;  /* 0x00000003ff0b1219 */ /* 0x000fc6000001160c */
[----:B-1----:R-:W-:Y:S01]  /*1050*/  IMAD.HI.U32 R7, R10, R8, RZ ;  /* 0x000000080a077227 */ /* 0x002fe200078e00ff */
[----:B------:R-:W-:-:S03]  /*1060*/  SHF.R.U32.HI R3, RZ, R3, R2 ;  /* 0x00000003ff037219 */ /* 0x000fc60000011602 */
[----:B------:R-:W-:Y:S01]  /*1070*/  IMAD.HI.U32 R13, R11, R8, RZ ;  /* 0x000000080b0d7227 */ /* 0x000fe200078e00ff */
[----:B------:R-:W-:Y:S02]  /*1080*/  SEL R2, R74, R3, !P1 ;  /* 0x000000034a027207 */ /* 0x000fe40004800000 */
[----:B------:R-:W-:Y:S02]  /*1090*/  SEL R3, R75, R4, !P2 ;  /* 0x000000044b037207 */ /* 0x000fe40005000000 */
[-C--:B--2---:R-:W-:Y:S02]  /*10a0*/  @P0 SHF.R.U32.HI R11, RZ, R0.reuse, R13 ;  /* 0x00000000ff0b0219 */ /* 0x084fe4000001160d */
[----:B------:R-:W-:Y:S01]  /*10b0*/  @P0 SHF.R.U32.HI R10, RZ, R0, R7 ;  /* 0x00000000ff0a0219 */ /* 0x000fe20000011607 */
[----:B------:R-:W-:-:S04]  /*10c0*/  IMAD.HI.U32 R7, R2, R8, RZ ;  /* 0x0000000802077227 */ /* 0x000fc800078e00ff */
[-C--:B------:R-:W-:Y:S01]  /*10d0*/  IMAD R11, R11, R9.reuse, RZ ;  /* 0x000000090b0b7224 */ /* 0x080fe200078e02ff */
[----:B------:R-:W-:Y:S01]  /*10e0*/  SHF.R.U32.HI R7, RZ, R0, R7 ;  /* 0x00000000ff077219 */ /* 0x000fe20000011607 */
[----:B------:R-:W-:-:S03]  /*10f0*/  IMAD R4, R10, R9, RZ ;  /* 0x000000090a047224 */ /* 0x000fc600078e02ff */
[----:B------:R-:W-:-:S04]  /*1100*/  ISETP.GE.AND P1, PT, R2, R11, PT ;  /* 0x0000000b0200720c */ /* 0x000fc80003f26270 */
[----:B------:R-:W-:Y:S02]  /*1110*/  ISETP.GE.OR P1, PT, R3, R4, P1 ;  /* 0x000000040300720c */ /* 0x000fe40000f26670 */
[----:B------:R-:W-:-:S04]  /*1120*/  SEL R4, R2, R7, !P0 ;  /* 0x0000000702047207 */ /* 0x000fc80004000000 */
[----:B------:R-:W-:-:S05]  /*1130*/  IADD3 R7, PT, PT, -R4, RZ, RZ ;  /* 0x000000ff04077210 */ /* 0x000fca0007ffe1ff */
[----:B------:R-:W-:Y:S02]  /*1140*/  IMAD R7, R9, R7, R2 ;  /* 0x0000000709077224 */ /* 0x000fe400078e0202 */
[----:B------:R-:W-:-:S05]  /*1150*/  @!P1 IMAD.HI.U32 R11, R3, R8, RZ ;  /* 0x00000008030b9227 */ /* 0x000fca00078e00ff */
[----:B------:R-:W-:-:S04]  /*1160*/  @!P1 SHF.R.U32.HI R0, RZ, R0, R11 ;  /* 0x00000000ff009219 */ /* 0x000fc8000001160b */
[----:B------:R-:W-:Y:S02]  /*1170*/  @!P1 SEL R11, R3, R0, !P0 ;  /* 0x00000000030b9207 */ /* 0x000fe40004000000 */
[----:B------:R-:W-:-:S03]  /*1180*/  IADD3 R0, PT, PT, -R2, RZ, RZ ;  /* 0x000000ff02007210 */ /* 0x000fc60007ffe1ff */
[--C-:B------:R-:W-:Y:S01]  /*1190*/  @!P1 IMAD R10, R7, R10, R11.reuse ;  /* 0x0000000a070a9224 */ /* 0x100fe200078e020b */
[----:B------:R-:W-:Y:S01]  /*11a0*/  IADD3 R7, PT, PT, -R3, RZ, RZ ;  /* 0x000000ff03077210 */ /* 0x000fe20007ffe1ff */
[----:B------:R-:W-:Y:S02]  /*11b0*/  @!P1 IMAD.IADD R4, R4, 0x1, -R11 ;  /* 0x0000000104049824 */ /* 0x000fe400078e0a0b */
[----:B------:R-:W-:Y:S02]  /*11c0*/  IMAD R0, R5, R0, R74 ;  /* 0x0000000005007224 */ /* 0x000fe400078e024a */
[----:B------:R-:W-:Y:S02]  /*11d0*/  @!P1 IMAD R2, R4, R9, R3 ;  /* 0x0000000904029224 */ /* 0x000fe400078e0203 */
[----:B------:R-:W-:Y:S02]  /*11e0*/  @!P1 IMAD.MOV.U32 R3, RZ, RZ, R10 ;  /* 0x000000ffff039224 */ /* 0x000fe400078e000a */
[----:B------:R-:W-:-:S02]  /*11f0*/  IMAD R7, R6, R7, R75 ;  /* 0x0000000706077224 */ /* 0x000fc400078e024b */
[----:B------:R-:W-:Y:S02]  /*1200*/  IMAD R74, R2, R5, R0 ;  /* 0x00000005024a7224 */ /* 0x000fe400078e0200 */
[----:B------:R-:W-:Y:S02]  /*1210*/  IMAD R75, R3, R6, R7 ;  /* 0x00000006034b7224 */ /* 0x000fe400078e0207 */
.L_x_306:
[----:B------:R-:W1:Y:S01]  /*1220*/  LDCU UR4, c[0x0][0x854] ;  /* 0x00010a80ff0477ac */ /* 0x000e620008000800 */
[----:B------:R-:W2:Y:S01]  /*1230*/  LDC R22, c[0x0][0x848] ;  /* 0x00021200ff167b82 */ /* 0x000ea20000000800 */
[----:B-1----:R-:W-:-:S09]  /*1240*/  UISETP.NE.AND UP1, UPT, UR4, 0x1, UPT ;  /* 0x000000010400788c */ /* 0x002fd2000bf25270 */
[----:B------:R-:W-:Y:S05]  /*1250*/  BRA.U UP1, `(.L_x_307) ;  /* 0x00000001013c7547 */ /* 0x000fea000b800000 */
[----:B------:R-:W1:Y:S08]  /*1260*/  LDC.64 R6, c[0x0][0x830] ;  /* 0x00020c00ff067b82 */ /* 0x000e700000000a00 */
[----:B------:R-:W3:Y:S08]  /*1270*/  LDC.64 R2, c[0x0][0x840] ;  /* 0x00021000ff027b82 */ /* 0x000ef00000000a00 */
[----:B------:R-:W4:Y:S01]  /*1280*/  LDC.64 R4, c[0x0][0x838] ;  /* 0x00020e00ff047b82 */ /* 0x000f220000000a00 */
[----:B-1----:R-:W-:Y:S01]  /*1290*/  IMAD.HI.U32 R7, R75, R7, RZ ;  /* 0x000000074b077227 */ /* 0x002fe200078e00ff */
[----:B------:R-:W-:-:S03]  /*12a0*/  ISETP.NE.AND P1, PT, R6, 0x1, PT ;  /* 0x000000010600780c */ /* 0x000fc60003f25270 */
[----:B---3--:R-:W-:-:S05]  /*12b0*/  IMAD.HI.U32 R2, R74, R2, RZ ;  /* 0x000000024a027227 */ /* 0x008fca00078e00ff */
[----:B------:R-:W-:Y:S02]  /*12c0*/  SHF.R.U32.HI R3, RZ, R3, R2 ;  /* 0x00000003ff037219 */ /* 0x000fe40000011602 */
[----:B----4-:R-:W-:Y:S02]  /*12d0*/  SHF.R.U32.HI R4, RZ, R4, R7 ;  /* 0x00000004ff047219 */ /* 0x010fe40000011607 */
[----:B------:R-:W-:Y:S02]  /*12e0*/  ISETP.NE.AND P0, PT, R5, 0x1, PT ;  /* 0x000000010500780c */ /* 0x000fe40003f05270 */
[----:B------:R-:W-:Y:S02]  /*12f0*/  SEL R4, R75, R4, !P1 ;  /* 0x000000044b047207 */ /* 0x000fe40004800000 */
[----:B------:R-:W-:-:S05]  /*1300*/  SEL R3, R74, R3, !P0 ;  /* 0x000000034a037207 */ /* 0x000fca0004000000 */
[----:B------:R-:W-:Y:S02]  /*1310*/  IMAD.IADD R0, R3, 0x1, -R4 ;  /* 0x0000000103007824 */ /* 0x000fe400078e0a04 */
[----:B------:R-:W-:Y:S02]  /*1320*/  IMAD.IADD R3, R4, 0x1, -R3 ;  /* 0x0000000104037824 */ /* 0x000fe400078e0a03 */
[----:B------:R-:W-:Y:S02]  /*1330*/  IMAD R75, R0, R6, R75 ;  /* 0x00000006004b7224 */ /* 0x000fe400078e024b */
[----:B------:R-:W-:-:S07]  /*1340*/  IMAD R74, R3, R5, R74 ;  /* 0x00000005034a7224 */ /* 0x000fce00078e024a */
.L_x_307:
[----:B------:R-:W-:Y:S01]  /*1350*/  BAR.SYNC.DEFER_BLOCKING 0x0 ;  /* 0x0000000000007b1d */ /* 0x000fe20000010000 */
[----:B------:R-:W-:Y:S01]  /*1360*/  UISETP.NE.AND UP1, UPT, UR6, 0x2, UPT ;  /* 0x000000020600788c */ /* 0x000fe2000bf25270 */
[----:B------:R-:W-:Y:S01]  /*1370*/  IMAD.U32 R0, RZ, RZ, UR6 ;  /* 0x00000006ff007e24 */ /* 0x000fe2000f8e00ff */
[----:B------:R-:W-:-:S04]  /*1380*/  LOP3.LUT R2, R87, 0x1f, RZ, 0xc0, !PT ;  /* 0x0000001f57027812 */ /* 0x000fc800078ec0ff */
[----:B------:R-:W-:-:S03]  /*1390*/  ISETP.NE.OR P5, PT, R0, 0x2, !P5 ;  /* 0x000000020000780c */ /* 0x000fc60006fa5670 */
[----:B------:R-:W-:Y:S10]  /*13a0*/  BRA.U UP1, `(.L_x_308) ;  /* 0x00000011014c7547 */ /* 0x000ff4000b800000 */
[----:B------:R-:W1:Y:S01]  /*13b0*/  LDC R0, c[0x0][0x370] ;  /* 0x0000dc00ff007b82 */ /* 0x000e620000000800 */
[----:B------:R-:W-:Y:S01]  /*13c0*/  HFMA2 R10, -RZ, RZ, 0, 0 ;  /* 0x00000000ff0a7431 */ /* 0x000fe200000001ff */
[----:B------:R-:W-:Y:S01]  /*13d0*/  ISETP.EQ.OR P4, PT, R2, RZ, P5 ;  /* 0x000000ff0200720c */ /* 0x000fe20002f82670 */
[----:B------:R-:W-:Y:S01]  /*13e0*/  IMAD.MOV.U32 R12, RZ, RZ, RZ ;  /* 0x000000ffff0c7224 */ /* 0x000fe200078e00ff */
[----:B------:R-:W3:Y:S04]  /*13f0*/  LDCU.64 UR12, c[0x0][0x348] ;  /* 0x00006900ff0c77ac */ /* 0x000ee80008000a00 */
[----:B------:R-:W4:Y:S01]  /*1400*/  LDC R9, c[0x0][0x374] ;  /* 0x0000dd00ff097b82 */ /* 0x000f220000000800 */
[----:B------:R-:W-:Y:S01]  /*1410*/  UMOV UR8, 0x1 ;  /* 0x0000000100087882 */ /* 0x000fe20000000000 */
[----:B------:R-:W-:-:S05]  /*1420*/  UMOV UR7, URZ ;  /* 0x000000ff00077c82 */ /* 0x000fca0008000000 */
.L_x_318:
[----:B------:R-:W2:Y:S01]  /*1430*/  S2UR UR4, SR_CgaCtaId ;  /* 0x00000000000479c3 */ /* 0x000ea20000008800 */
[----:B------:R-:W-:Y:S01]  /*1440*/  UMOV UR5, 0x400 ;  /* 0x0000040000057882 */ /* 0x000fe20000000000 */
[----:B------:R-:W-:Y:S01]  /*1450*/  MOV R2, UR8 ;  /* 0x0000000800027c02 */ /* 0x000fe20008000f00 */
[----:B------:R-:W3:Y:S03]  /*1460*/  LDCU UR6, c[0x0][0x38c] ;  /* 0x00007180ff0677ac */ /* 0x000ee60008000800 */
[----:B------:R-:W-:Y:S01]  /*1470*/  SHF.L.U32 R2, R2, 0x1f, RZ ;  /* 0x0000001f02027819 */ /* 0x000fe200000006ff */
[----:B---3--:R-:W-:Y:S02]  /*1480*/  UISETP.GE.AND UP0, UPT, UR6, 0x1, UPT ;  /* 0x000000010600788c */ /* 0x008fe4000bf06270 */
[----:B--2---:R-:W-:-:S04]  /*1490*/  ULEA UR4, UR4, UR5, 0x18 ;  /* 0x0000000504047291 */ /* 0x004fc8000f8ec0ff */
[----:B------:R-:W-:-:S09]  /*14a0*/  ULEA UR5, UR7, UR4, 0x3 ;  /* 0x0000000407057291 */ /* 0x000fd2000f8e18ff */
[----:B------:R2:W3:Y:S01]  /*14b0*/  SYNCS.PHASECHK.TRANS64.TRYWAIT P0, [UR5+0x60], R2 ;  /* 0x00006002ff0075a7 */ /* 0x0004e20008001105 */
[----:B------:R-:W-:Y:S05]  /*14c0*/  BRA.U !UP0, `(.L_x_309) ;  /* 0x0000000108ac7547 */ /* 0x000fea000b800000 */
[----:B------:R-:W-:Y:S01]  /*14d0*/  UIADD3 UR6, UPT, UPT, UR6, 0x7f, URZ ;  /* 0x0000007f06067890 */ /* 0x000fe2000fffe0ff */
[----:B------:R-:W-:Y:S01]  /*14e0*/  R2UR UR35, R75 ;  /* 0x000000004b2372ca */ /* 0x000fe200000e0000 */
[----:B------:R-:W-:Y:S02]  /*14f0*/  UMOV UR16, UR7 ;  /* 0x0000000700107c82 */ /* 0x000fe40008000000 */
[----:B------:R-:W-:-:S04]  /*1500*/  USHF.R.S32.HI UR5, URZ, 0x1f, UR6 ;  /* 0x0000001fff057899 */ /* 0x000fc80008011406 */
[----:B------:R-:W-:-:S03]  /*1510*/  ULEA.HI UR6, UR5, UR6, URZ, 0x7 ;  /* 0x0000000605067291 */ /* 0x000fc6000f8f38ff */
[----:B------:R-:W-:Y:S01]  /*1520*/  UMOV UR5, URZ ;  /* 0x000000ff00057c82 */ /* 0x000fe20008000000 */
[----:B------:R-:W-:Y:S02]  /*1530*/  USHF.R.S32.HI UR6, URZ, 0x7, UR6 ;  /* 0x00000007ff067899 */ /* 0x000fe40008011406 */
[----:B------:R-:W-:Y:S02]  /*1540*/  USHF.L.U32 UR35, UR35, 0x7, URZ ;  /* 0x0000000723237899 */ /* 0x000fe400080006ff */
[----:B------:R-:W-:-:S04]  /*1550*/  UISETP.LT.AND UP0, UPT, UR6, 0x1, UPT ;  /* 0x000000010600788c */ /* 0x000fc8000bf01270 */
[----:B------:R-:W-:-:S12]  /*1560*/  USEL UR6, UR6, 0x1, !UP0 ;  /* 0x0000000106067887 */ /* 0x000fd8000c000000 */
.L_x_314:
[----:B--2---:R-:W-:Y:S01]  /*1570*/  ULEA UR33, UR16, UR4, 0x3 ;  /* 0x0000000410217291 */ /* 0x004fe2000f8e18ff */
[----:B---3--:R-:W-:Y:S01]  /*1580*/  @!P5 MOV R3, 0x4000 ;  /* 0x000040000003d802 */ /* 0x008fe20000000f00 */
[----:B-1-3--:R-:W-:Y:S10]  /*1590*/  @P0 BRA `(.L_x_310) ;  /* 0x0000000000100947 */ /* 0x00aff40003800000 */
[----:B------:R-:W-:-:S04]  /*15a0*/  MOV R5, UR8 ;  /* 0x0000000800057c02 */ /* 0x000fc80008000f00 */
[----:B------:R-:W-:-:S04]  /*15b0*/  SHF.L.U32 R5, R5, 0x1f, RZ ;  /* 0x0000001f05057819 */ /* 0x000fc800000006ff */
[----:B------:R-:W3:Y:S02]  /*15c0*/  SYNCS.PHASECHK.TRANS64.TRYWAIT P0, [UR33+0x60], R5 ;  /* 0x00006005ff0075a7 */ /* 0x000ee40008001121 */
[----:B---3--:R-:W-:Y:S05]  /*15d0*/  @!P0 BRA `(.L_x_311) ;  /* 0x0000005c00e08947 */ /* 0x008fea0003800000 */
.L_x_310:
[----:B------:R3:W-:Y:S01]  /*15e0*/  @!P5 SYNCS.ARRIVE.TRANS64 RZ, [UR33], R3 ;  /* 0x00000003ffffd9a7 */ /* 0x0007e20008000021 */
[----:B------:R-:W-:Y:S04]  /*15f0*/  BSSY.RECONVERGENT B0, `(.L_x_312) ;  /* 0x0000003000007945 */ /* 0x000fe80003800200 */
[----:B------:R-:W-:Y:S05]  /*1600*/  @P4 BRA `(.L_x_313) ;  /* 0x0000000000044947 */ /* 0x000fea0003800000 */
[----:B------:R-:W-:Y:S05]  /*1610*/  BPT.TRAP 0x1 ;  /* 0x000000040000795c */ /* 0x000fea0000300000 */
.L_x_313:
[----:B------:R-:W-:Y:S05]  /*1620*/  BSYNC.RECONVERGENT B0 ;  /* 0x0000000000007941 */ /* 0x000fea0003800200 */
.L_x_312:
[----:B------:R-:W-:Y:S02]  /*1630*/  UIADD3 UR9, UPT, UPT, UR16, 0x1, URZ ;  /* 0x0000000110097890 */ /* 0x000fe4000fffe0ff */
[----:B------:R-:W-:Y:S02]  /*1640*/  ULEA UR32, UR16, UR4, 0xe ;  /* 0x0000000410207291 */ /* 0x000fe4000f8e70ff */
[----:B------:R-:W-:Y:S02]  /*1650*/  UISETP.NE.AND UP0, UPT, UR9, 0xc, UPT ;  /* 0x0000000c0900788c */ /* 0x000fe4000bf05270 */
[----:B------:R-:W-:Y:S02]  /*1660*/  USHF.L.U32 UR34, UR5, 0x7, URZ ;  /* 0x0000000705227899 */ /* 0x000fe400080006ff */
[----:B------:R-:W-:Y:S02]  /*1670*/  USEL UR7, URZ, 0x1, UP0 ;  /* 0x00000001ff077887 */ /* 0x000fe40008000000 */
[----:B------:R-:W-:-:S02]  /*1680*/  UIADD3 UR32, UPT, UPT, UR32, 0x400, URZ ;  /* 0x0000040020207890 */ /* 0x000fc4000fffe0ff */
[----:B------:R-:W-:Y:S02]  /*1690*/  ULOP3.LUT UR8, UR8, UR7, URZ, 0x3c, !UPT ;  /* 0x0000000708087292 */ /* 0x000fe4000f8e3cff */
[----:B------:R-:W-:Y:S02]  /*16a0*/  USEL UR7, UR9, URZ, UP0 ;  /* 0x000000ff09077287 */ /* 0x000fe40008000000 */
[----:B------:R-:W-:Y:S02]  /*16b0*/  UIADD3 UR10, UP0, UPT, UR12, 0x80, URZ ;  /* 0x000000800c0a7890 */ /* 0x000fe4000ff1e0ff */
[----:B------:R-:W-:Y:S01]  /*16c0*/  ULEA UR9, UR7, UR4, 0x3 ;  /* 0x0000000407097291 */ /* 0x000fe2000f8e18ff */
[----:B--2---:R-:W-:Y:S01]  /*16d0*/  MOV R2, UR8 ;  /* 0x0000000800027c02 */ /* 0x004fe20008000f00 */
[----:B------:R-:W-:Y:S01]  /*16e0*/  UIADD3.X UR11, UPT, UPT, URZ, UR13, URZ, UP0, !UPT ;  /* 0x0000000dff0b7290 */ /* 0x000fe200087fe4ff */
[----:B------:R-:W-:Y:S02]  /*16f0*/  UMOV UR14, 0x0 ;  /* 0x00000000000e7882 */ /* 0x000fe40000000000 */
[----:B------:R-:W-:Y:S01]  /*1700*/  SHF.L.U32 R2, R2, 0x1f, RZ ;  /* 0x0000001f02027819 */ /* 0x000fe200000006ff */
[----:B------:R-:W-:Y:S01]  /*1710*/  UMOV UR15, 0x10000000 ;  /* 0x10000000000f7882 */ /* 0x000fe20000000000 */
[----:B------:R-:W-:-:S02]  /*1720*/  UIADD3 UR5, UPT, UPT, UR5, 0x1, URZ ;  /* 0x0000000105057890 */ /* 0x000fc4000fffe0ff */
[----:B------:R2:W1:Y:S01]  /*1730*/  SYNCS.PHASECHK.TRANS64.TRYWAIT P0, [UR9+0x60], R2 ;  /* 0x00006002ff0075a7 */ /* 0x0004620008001109 */
[----:B------:R-:W-:Y:S01]  /*1740*/  UMOV UR16, UR7 ;  /* 0x0000000700107c82 */ /* 0x000fe20008000000 */
[----:B------:R2:W-:Y:S01]  /*1750*/  UTMALDG.3D [UR32], [UR10], desc[UR14] ;  /* 0x00000e200a0075b4 */ /* 0x0005e20008011000 */
[----:B------:R-:W-:-:S09]  /*1760*/  UISETP.NE.AND UP0, UPT, UR5, UR6, UPT ;  /* 0x000000060500728c */ /* 0x000fd2000bf05270 */
[----:B------:R-:W-:Y:S05]  /*1770*/  BRA.U UP0, `(.L_x_314) ;  /* 0xfffffffd007c7547 */ /* 0x000fea000b83ffff */
.L_x_309:
[----:B--2---:R-:W-:Y:S01]  /*1780*/  LEA R2, R12, UR4, 0x3 ;  /* 0x000000040c027c11 */ /* 0x004fe2000f8e18ff */
[----:B------:R-:W-:Y:S01]  /*1790*/  NOP ;  /* 0x0000000000007918 */ /* 0x000fe20000000000 */
[----:B---3--:R-:W-:Y:S02]  /*17a0*/  SHF.L.U32 R3, R10, 0x1f, RZ ;  /* 0x0000001f0a037819 */ /* 0x008fe400000006ff */
[----:B------:R-:W-:Y:S02]  /*17b0*/  LEA R4, R12, UR4, 0x4 ;  /* 0x000000040c047c11 */ /* 0x000fe4000f8e20ff */
[----:B-1----:R-:W1:Y:S02]  /*17c0*/  SYNCS.PHASECHK.TRANS64.TRYWAIT P0, [R2+URZ+0x1a0], R3 ;  /* 0x0001a003020075a7 */ /* 0x002e6400080011ff */
[----:B-1----:R-:W-:Y:S05]  /*17d0*/  @!P0 BRA `(.L_x_315) ;  /* 0x0000005c00788947 */ /* 0x002fea0003800000 */
.L_x_425:
[----:B------:R-:W2:Y:S01]  /*17e0*/  LDS.128 R4, [R4+0x200] ;  /* 0x0002000004047984 */ /* 0x000ea20000000c00 */
[----:B------:R-:W-:Y:S01]  /*17f0*/  ISETP.GE.AND P0, PT, R22, 0x1, PT ;  /* 0x000000011600780c */ /* 0x000fe20003f06270 */
[----:B-1----:R-:W-:Y:S01]  /*1800*/  VIADD R2, R2, 0x1b8 ;  /* 0x000001b802027836 */ /* 0x002fe20000000000 */
[----:B------:R-:W-:Y:S01]  /*1810*/  @!PT LDS RZ, [RZ] ;  /* 0x00000000fffff984 */ /* 0x000fe20000000800 */
[----:B------:R-:W-:Y:S01]  /*1820*/  @!PT LDS RZ, [RZ] ;  /* 0x00000000fffff984 */ /* 0x000fe20000000800 */
[----:B------:R-:W-:Y:S01]  /*1830*/  @!PT LDS RZ, [RZ] ;  /* 0x00000000fffff984 */ /* 0x000fe20000000800 */
[----:B------:R-:W-:Y:S01]  /*1840*/  @!PT LDS RZ, [RZ] ;  /* 0x00000000fffff984 */ /* 0x000fe20000000800 */
[----:B------:R1:W-:Y:S06]  /*1850*/  MEMBAR.ALL.CTA ;  /* 0x0000000000007992 */ /* 0x0003ec0000008000 */
[----:B-1----:R-:W1:Y:S01]  /*1860*/  FENCE.VIEW.ASYNC.S ;  /* 0x00000000000073c6 */ /* 0x002e620000000000 */
[----:B------:R-:W-:-:S04]  /*1870*/  PRMT R2, RZ, 0x654, R2 ;  /* 0x00000654ff027816 */ /* 0x000fc80000000002 */
[----:B-1----:R1:W-:Y:S01]  /*1880*/  SYNCS.ARRIVE.TRANS64.RED.A1T0 RZ, [R2+URZ], RZ ;  /* 0x000000ff02ff79a7 */ /* 0x0023e200081004ff */
[----:B--2---:R-:W-:-:S13]  /*1890*/  LOP3.LUT P2, RZ, R6, 0x1, RZ, 0xc0, !PT ;  /* 0x0000000106ff7812 */ /* 0x004fda000784c0ff */
[----:B------:R-:W-:Y:S01]  /*18a0*/  @P2 SHF.R.U32.HI R3, RZ, 0x10, R5 ;  /* 0x00000010ff032819 */ /* 0x000fe20000011605 */
[----:B------:R-:W-:Y:S01]  /*18b0*/  VOTEU.ANY UP0, P2 ;  /* 0x0000000000ff7886 */ /* 0x000fe20001000100 */
[----:B------:R-:W-:Y:S02]  /*18c0*/  @P2 MOV R8, R4 ;  /* 0x0000000400082202 */ /* 0x000fe40000000f00 */
[----:B------:R-:W-:Y:S02]  /*18d0*/  @P2 R2UR.BROADCAST UR5, R3 ;  /* 0x00000000030522ca */ /* 0x000fe400008e0000 */
[----:B------:R-:W-:-:S11]  /*18e0*/  @P2 LOP3.LUT R11, R5, 0xffff, RZ, 0xc0, !PT ;  /* 0x0000ffff050b2812 */ /* 0x000fd600078ec0ff */
[----:B------:R-:W-:Y:S01]  /*18f0*/  @UP0 UMOV UR36, UR5 ;  /* 0x0000000500240c82 */ /* 0x000fe20008000000 */
[----:B-1----:R-:W-:Y:S05]  /*1900*/  @!P0 BRA `(.L_x_316) ;  /* 0x0000000000b88947 */ /* 0x002fea0003800000 */
[----:B------:R-:W4:Y:S01]  /*1910*/  LDC.64 R2, c[0x0][0x840] ;  /* 0x00021000ff027b82 */ /* 0x000f220000000a00 */
[----:B------:R-:W-:-:S07]  /*1920*/  ISETP.NE.AND P3, PT, R22, 0x1, PT ;  /* 0x000000011600780c */ /* 0x000fce0003f65270 */
[----:B------:R-:W1:Y:S08]  /*1930*/  LDC.64 R6, c[0x0][0x830] ;  /* 0x00020c00ff067b82 */ /* 0x000e700000000a00 */
[----:B------:R-:W2:Y:S08]  /*1940*/  LDC.64 R4, c[0x0][0x838] ;  /* 0x00020e00ff047b82 */ /* 0x000eb00000000a00 */
[----:B------:R-:W3:Y:S01]  /*1950*/  LDC R14, c[0x0][0x84c] ;  /* 0x00021300ff0e7b82 */ /* 0x000ee20000000800 */
[----:B----4-:R-:W-:-:S04]  /*1960*/  IMAD.HI.U32 R16, R9, R2, RZ ;  /* 0x0000000209107227 */ /* 0x010fc800078e00ff */
[----:B------:R-:W-:Y:S01]  /*1970*/  IMAD.HI.U32 R2, R11, R2, RZ ;  /* 0x000000020b027227 */ /* 0x000fe200078e00ff */
[----:B------:R-:W-:Y:S02]  /*1980*/  SHF.R.U32.HI R16, RZ, R3, R16 ;  /* 0x00000003ff107219 */ /* 0x000fe40000011610 */
[----:B------:R-:W4:Y:S01]  /*1990*/  LDC R13, c[0x0][0x850] ;  /* 0x00021400ff0d7b82 */ /* 0x000f220000000800 */
[----:B-1----:R-:W-:Y:S01]  /*19a0*/  IMAD.HI.U32 R17, R0, R7, RZ ;  /* 0x0000000700117227 */ /* 0x002fe200078e00ff */
[----:B------:R-:W-:Y:S02]  /*19b0*/  ISETP.NE.AND P1, PT, R6, 0x1, PT ;  /* 0x000000010600780c */ /* 0x000fe40003f25270 */
[----:B------:R-:W-:Y:S01]  /*19c0*/  SHF.R.U32.HI R2, RZ, R3, R2 ;  /* 0x00000003ff027219 */ /* 0x000fe20000011602 */
[----:B------:R-:W-:Y:S01]  /*19d0*/  IMAD.HI.U32 R7, R8, R7, RZ ;  /* 0x0000000708077227 */ /* 0x000fe200078e00ff */
[----:B--2---:R-:W-:Y:S02]  /*19e0*/  ISETP.NE.AND P0, PT, R5, 0x1, PT ;  /* 0x000000010500780c */ /* 0x004fe40003f05270 */
[----:B------:R-:W-:-:S02]  /*19f0*/  SHF.R.U32.HI R17, RZ, R4, R17 ;  /* 0x00000004ff117219 */ /* 0x000fc40000011611 */
[----:B------:R-:W-:Y:S02]  /*1a00*/  SEL R15, R9, R16, !P0 ;  /* 0x00000010090f7207 */ /* 0x000fe40004000000 */
[----:B------:R-:W-:Y:S02]  /*1a10*/  SEL R17, R0, R17, !P1 ;  /* 0x0000001100117207 */ /* 0x000fe40004800000 */
[----:B------:R-:W-:Y:S01]  /*1a20*/  SHF.R.U32.HI R7, RZ, R4, R7 ;  /* 0x00000004ff077219 */ /* 0x000fe20000011607 */
[----:B---3--:R-:W-:Y:S01]  /*1a30*/  IMAD.HI.U32 R16, R15, R14, RZ ;  /* 0x0000000e0f107227 */ /* 0x008fe200078e00ff */
[----:B------:R-:W-:Y:S02]  /*1a40*/  SEL R2, R11, R2, !P0 ;  /* 0x000000020b027207 */ /* 0x000fe40004000000 */
[----:B------:R-:W-:Y:S01]  /*1a50*/  SEL R7, R8, R7, !P1 ;  /* 0x0000000708077207 */ /* 0x000fe20004800000 */
[----:B------:R-:W-:Y:S01]  /*1a60*/  IMAD.HI.U32 R18, R17, R14, RZ ;  /* 0x0000000e11127227 */ /* 0x000fe200078e00ff */
[----:B----4-:R-:W-:-:S04]  /*1a70*/  @P3 SHF.R.U32.HI R15, RZ, R13, R16 ;  /* 0x0000000dff0f3219 */ /* 0x010fc80000011610 */
[----:B------:R-:W-:Y:S01]  /*1a80*/  @P3 SHF.R.U32.HI R17, RZ, R13, R18 ;  /* 0x0000000dff113219 */ /* 0x000fe20000011612 */
[----:B------:R-:W-:-:S04]  /*1a90*/  IMAD R15, R22, R15, RZ ;  /* 0x0000000f160f7224 */ /* 0x000fc800078e02ff */
[----:B------:R-:W-:Y:S01]  /*1aa0*/  IMAD R4, R22, R17, RZ ;  /* 0x0000001116047224 */ /* 0x000fe200078e02ff */
[----:B------:R-:W-:-:S04]  /*1ab0*/  ISETP.GE.AND P0, PT, R2, R15, PT ;  /* 0x0000000f0200720c */ /* 0x000fc80003f06270 */
[----:B------:R-:W-:Y:S01]  /*1ac0*/  ISETP.GE.OR P0, PT, R7, R4, P0 ;  /* 0x000000040700720c */ /* 0x000fe20000706670 */
[----:B------:R-:W-:-:S05]  /*1ad0*/  IMAD.HI.U32 R4, R2, R14, RZ ;  /* 0x0000000e02047227 */ /* 0x000fca00078e00ff */
[----:B------:R-:W-:-:S04]  /*1ae0*/  SHF.R.U32.HI R3, RZ, R13, R4 ;  /* 0x0000000dff037219 */ /* 0x000fc80000011604 */
[----:B------:R-:W-:-:S03]  /*1af0*/  SEL R3, R2, R3, !P3 ;  /* 0x0000000302037207 */ /* 0x000fc60005800000 */
[----:B------:R-:W-:-:S04]  /*1b00*/  @!P0 IMAD.HI.U32 R14, R7, R14, RZ ;  /* 0x0000000e070e8227 */ /* 0x000fc800078e00ff */
[----:B------:R-:W-:Y:S01]  /*1b10*/  IMAD.MOV R15, RZ, RZ, -R3 ;  /* 0x000000ffff0f7224 */ /* 0x000fe200078e0a03 */
[----:B------:R-:W-:Y:S02]  /*1b20*/  @!P0 SHF.R.U32.HI R4, RZ, R13, R14 ;  /* 0x0000000dff048219 */ /* 0x000fe4000001160e */
[----:B------:R-:W-:Y:S01]  /*1b30*/  IADD3 R14, PT, PT, -R2, RZ, RZ ;  /* 0x000000ff020e7210 */ /* 0x000fe20007ffe1ff */
[----:B------:R-:W-:Y:S01]  /*1b40*/  IMAD R15, R22, R15, R2 ;  /* 0x0000000f160f7224 */ /* 0x000fe200078e0202 */
[C---:B------:R-:W-:Y:S02]  /*1b50*/  @!P0 SEL R4, R7.reuse, R4, !P3 ;  /* 0x0000000407048207 */ /* 0x040fe40005800000 */
[----:B------:R-:W-:Y:S01]  /*1b60*/  IADD3 R13, PT, PT, -R7, RZ, RZ ;  /* 0x000000ff070d7210 */ /* 0x000fe20007ffe1ff */
[----:B------:R-:W-:Y:S02]  /*1b70*/  IMAD R11, R5, R14, R11 ;  /* 0x0000000e050b7224 */ /* 0x000fe400078e020b */
[----:B------:R-:W-:-:S02]  /*1b80*/  @!P0 IMAD.IADD R3, R3, 0x1, -R4 ;  /* 0x0000000103038824 */ /* 0x000fc400078e0a04 */
[----:B------:R-:W-:Y:S02]  /*1b90*/  @!P0 IMAD R15, R15, R17, R4 ;  /* 0x000000110f0f8224 */ /* 0x000fe400078e0204 */
[----:B------:R-:W-:Y:S02]  /*1ba0*/  @!P0 IMAD R2, R22, R3, R7 ;  /* 0x0000000316028224 */ /* 0x000fe400078e0207 */
[----:B------:R-:W-:Y:S02]  /*1bb0*/  @!P0 IMAD.MOV.U32 R7, RZ, RZ, R15 ;  /* 0x000000ffff078224 */ /* 0x000fe400078e000f */
[----:B------:R-:W-:Y:S02]  /*1bc0*/  IMAD R8, R6, R13, R8 ;  /* 0x0000000d06087224 */ /* 0x000fe400078e0208 */
[----:B------:R-:W-:Y:S02]  /*1bd0*/  IMAD R11, R2, R5, R11 ;  /* 0x00000005020b7224 */ /* 0x000fe400078e020b */
[----:B------:R-:W-:-:S02]  /*1be0*/  IMAD R8, R7, R6, R8 ;  /* 0x0000000607087224 */ /* 0x000fc400078e0208 */
.L_x_316:
[----:B------:R-:W1:Y:S02]  /*1bf0*/  LDCU UR5, c[0x0][0x854] ;  /* 0x00010a80ff0577ac */ /* 0x000e640008000800 */
[----:B-1----:R-:W-:-:S09]  /*1c00*/  UISETP.NE.AND UP0, UPT, UR5, 0x1, UPT ;  /* 0x000000010500788c */ /* 0x002fd2000bf05270 */
[----:B------:R-:W-:Y:S05]  /*1c10*/  BRA.U UP0, `(.L_x_317) ;  /* 0x0000000100347547 */ /* 0x000fea000b800000 */
[----:B------:R-:W1:Y:S08]  /*1c20*/  LDC.64 R6, c[0x0][0x830] ;  /* 0x00020c00ff067b82 */ /* 0x000e700000000a00 */
[----:B------:R-:W2:Y:S08]  /*1c30*/  LDC.64 R2, c[0x0][0x840] ;  /* 0x00021000ff027b82 */ /* 0x000eb00000000a00 */
[----:B------:R-:W3:Y:S01]  /*1c40*/  LDC.64 R4, c[0x0][0x838] ;  /* 0x00020e00ff047b82 */ /* 0x000ee20000000a00 */
[----:B-1----:R-:W-:Y:S01]  /*1c50*/  IMAD.HI.U32 R7, R8, R7, RZ ;  /* 0x0000000708077227 */ /* 0x002fe200078e00ff */
[----:B------:R-:W-:-:S03]  /*1c60*/  ISETP.NE.AND P1, PT, R6, 0x1, PT ;  /* 0x000000010600780c */ /* 0x000fc60003f25270 */
[----:B--2---:R-:W-:-:S05]  /*1c70*/  IMAD.HI.U32 R2, R11, R2, RZ ;  /* 0x000000020b027227 */ /* 0x004fca00078e00ff */
[----:B------:R-:W-:Y:S02]  /*1c80*/  SHF.R.U32.HI R2, RZ, R3, R2 ;  /* 0x00000003ff027219 */ /* 0x000fe40000011602 */
[----:B---3--:R-:W-:Y:S02]  /*1c90*/  ISETP.NE.AND P0, PT, R5, 0x1, PT ;  /* 0x000000010500780c */ /* 0x008fe40003f05270 */
[----:B------:R-:W-:Y:S02]  /*1ca0*/  SHF.R.U32.HI R7, RZ, R4, R7 ;  /* 0x00000004ff077219 */ /* 0x000fe40000011607 */
[----:B------:R-:W-:Y:S02]  /*1cb0*/  SEL R2, R11, R2, !P0 ;  /* 0x000000020b027207 */ /* 0x000fe40004000000 */
[----:B------:R-:W-:-:S05]  /*1cc0*/  SEL R7, R8, R7, !P1 ;  /* 0x0000000708077207 */ /* 0x000fca0004800000 */
[----:B------:R-:W-:-:S04]  /*1cd0*/  IMAD.IADD R7, R2, 0x1, -R7 ;  /* 0x0000000102077824 */ /* 0x000fc800078e0a07 */
[----:B------:R-:W-:-:S07]  /*1ce0*/  IMAD R8, R7, R6, R8 ;  /* 0x0000000607087224 */ /* 0x000fce00078e0208 */
.L_x_317:
[----:B------:R-:W-:Y:S02]  /*1cf0*/  VIADD R12, R12, 0x1 ;  /* 0x000000010c0c7836 */ /* 0x000fe40000000000 */
[----:B------:R-:W-:-:S03]  /*1d00*/  IMAD.IADD R75, R8, 0x1, R73 ;  /* 0x00000001084b7824 */ /* 0x000fc600078e0249 */
[----:B------:R-:W-:-:S04]  /*1d10*/  ISETP.NE.AND P0, PT, R12, 0x3, PT ;  /* 0x000000030c00780c */ /* 0x000fc80003f05270 */
[----:B------:R-:W-:Y:S02]  /*1d20*/  SEL R3, RZ, 0x1, P0 ;  /* 0x00000001ff037807 */ /* 0x000fe40000000000 */
[----:B------:R-:W-:Y:S02]  /*1d30*/  SEL R12, R12, RZ, P0 ;  /* 0x000000ff0c0c7207 */ /* 0x000fe40000000000 */
[----:B------:R-:W-:Y:S01]  /*1d40*/  LOP3.LUT R10, R10, R3, RZ, 0x3c, !PT ;  /* 0x000000030a0a7212 */ /* 0x000fe200078e3cff */
[----:B------:R-:W-:Y:S06]  /*1d50*/  @P2 BRA `(.L_x_318) ;  /* 0xfffffff400b42947 */ /* 0x000fec000383ffff */
[----:B------:R-:W-:Y:S01]  /*1d60*/  UIADD3 UR4, UPT, UPT, UR4, 0x60, URZ ;  /* 0x0000006004047890 */ /* 0x000fe2000fffe0ff */
[----:B------:R-:W-:-:S03]  /*1d70*/  MOV R3, UR8 ;  /* 0x0000000800037c02 */ /* 0x000fc60008000f00 */
[----:B------:R-:W-:Y:S01]  /*1d80*/  ULEA UR5, UR7, UR4, 0x3 ;  /* 0x0000000407057291 */ /* 0x000fe2000f8e18ff */
[----:B------:R-:W-:-:S08]  /*1d90*/  SHF.L.U32 R3, R3, 0x1f, RZ ;  /* 0x0000001f03037819 */ /* 0x000fd000000006ff */
[----:B------:R-:W1:Y:S02]  /*1da0*/  SYNCS.PHASECHK.TRANS64.TRYWAIT P0, [UR5], R3 ;  /* 0x00000003ff0075a7 */ /* 0x000e640008001105 */
[----:B-1----:R-:W-:Y:S05]  /*1db0*/  @!P0 BRA `(.L_x_319) ;  /* 0x0000005800148947 */ /* 0x002fea0003800000 */
.L_x_427:
[----:B------:R-:W-:-:S04]  /*1dc0*/  UIADD3 UR7, UPT, UPT, UR7, 0x1, URZ ;  /* 0x0000000107077890 */ /* 0x000fc8000fffe0ff */
[----:B------:R-:W-:-:S04]  /*1dd0*/  UISETP.NE.AND UP0, UPT, UR7, 0xc, UPT ;  /* 0x0000000c0700788c */ /* 0x000fc8000bf05270 */
[----:B------:R-:W-:Y:S02]  /*1de0*/  USEL UR6, URZ, 0x1, UP0 ;  /* 0x00000001ff067887 */ /* 0x000fe40008000000 */
[----:B------:R-:W-:Y:S02]  /*1df0*/  USEL UR7, UR7, URZ, UP0 ;  /* 0x000000ff07077287 */ /* 0x000fe40008000000 */
[----:B------:R-:W-:Y:S02]  /*1e00*/  ULOP3.LUT UR6, UR8, UR6, URZ, 0x3c, !UPT ;  /* 0x0000000608067292 */ /* 0x000fe4000f8e3cff */
[----:B------:R-:W-:-:S04]  /*1e10*/  ULEA UR5, UR7, UR4, 0x3 ;  /* 0x0000000407057291 */ /* 0x000fc8000f8e18ff */
[----:B-1----:R-:W-:-:S04]  /*1e20*/  MOV R3, UR6 ;  /* 0x0000000600037c02 */ /* 0x002fc80008000f00 */
[----:B------:R-:W-:-:S04]  /*1e30*/  SHF.L.U32 R3, R3, 0x1f, RZ ;  /* 0x0000001f03037819 */ /* 0x000fc800000006ff */
[----:B------:R-:W1:Y:S02]  /*1e40*/  SYNCS.PHASECHK.TRANS64.TRYWAIT P0, [UR5], R3 ;  /* 0x00000003ff0075a7 */ /* 0x000e640008001105 */
[----:B-1----:R-:W-:Y:S05]  /*1e50*/  @!P0 BRA `(.L_x_320) ;  /* 0x0000005800048947 */ /* 0x002fea0003800000 */
.L_x_429:
        /* <DEDUP_REMOVED lines=10> */
.L_x_431:
        /* <DEDUP_REMOVED lines=10> */
.L_x_433:
        /* <DEDUP_REMOVED lines=10> */
.L_x_435:
        /* <DEDUP_REMOVED lines=10> */
.L_x_437:
        /* <DEDUP_REMOVED lines=10> */
.L_x_439:
        /* <DEDUP_REMOVED lines=10> */
.L_x_441:
        /* <DEDUP_REMOVED lines=10> */
.L_x_443:
        /* <DEDUP_REMOVED lines=10> */
.L_x_445:
        /* <DEDUP_REMOVED lines=10> */
.L_x_447:
[----:B------:R-:W-:-:S04]  /*2400*/  UIADD3 UR7, UPT, UPT, UR7, 0x1, URZ ;  /* 0x0000000107077890 */ /* 0x000fc8000fffe0ff */
[----:B------:R-:W-:-:S04]  /*2410*/  UISETP.NE.AND UP0, UPT, UR7, 0xc, UPT ;  /* 0x0000000c0700788c */ /* 0x000fc8000bf05270 */
[----:B------:R-:W-:Y:S02]  /*2420*/  USEL UR5, URZ, 0x1, UP0 ;  /* 0x00000001ff057887 */ /* 0x000fe40008000000 */
[----:B------:R-:W-:Y:S02]  /*2430*/  USEL UR7, UR7, URZ, UP0 ;  /* 0x000000ff07077287 */ /* 0x000fe40008000000 */
[----:B------:R-:W-:Y:S02]  /*2440*/  ULOP3.LUT UR5, UR6, UR5, URZ, 0x3c, !UPT ;  /* 0x0000000506057292 */ /* 0x000fe4000f8e3cff */
[----:B------:R-:W-:-:S04]  /*2450*/  ULEA UR7, UR7, UR4, 0x3 ;  /* 0x0000000407077291 */ /* 0x000fc8000f8e18ff */
[----:B------:R-:W-:Y:S02]  /*2460*/  IMAD.U32 R2, RZ, RZ, UR5 ;  /* 0x00000005ff027e24 */ /* 0x000fe4000f8e00ff */
[----:B-1----:R-:W-:-:S03]  /*2470*/  MOV R0, UR7 ;  /* 0x0000000700007c02 */ /* 0x002fc60008000f00 */
[----:B------:R-:W-:-:S07]  /*2480*/  SHF.L.U32 R3, R2, 0x1f, RZ ;  /* 0x0000001f02037819 */ /* 0x000fce00000006ff */
.L_x_330:
[----:B-1----:R1:W2:Y:S02]  /*2490*/  SYNCS.PHASECHK.TRANS64.TRYWAIT P0, [R0+URZ], R3 ;  /* 0x00000003000075a7 */ /* 0x0022a400080011ff */
[----:B--2---:R-:W-:Y:S05]  /*24a0*/  @!P0 NANOSLEEP.SYNCS 0x989680 ;  /* 0x009896800000895d */ /* 0x004fea0003900000 */
[----:B------:R-:W2:Y:S02]  /*24b0*/  @!P0 SYNCS.PHASECHK.TRANS64 P0, [R0+URZ], R3 ;  /* 0x00000003000085a7 */ /* 0x000ea400080010ff */
[----:B--2---:R-:W-:Y:S05]  /*24c0*/  @P0 EXIT ;  /* 0x000000000000094d */ /* 0x004fea0003800000 */
[----:B------:R-:W-:Y:S05]  /*24d0*/  BRA `(.L_x_330) ;  /* 0xfffffffc00ec7947 */ /* 0x000fea000383ffff */
.L_x_308:
[----:B------:R-:W1:Y:S01]  /*24e0*/  S2UR UR37, SR_CgaCtaId ;  /* 0x00000000002579c3 */ /* 0x000e620000008800 */
[----:B------:R-:W-:-:S09]  /*24f0*/  UISETP.NE.AND UP1, UPT, UR6, 0x8, UPT ;  /* 0x000000080600788c */ /* 0x000fd2000bf25270 */
[----:B------:R-:W-:Y:S05]  /*2500*/  BRA.U UP1, `(.L_x_331) ;  /* 0x00000015011c7547 */ /* 0x000fea000b800000 */
[----:B------:R-:W3:Y:S01]  /*2510*/  LDC.64 R2, c[0x0][0x398] ;  /* 0x0000e600ff027b82 */ /* 0x000ee20000000a00 */
[----:B------:R-:W-:Y:S01]  /*2520*/  UMOV UR5, 0x400 ;  /* 0x0000040000057882 */ /* 0x000fe20000000000 */
[----:B------:R-:W-:Y:S01]  /*2530*/  IMAD.SHL.U32 R20, R87, 0x10, RZ ;  /* 0x0000001057147824 */ /* 0x000fe200078e00ff */
[----:B-1----:R-:W-:Y:S01]  /*2540*/  ULEA UR37, UR37, UR5, 0x18 ;  /* 0x0000000525257291 */ /* 0x002fe2000f8ec0ff */
[----:B------:R-:W-:Y:S01]  /*2550*/  SHF.R.U32.HI R18, RZ, 0x3, R87 ;  /* 0x00000003ff127819 */ /* 0x000fe20000011657 */
[----:B------:R-:W-:Y:S01]  /*2560*/  IMAD.MOV.U32 R17, RZ, RZ, 0x1 ;  /* 0x00000001ff117424 */ /* 0x000fe200078e00ff */
[----:B------:R-:W-:Y:S01]  /*2570*/  UMOV UR9, URZ ;  /* 0x000000ff00097c82 */ /* 0x000fe20008000000 */
[----:B------:R-:W-:Y:S01]  /*2580*/  LOP3.LUT R0, R20, 0x7f0, RZ, 0xc0, !PT ;  /* 0x000007f014007812 */ /* 0x000fe200078ec0ff */
[----:B------:R-:W1:Y:S01]  /*2590*/  S2UR UR4, SR_SWINHI ;  /* 0x00000000000479c3 */ /* 0x000e620000002f00 */
[----:B------:R-:W-:Y:S01]  /*25a0*/  IMAD.MOV.U32 R16, RZ, RZ, RZ ;  /* 0x000000ffff107224 */ /* 0x000fe200078e00ff */
[----:B------:R-:W-:Y:S01]  /*25b0*/  LOP3.LUT R18, R18, 0xf, RZ, 0xc0, !PT ;  /* 0x0000000f12127812 */ /* 0x000fe200078ec0ff */
[----:B------:R-:W-:Y:S01]  /*25c0*/  IMAD.MOV.U32 R15, RZ, RZ, RZ ;  /* 0x000000ffff0f7224 */ /* 0x000fe200078e00ff */
[----:B------:R-:W-:Y:S01]  /*25d0*/  LOP3.LUT R20, R20, 0x70, RZ, 0xc0, !PT ;  /* 0x0000007014147812 */ /* 0x000fe200078ec0ff */
[----:B------:R-:W-:-:S03]  /*25e0*/  IMAD.MOV.U32 R21, RZ, RZ, RZ ;  /* 0x000000ffff157224 */ /* 0x000fc600078e00ff */
[----:B------:R-:W4:Y:S08]  /*25f0*/  LDC R4, c[0x0][0x3a0] ;  /* 0x0000e800ff047b82 */ /* 0x000f300000000800 */
[----:B------:R-:W2:Y:S01]  /*2600*/  LDC R11, c[0x0][0x38c] ;  /* 0x0000e300ff0b7b82 */ /* 0x000ea20000000800 */
[C---:B---3--:R-:W-:Y:S01]  /*2610*/  VIADD R5, R3.reuse, 0x7f ;  /* 0x0000007f03057836 */ /* 0x048fe20000000000 */
[----:B------:R-:W-:Y:S01]  /*2620*/  SHF.R.S32.HI R8, RZ, 0x1f, R3 ;  /* 0x0000001fff087819 */ /* 0x000fe20000011403 */
[----:B------:R-:W-:-:S03]  /*2630*/  IMAD R2, R3, R2, RZ ;  /* 0x0000000203027224 */ /* 0x000fc600078e02ff */
[----:B------:R-:W-:Y:S02]  /*2640*/  SHF.R.S32.HI R6, RZ, 0x1f, R5 ;  /* 0x0000001fff067819 */ /* 0x000fe40000011405 */
[----:B------:R-:W3:Y:S01]  /*2650*/  LDC R10, c[0x0][0x370] ;  /* 0x0000dc00ff0a7b82 */ /* 0x000ee20000000800 */
[----:B------:R-:W-:Y:S01]  /*2660*/  UMOV UR6, UR37 ;  /* 0x0000002500067c82 */ /* 0x000fe20008000000 */
[----:B-1----:R-:W-:Y:S01]  /*2670*/  UMOV UR7, UR4 ;  /* 0x0000000400077c82 */ /* 0x002fe20008000000 */
[----:B------:R-:W-:Y:S01]  /*2680*/  LEA.HI R6, R6, R5, RZ, 0x7 ;  /* 0x0000000506067211 */ /* 0x000fe200078f38ff */
[----:B------:R-:W-:Y:S02]  /*2690*/  IMAD.U32 R12, RZ, RZ, UR6 ;  /* 0x00000006ff0c7e24 */ /* 0x000fe4000f8e00ff */
[----:B------:R-:W-:Y:S01]  /*26a0*/  IMAD.U32 R13, RZ, RZ, UR7 ;  /* 0x00000007ff0d7e24 */ /* 0x000fe2000f8e00ff */
[----:B------:R-:W-:Y:S01]  /*26b0*/  SHF.R.U32.HI R6, RZ, 0x7, R6 ;  /* 0x00000007ff067819 */ /* 0x000fe20000011606 */
[----:B------:R-:W1:Y:S01]  /*26c0*/  LDC R9, c[0x0][0x374] ;  /* 0x0000dd00ff097b82 */ /* 0x000e620000000800 */
[----:B------:R-:W-:-:S02]  /*26d0*/  IADD3 R0, P1, P0, R12, 0x30400, R0 ;  /* 0x000304000c007810 */ /* 0x000fc4000783e000 */
[----:B----4-:R-:W-:Y:S02]  /*26e0*/  ISETP.GT.AND P2, PT, R4, 0x1, PT ;  /* 0x000000010400780c */ /* 0x010fe40003f44270 */
[----:B------:R-:W-:Y:S02]  /*26f0*/  IADD3.X R12, PT, PT, RZ, UR7, RZ, P1, P0 ;  /* 0x00000007ff0c7c10 */ /* 0x000fe40008fe04ff */
[----:B------:R-:W-:Y:S01]  /*2700*/  SEL R19, R2, RZ, P2 ;  /* 0x000000ff02137207 */ /* 0x000fe20001000000 */
[----:B--2---:R-:W-:-:S08]  /*2710*/  IMAD R11, R6, -0x80, R11 ;  /* 0xffffff80060b7824 */ /* 0x004fd000078e020b */
.L_x_340:
[----:B--2---:R-:W2:Y:S01]  /*2720*/  LDCU UR8, c[0x0][0x38c] ;  /* 0x00007180ff0877ac */ /* 0x004ea20008000800 */
[----:B------:R-:W-:Y:S01]  /*2730*/  ISETP.NE.AND P0, PT, R11, RZ, PT ;  /* 0x000000ff0b00720c */ /* 0x000fe20003f05270 */
[----:B------:R-:W-:Y:S01]  /*2740*/  IMAD.WIDE R4, R74, 0x10, RZ ;  /* 0x000000104a047825 */ /* 0x000fe200078e02ff */
[----:B------:R-:W4:Y:S03]  /*2750*/  LDCU UR6, c[0x0][0x39c] ;  /* 0x00007380ff0677ac */ /* 0x000f260008000800 */
[----:B------:R-:W-:Y:S01]  /*2760*/  IMAD.WIDE R6, R19, UR36, R20 ;  /* 0x0000002413067c25 */ /* 0x000fe2000f8e0214 */
[----:B------:R-:W-:Y:S01]  /*2770*/  LOP3.LUT R2, R4, R18, RZ, 0xfc, !PT ;  /* 0x0000001204027212 */ /* 0x000fe200078efcff */
[----:B------:R-:W3:Y:S02]  /*2780*/  LDCU.64 UR4, c[0x0][0x500] ;  /* 0x0000a000ff0477ac */ /* 0x000ee40008000a00 */
[----:B------:R-:W-:-:S05]  /*2790*/  IMAD.SHL.U32 R23, R74, 0x10, RZ ;  /* 0x000000104a177824 */ /* 0x000fca00078e00ff */
[----:B------:R-:W-:Y:S01]  /*27a0*/  LOP3.LUT R4, R23, R18, RZ, 0xfc, !PT ;  /* 0x0000001217047212 */ /* 0x000fe200078efcff */
[----:B--2---:R-:W-:-:S04]  /*27b0*/  UIADD3 UR8, UPT, UPT, UR8, 0x7f, URZ ;  /* 0x0000007f08087890 */ /* 0x004fc8000fffe0ff */
[----:B------:R-:W-:Y:S01]  /*27c0*/  USHF.R.S32.HI UR7, URZ, 0x1f, UR8 ;  /* 0x0000001fff077899 */ /* 0x000fe20008011408 */
[----:B----4-:R-:W-:Y:S02]  /*27d0*/  IMAD R5, R5, UR6, RZ ;  /* 0x0000000605057c24 */ /* 0x010fe4000f8e02ff */
[----:B------:R-:W-:Y:S01]  /*27e0*/  IMAD.WIDE.U32 R6, R2, UR6, R6 ;  /* 0x0000000602067c25 */ /* 0x000fe2000f8e0006 */
[----:B------:R-:W-:-:S03]  /*27f0*/  ULEA.HI UR7, UR7, UR8, URZ, 0x7 ;  /* 0x0000000807077291 */ /* 0x000fc6000f8f38ff */
[----:B------:R-:W-:Y:S01]  /*2800*/  IMAD R5, R8, R2, R5 ;  /* 0x0000000208057224 */ /* 0x000fe200078e0205 */
[----:B------:R-:W-:Y:S02]  /*2810*/  ULEA.HI.SX32 UR8, UR7, 0xffffffff, 0x19 ;  /* 0xffffffff07087891 */ /* 0x000fe4000f8fcaff */
[----:B------:R-:W-:-:S04]  /*2820*/  USHF.R.S32.HI UR7, URZ, 0x7, UR7 ;  /* 0x00000007ff077899 */ /* 0x000fc80008011407 */
[----:B------:R-:W-:Y:S02]  /*2830*/  IMAD.U32 R3, RZ, RZ, UR8 ;  /* 0x00000008ff037e24 */ /* 0x000fe4000f8e00ff */
[----:B------:R-:W-:Y:S02]  /*2840*/  @!P0 IADD3 R3, PT, PT, RZ, UR7, RZ ;  /* 0x00000007ff038c10 */ /* 0x000fe4000fffe0ff */
[----:B---3--:R-:W-:Y:S02]  /*2850*/  IADD3 R2, P0, PT, R6, UR4, RZ ;  /* 0x0000000406027c10 */ /* 0x008fe4000ff1e0ff */
[----:B------:R-:W-:Y:S02]  /*2860*/  ISETP.GE.AND P1, PT, R3, 0x1, PT ;  /* 0x000000010300780c */ /* 0x000fe40003f26270 */
[----:B------:R-:W-:Y:S02]  /*2870*/  IADD3.X R5, PT, PT, R7, UR5, R5, P0, !PT ;  /* 0x0000000507057c10 */ /* 0x000fe400087fe405 */
[----:B------:R-:W-:-:S09]  /*2880*/  CS2R R6, SRZ ;  /* 0x0000000000067805 */ /* 0x000fd2000001ff00 */
[----:B------:R-:W-:Y:S05]  /*2890*/  @!P1 BRA `(.L_x_332) ;  /* 0x0000000000949947 */ /* 0x000fea0003800000 */
[----:B------:R-:W2:Y:S01]  /*28a0*/  LDCU UR4, c[0x0][0x388] ;  /* 0x00007100ff0477ac */ /* 0x000ea20008000800 */
[----:B------:R-:W-:Y:S01]  /*28b0*/  IADD3 R23, PT, PT, -R3, RZ, RZ ;  /* 0x000000ff03177210 */ /* 0x000fe20007ffe1ff */
[----:B------:R-:W-:Y:S01]  /*28c0*/  UMOV UR6, URZ ;  /* 0x000000ff00067c82 */ /* 0x000fe20008000000 */
[----:B--2---:R-:W-:-:S13]  /*28d0*/  ISETP.GE.AND P0, PT, R4, UR4, PT ;  /* 0x0000000404007c0c */ /* 0x004fda000bf06270 */
.L_x_334:
[----:B------:R-:W-:Y:S01]  /*28e0*/  ULEA UR4, UR9, UR37, 0x3 ;  /* 0x0000002509047291 */ /* 0x000fe2000f8e18ff */
[----:B------:R-:W-:-:S08]  /*28f0*/  SHF.L.U32 R7, R17, 0x1f, RZ ;  /* 0x0000001f11077819 */ /* 0x000fd000000006ff */
[----:B--2---:R-:W2:Y:S02]  /*2900*/  SYNCS.PHASECHK.TRANS64.TRYWAIT P1, [UR4+0x120], R7 ;  /* 0x00012007ff0075a7 */ /* 0x004ea40008021104 */
[----:B--2---:R-:W-:Y:S05]  /*2910*/  @!P1 BRA `(.L_x_333) ;  /* 0x0000005000449947 */ /* 0x004fea0003800000 */
.L_x_449:
[----:B------:R-:W-:Y:S01]  /*2920*/  USHF.L.U32 UR5, UR9, 0xb, URZ ;  /* 0x0000000b09057899 */ /* 0x000fe200080006ff */
[----:B------:R-:W-:Y:S01]  /*2930*/  VIADD R23, R23, 0x1 ;  /* 0x0000000117177836 */ /* 0x000fe20000000000 */
[----:B------:R-:W-:-:S04]  /*2940*/  UIADD3 UR9, UPT, UPT, UR9, 0x1, URZ ;  /* 0x0000000109097890 */ /* 0x000fc8000fffe0ff */
[----:B------:R-:W-:Y:S01]  /*2950*/  IMAD.U32 R27, RZ, RZ, UR5 ;  /* 0x00000005ff1b7e24 */ /* 0x000fe2000f8e00ff */
[----:B--2---:R-:W-:Y:S01]  /*2960*/  IADD3 R6, P1, PT, R0, UR5, RZ ;  /* 0x0000000500067c10 */ /* 0x004fe2000ff3e0ff */
[----:B------:R-:W-:-:S03]  /*2970*/  UISETP.NE.AND UP0, UPT, UR9, 0xc, UPT ;  /* 0x0000000c0900788c */ /* 0x000fc6000bf05270 */
[----:B------:R-:W-:Y:S01]  /*2980*/  LEA.HI.X.SX32 R27, R27, R12, 0x1, P1 ;  /* 0x0000000c1b1b7211 */ /* 0x000fe200008f0eff */
[----:B------:R-:W-:Y:S01]  /*2990*/  USEL UR9, UR9, URZ, UP0 ;  /* 0x000000ff09097287 */ /* 0x000fe20008000000 */
[----:B------:R-:W-:Y:S01]  /*29a0*/  IADD3 R24, P1, PT, R2, UR6, RZ ;  /* 0x0000000602187c10 */ /* 0x000fe2000ff3e0ff */
[----:B------:R-:W-:Y:S01]  /*29b0*/  UIADD3 UR6, UPT, UPT, UR6, 0x80, URZ ;  /* 0x0000008006067890 */ /* 0x000fe2000fffe0ff */
[----:B------:R-:W-:-:S03]  /*29c0*/  SHF.R.U64 R7, R6, 0x3, R27 ;  /* 0x0000000306077819 */ /* 0x000fc6000000121b */
[----:B------:R-:W-:Y:S01]  /*29d0*/  IMAD.X R25, RZ, RZ, R5, P1 ;  /* 0x000000ffff197224 */ /* 0x000fe200008e0605 */
[----:B------:R-:W-:Y:S02]  /*29e0*/  LOP3.LUT R26, R6, 0x70, R7, 0x78, !PT ;  /* 0x00000070061a7812 */ /* 0x000fe400078e7807 */
[----:B------:R-:W-:Y:S02]  /*29f0*/  ISETP.NE.AND P1, PT, R23, RZ, PT ;  /* 0x000000ff1700720c */ /* 0x000fe40003f25270 */
[----:B------:R-:W-:-:S05]  /*2a00*/  MOV R27, R26 ;  /* 0x0000001a001b7202 */ /* 0x000fca0000000f00 */
[----:B------:R-:W-:Y:S01]  /*2a10*/  @!PT LDS RZ, [RZ] ;  /* 0x00000000fffff984 */ /* 0x000fe20000000800 */
[----:B------:R-:W-:Y:S01]  /*2a20*/  @!PT LDS RZ, [RZ] ;  /* 0x00000000fffff984 */ /* 0x000fe20000000800 */
[----:B------:R-:W-:Y:S01]  /*2a30*/  @!PT LDS RZ, [RZ] ;  /* 0x00000000fffff984 */ /* 0x000fe20000000800 */
[----:B------:R2:W-:Y:S01]  /*2a40*/  LDGSTS.E.BYPASS.LTC128B.128 [R27], desc[UR40][R24.64], !P0 ;  /* 0x00000000181b7fae */ /* 0x0005e2000c181a28 */
[----:B------:R-:W-:Y:S01]  /*2a50*/  NOP ;  /* 0x0000000000007918 */ /* 0x000fe20000000000 */
[----:B------:R-:W-:Y:S02]  /*2a60*/  SYNCS.ARRIVE.TRANS64.RED.A0T1 RZ, [UR4+0xc0], RZ ;  /* 0x0000c0ffffff79a7 */ /* 0x000fe40008200404 */
[----:B------:R-:W-:Y:S01]  /*2a70*/  ARRIVES.LDGSTSBAR.64.TRANSCNT [UR4+0xc0] ;  /* 0x0000c000ff0079b0 */ /* 0x000fe20008002a04 */
[----:B------:R-:W-:Y:S01]  /*2a80*/  NOP ;  /* 0x0000000000007918 */ /* 0x000fe20000000000 */
[----:B------:R-:W-:Y:S01]  /*2a90*/  SYNCS.ARRIVE.TRANS64.A1T0 RZ, [UR4+0xc0], RZ ;  /* 0x0000c0ffffff79a7 */ /* 0x000fe20008100004 */
[----:B------:R-:W-:-:S06]  /*2aa0*/  USEL UR4, URZ, 0x1, UP0 ;  /* 0x00000001ff047887 */ /* 0x000fcc0008000000 */
[----:B------:R-:W-:Y:S01]  /*2ab0*/  LOP3.LUT R17, R17, UR4, RZ, 0x3c, !PT ;  /* 0x0000000411117c12 */ /* 0x000fe2000f8e3cff */
[----:B------:R-:W-:Y:S06]  /*2ac0*/  @P1 BRA `(.L_x_334) ;  /* 0xfffffffc00841947 */ /* 0x000fec000383ffff */
[----:B------:R-:W-:Y:S01]  /*2ad0*/  HFMA2 R7, -RZ, RZ, 0, 0 ;  /* 0x00000000ff077431 */ /* 0x000fe200000001ff */
[----:B------:R-:W-:Y:S02]  /*2ae0*/  SHF.L.U32 R6, R3, 0x7, RZ ;  /* 0x0000000703067819 */ /* 0x000fe400000006ff */
.L_x_332:
[----:B------:R-:W-:-:S13]  /*2af0*/  ISETP.NE.AND P0, PT, R11, RZ, PT ;  /* 0x000000ff0b00720c */ /* 0x000fda0003f05270 */
[----:B------:R-:W-:Y:S05]  /*2b00*/  @!P0 BRA `(.L_x_335) ;  /* 0x0000000000748947 */ /* 0x000fea0003800000 */
[----:B------:R-:W-:Y:S01]  /*2b10*/  ULEA UR5, UR9, UR37, 0x3 ;  /* 0x0000002509057291 */ /* 0x000fe2000f8e18ff */
[----:B------:R-:W-:Y:S01]  /*2b20*/  SHF.L.U32 R3, R17, 0x1f, RZ ;  /* 0x0000001f11037819 */ /* 0x000fe200000006ff */
[----:B------:R-:W3:Y:S07]  /*2b30*/  LDCU UR4, c[0x0][0x388] ;  /* 0x00007100ff0477ac */ /* 0x000eee0008000800 */
[----:B------:R-:W4:Y:S01]  /*2b40*/  SYNCS.PHASECHK.TRANS64.TRYWAIT P1, [UR5+0x120], R3 ;  /* 0x00012003ff0075a7 */ /* 0x000f220008021105 */
[----:B---3--:R-:W-:Y:S01]  /*2b50*/  ISETP.GE.AND P0, PT, R4, UR4, PT ;  /* 0x0000000404007c0c */ /* 0x008fe2000bf06270 */
[----:B----4-:R-:W-:-:S12]  /*2b60*/  @!P1 BRA `(.L_x_336) ;  /* 0x0000004c00c89947 */ /* 0x010fd80003800000 */
.L_x_451:
[----:B------:R-:W-:Y:S02]  /*2b70*/  USHF.L.U32 UR4, UR9, 0xb, URZ ;  /* 0x0000000b09047899 */ /* 0x000fe400080006ff */
[----:B------:R-:W-:-:S04]  /*2b80*/  UIADD3 UR9, UPT, UPT, UR9, 0x1, URZ ;  /* 0x0000000109097890 */ /* 0x000fc8000fffe0ff */
[----:B---3--:R-:W-:Y:S01]  /*2b90*/  IMAD.U32 R3, RZ, RZ, UR4 ;  /* 0x00000004ff037e24 */ /* 0x008fe2000f8e00ff */
[----:B------:R-:W-:Y:S01]  /*2ba0*/  IADD3 R4, P1, PT, R0, UR4, RZ ;  /* 0x0000000400047c10 */ /* 0x000fe2000ff3e0ff */
[----:B------:R-:W-:-:S03]  /*2bb0*/  UISETP.NE.AND UP0, UPT, UR9, 0xc, UPT ;  /* 0x0000000c0900788c */ /* 0x000fc6000bf05270 */
[----:B--2---:R-:W-:Y:S01]  /*2bc0*/  LEA.HI.X.SX32 R25, R3, R12, 0x1, P1 ;  /* 0x0000000c03197211 */ /* 0x004fe200008f0eff */
[----:B------:R-:W-:Y:S01]  /*2bd0*/  USEL UR4, URZ, 0x1, UP0 ;  /* 0x00000001ff047887 */ /* 0x000fe20008000000 */
[----:B------:R-:W-:Y:S01]  /*2be0*/  IADD3 R2, P1, PT, R6, R2, RZ ;  /* 0x0000000206027210 */ /* 0x000fe20007f3e0ff */
[----:B------:R-:W-:Y:S01]  /*2bf0*/  USEL UR9, UR9, URZ, UP0 ;  /* 0x000000ff09097287 */ /* 0x000fe20008000000 */
[----:B------:R-:W-:-:S03]  /*2c00*/  SHF.R.U64 R3, R4, 0x3, R25 ;  /* 0x0000000304037819 */ /* 0x000fc60000001219 */
[----:B------:R-:W-:Y:S02]  /*2c10*/  LOP3.LUT R17, R17, UR4, RZ, 0x3c, !PT ;  /* 0x0000000411117c12 */ /* 0x000fe4000f8e3cff */
[----:B------:R-:W-:Y:S01]  /*2c20*/  LOP3.LUT R24, R4, 0x70, R3, 0x78, !PT ;  /* 0x0000007004187812 */ /* 0x000fe200078e7803 */
[----:B------:R-:W-:-:S03]  /*2c30*/  IMAD.X R3, R7, 0x1, R5, P1 ;  /* 0x0000000107037824 */ /* 0x000fc600008e0605 */
        /* <DEDUP_REMOVED lines=10> */
.L_x_335:
[C---:B---3--:R-:W-:Y:S01]  /*2ce0*/  LEA R2, R16.reuse, UR37, 0x3 ;  /* 0x0000002510027c11 */ /* 0x048fe2000f8e18ff */
[----:B------:R-:W-:Y:S01]  /*2cf0*/  NOP ;  /* 0x0000000000007918 */ /* 0x000fe20000000000 */
[----:B------:R-:W-:Y:S02]  /*2d00*/  SHF.L.U32 R3, R15, 0x1f, RZ ;  /* 0x0000001f0f037819 */ /* 0x000fe400000006ff */
[----:B------:R-:W-:Y:S02]  /*2d10*/  LEA R4, R16, UR37, 0x4 ;  /* 0x0000002510047c11 */ /* 0x000fe4000f8e20ff */
[----:B------:R-:W3:Y:S02]  /*2d20*/  SYNCS.PHASECHK.TRANS64.TRYWAIT P0, [R2+URZ+0x1a0], R3 ;  /* 0x0001a003020075a7 */ /* 0x000ee400080011ff */
[----:B---3--:R-:W-:Y:S05]  /*2d30*/  @!P0 BRA `(.L_x_337) ;  /* 0x0000004c006c8947 */ /* 0x008fea0003800000 */
.L_x_452:
[----:B------:R-:W4:Y:S01]  /*2d40*/  LDS.128 R4, [R4+0x200] ;  /* 0x0002000004047984 */ /* 0x000f220000000c00 */
[----:B------:R-:W-:Y:S01]  /*2d50*/  ISETP.GE.AND P0, PT, R22, 0x1, PT ;  /* 0x000000011600780c */ /* 0x000fe20003f06270 */
[----:B---3--:R-:W-:Y:S01]  /*2d60*/  VIADD R2, R2, 0x1b8 ;  /* 0x000001b802027836 */ /* 0x008fe20000000000 */
[----:B------:R-:W-:Y:S01]  /*2d70*/  @!PT LDS RZ, [RZ] ;  /* 0x00000000fffff984 */ /* 0x000fe20000000800 */
[----:B------:R-:W-:Y:S01]  /*2d80*/  @!PT LDS RZ, [RZ] ;  /* 0x00000000fffff984 */ /* 0x000fe20000000800 */
[----:B------:R-:W-:Y:S01]  /*2d90*/  @!PT LDS RZ, [RZ] ;  /* 0x00000000fffff984 */ /* 0x000fe20000000800 */
[----:B------:R-:W-:Y:S01]  /*2da0*/  @!PT LDS RZ, [RZ] ;  /* 0x00000000fffff984 */ /* 0x000fe20000000800 */
[----:B------:R3:W-:Y:S06]  /*2db0*/  MEMBAR.ALL.CTA ;  /* 0x0000000000007992 */ /* 0x0007ec0000008000 */
[----:B---3--:R-:W3:Y:S01]  /*2dc0*/  FENCE.VIEW.ASYNC.S ;  /* 0x00000000000073c6 */ /* 0x008ee20000000000 */
[----:B------:R-:W-:-:S04]  /*2dd0*/  PRMT R2, RZ, 0x654, R2 ;  /* 0x00000654ff027816 */ /* 0x000fc80000000002 */
[----:B---3--:R3:W-:Y:S01]  /*2de0*/  SYNCS.ARRIVE.TRANS64.RED.A1T0 RZ, [R2+URZ], RZ ;  /* 0x000000ff02ff79a7 */ /* 0x0087e200081004ff */
[----:B----4-:R-:W-:-:S13]  /*2df0*/  LOP3.LUT P3, RZ, R6, 0x1, RZ, 0xc0, !PT ;  /* 0x0000000106ff7812 */ /* 0x010fda000786c0ff */
[----:B------:R-:W-:Y:S01]  /*2e00*/  @P3 SHF.R.U32.HI R3, RZ, 0x10, R5 ;  /* 0x00000010ff033819 */ /* 0x000fe20000011605 */
[----:B------:R-:W-:Y:S01]  /*2e10*/  VOTEU.ANY UP0, P3 ;  /* 0x0000000000ff7886 */ /* 0x000fe20001800100 */
[----:B------:R-:W-:Y:S02]  /*2e20*/  @P3 MOV R14, R4 ;  /* 0x00000004000e3202 */ /* 0x000fe40000000f00 */
[----:B------:R-:W-:Y:S02]  /*2e30*/  @P3 R2UR.BROADCAST UR4, R3 ;  /* 0x00000000030432ca */ /* 0x000fe400008e0000 */
[----:B------:R-:W-:-:S11]  /*2e40*/  @P3 LOP3.LUT R13, R5, 0xffff, RZ, 0xc0, !PT ;  /* 0x0000ffff050d3812 */ /* 0x000fd600078ec0ff */
[----:B------:R-:W-:Y:S01]  /*2e50*/  @UP0 UMOV UR36, UR4 ;  /* 0x0000000400240c82 */ /* 0x000fe20008000000 */
[----:B---3--:R-:W-:Y:S05]  /*2e60*/  @!P0 BRA `(.L_x_338) ;  /* 0x0000000000b88947 */ /* 0x008fea0003800000 */
[----:B------:R-:W1:Y:S01]  /*2e70*/  LDC.64 R2, c[0x0][0x840] ;  /* 0x00021000ff027b82 */ /* 0x000e620000000a00 */
[----:B------:R-:W-:-:S07]  /*2e80*/  ISETP.NE.AND P0, PT, R22, 0x1, PT ;  /* 0x000000011600780c */ /* 0x000fce0003f05270 */
[----:B------:R-:W3:Y:S08]  /*2e90*/  LDC.64 R6, c[0x0][0x830] ;  /* 0x00020c00ff067b82 */ /* 0x000ef00000000a00 */
[----:B------:R-:W4:Y:S08]  /*2ea0*/  LDC.64 R4, c[0x0][0x838] ;  /* 0x00020e00ff047b82 */ /* 0x000f300000000a00 */
[----:B--2---:R-:W2:Y:S01]  /*2eb0*/  LDC R24, c[0x0][0x84c] ;  /* 0x00021300ff187b82 */ /* 0x004ea20000000800 */
[----:B-1----:R-:W-:-:S04]  /*2ec0*/  IMAD.HI.U32 R26, R9, R2, RZ ;  /* 0x00000002091a7227 */ /* 0x002fc800078e00ff */
[----:B------:R-:W-:Y:S01]  /*2ed0*/  IMAD.HI.U32 R2, R13, R2, RZ ;  /* 0x000000020d027227 */ /* 0x000fe200078e00ff */
[----:B------:R-:W-:Y:S02]  /*2ee0*/  SHF.R.U32.HI R26, RZ, R3, R26 ;  /* 0x00000003ff1a7219 */ /* 0x000fe4000001161a */
[----:B------:R-:W1:Y:S01]  /*2ef0*/  LDC R23, c[0x0][0x850] ;  /* 0x00021400ff177b82 */ /* 0x000e620000000800 */
[----:B---3--:R-:W-:Y:S01]  /*2f00*/  IMAD.HI.U32 R27, R10, R7, RZ ;  /* 0x000000070a1b7227 */ /* 0x008fe200078e00ff */
[----:B------:R-:W-:Y:S02]  /*2f10*/  ISETP.NE.AND P2, PT, R6, 0x1, PT ;  /* 0x000000010600780c */ /* 0x000fe40003f45270 */
[----:B------:R-:W-:Y:S01]  /*2f20*/  SHF.R.U32.HI R2, RZ, R3, R2 ;  /* 0x00000003ff027219 */ /* 0x000fe20000011602 */
[----:B------:R-:W-:Y:S01]  /*2f30*/  IMAD.HI.U32 R7, R14, R7, RZ ;  /* 0x000000070e077227 */ /* 0x000fe200078e00ff */
[----:B----4-:R-:W-:Y:S02]  /*2f40*/  ISETP.NE.AND P1, PT, R5, 0x1, PT ;  /* 0x000000010500780c */ /* 0x010fe40003f25270 */
[----:B------:R-:W-:-:S02]  /*2f50*/  SHF.R.U32.HI R27, RZ, R4, R27 ;  /* 0x00000004ff1b7219 */ /* 0x000fc4000001161b */
[----:B------:R-:W-:Y:S02]  /*2f60*/  SEL R25, R9, R26, !P1 ;  /* 0x0000001a09197207 */ /* 0x000fe40004800000 */
[----:B------:R-:W-:Y:S02]  /*2f70*/  SEL R27, R10, R27, !P2 ;  /* 0x0000001b0a1b7207 */ /* 0x000fe40005000000 */
[----:B------:R-:W-:Y:S01]  /*2f80*/  SHF.R.U32.HI R7, RZ, R4, R7 ;  /* 0x00000004ff077219 */ /* 0x000fe20000011607 */
[----:B--2---:R-:W-:Y:S01]  /*2f90*/  IMAD.HI.U32 R26, R25, R24, RZ ;  /* 0x00000018191a7227 */ /* 0x004fe200078e00ff */
[----:B------:R-:W-:Y:S02]  /*2fa0*/  SEL R2, R13, R2, !P1 ;  /* 0x000000020d027207 */ /* 0x000fe40004800000 */
[----:B------:R-:W-:Y:S01]  /*2fb0*/  SEL R7, R14, R7, !P2 ;  /* 0x000000070e077207 */ /* 0x000fe20005000000 */
[----:B------:R-:W-:Y:S01]  /*2fc0*/  IMAD.HI.U32 R28, R27, R24, RZ ;  /* 0x000000181b1c7227 */ /* 0x000fe200078e00ff */
[----:B-1----:R-:W-:-:S04]  /*2fd0*/  @P0 SHF.R.U32.HI R25, RZ, R23, R26 ;  /* 0x00000017ff190219 */ /* 0x002fc8000001161a */
        /* <DEDUP_REMOVED lines=23> */
.L_x_338:
[----:B------:R-:W3:Y:S02]  /*3150*/  LDCU UR4, c[0x0][0x854] ;  /* 0x00010a80ff0477ac */ /* 0x000ee40008000800 */
[----:B---3--:R-:W-:-:S09]  /*3160*/  UISETP.NE.AND UP0, UPT, UR4, 0x1, UPT ;  /* 0x000000010400788c */ /* 0x008fd2000bf05270 */
[----:B------:R-:W-:Y:S05]  /*3170*/  BRA.U UP0, `(.L_x_339) ;  /* 0x0000000100347547 */ /* 0x000fea000b800000 */
[----:B------:R-:W3:Y:S08]  /*3180*/  LDC.64 R6, c[0x0][0x830] ;  /* 0x00020c00ff067b82 */ /* 0x000ef00000000a00 */
[----:B------:R-:W4:Y:S08]  /*3190*/  LDC.64 R2, c[0x0][0x840] ;  /* 0x00021000ff027b82 */ /* 0x000f300000000a00 */
[----:B------:R-:W1:Y:S01]  /*31a0*/  LDC.64 R4, c[0x0][0x838] ;  /* 0x00020e00ff047b82 */ /* 0x000e620000000a00 */
[----:B---3--:R-:W-:Y:S01]  /*31b0*/  IMAD.HI.U32 R7, R14, R7, RZ ;  /* 0x000000070e077227 */ /* 0x008fe200078e00ff */
[----:B------:R-:W-:-:S03]  /*31c0*/  ISETP.NE.AND P1, PT, R6, 0x1, PT ;  /* 0x000000010600780c */ /* 0x000fc60003f25270 */
[----:B----4-:R-:W-:-:S05]  /*31d0*/  IMAD.HI.U32 R2, R13, R2, RZ ;  /* 0x000000020d027227 */ /* 0x010fca00078e00ff */
[----:B------:R-:W-:Y:S02]  /*31e0*/  SHF.R.U32.HI R2, RZ, R3, R2 ;  /* 0x00000003ff027219 */ /* 0x000fe40000011602 */
[----:B-1----:R-:W-:Y:S02]  /*31f0*/  SHF.R.U32.HI R7, RZ, R4, R7 ;  /* 0x00000004ff077219 */ /* 0x002fe40000011607 */
[----:B------:R-:W-:Y:S02]  /*3200*/  ISETP.NE.AND P0, PT, R5, 0x1, PT ;  /* 0x000000010500780c */ /* 0x000fe40003f05270 */
[----:B------:R-:W-:Y:S02]  /*3210*/  SEL R7, R14, R7, !P1 ;  /* 0x000000070e077207 */ /* 0x000fe40004800000 */
[----:B------:R-:W-:-:S05]  /*3220*/  SEL R2, R13, R2, !P0 ;  /* 0x000000020d027207 */ /* 0x000fca0004000000 */
[----:B------:R-:W-:-:S04]  /*3230*/  IMAD.IADD R2, R7, 0x1, -R2 ;  /* 0x0000000107027824 */ /* 0x000fc800078e0a02 */
[----:B------:R-:W-:-:S07]  /*3240*/  IMAD R13, R2, R5, R13 ;  /* 0x00000005020d7224 */ /* 0x000fce00078e020d */
.L_x_339:
        /* <DEDUP_REMOVED lines=8> */
[----:B------:R-:W-:-:S03]  /*32d0*/  SHF.L.U32 R3, R17, 0x1f, RZ ;  /* 0x0000001f11037819 */ /* 0x000fc600000006ff */
[----:B------:R-:W-:-:S09]  /*32e0*/  ULEA UR4, UR9, UR37, 0x3 ;  /* 0x0000002509047291 */ /* 0x000fd2000f8e18ff */
[----:B------:R-:W3:Y:S02]  /*32f0*/  SYNCS.PHASECHK.TRANS64.TRYWAIT P0, [UR4], R3 ;  /* 0x00000003ff0075a7 */ /* 0x000ee40008001104 */
[----:B---3--:R-:W-:Y:S05]  /*3300*/  @!P0 BRA `(.L_x_341) ;  /* 0x00000048000c8947 */ /* 0x008fea0003800000 */
.L_x_454:
[----:B------:R-:W-:-:S04]  /*3310*/  UIADD3 UR5, UPT, UPT, UR9, 0x1, URZ ;  /* 0x0000000109057890 */ /* 0x000fc8000fffe0ff */
[----:B------:R-:W-:-:S04]  /*3320*/  UISETP.NE.AND UP0, UPT, UR5, 0xc, UPT ;  /* 0x0000000c0500788c */ /* 0x000fc8000bf05270 */
[----:B------:R-:W-:Y:S02]  /*3330*/  USEL UR4, URZ, 0x1, UP0 ;  /* 0x00000001ff047887 */ /* 0x000fe40008000000 */
[----:B------:R-:W-:-:S04]  /*3340*/  USEL UR5, UR5, URZ, UP0 ;  /* 0x000000ff05057287 */ /* 0x000fc80008000000 */
[----:B------:R-:W-:Y:S01]  /*3350*/  ULEA UR6, UR5, UR37, 0x3 ;  /* 0x0000002505067291 */ /* 0x000fe2000f8e18ff */
[----:B------:R-:W-:-:S04]  /*3360*/  LOP3.LUT R2, R17, UR4, RZ, 0x3c, !PT ;  /* 0x0000000411027c12 */ /* 0x000fc8000f8e3cff */
[----:B---3--:R-:W-:-:S04]  /*3370*/  SHF.L.U32 R3, R2, 0x1f, RZ ;  /* 0x0000001f02037819 */ /* 0x008fc800000006ff */
[----:B------:R-:W3:Y:S02]  /*3380*/  SYNCS.PHASECHK.TRANS64.TRYWAIT P0, [UR6], R3 ;  /* 0x00000003ff0075a7 */ /* 0x000ee40008001106 */
[----:B---3--:R-:W-:Y:S05]  /*3390*/  @!P0 BRA `(.L_x_342) ;  /* 0x0000004800008947 */ /* 0x008fea0003800000 */
.L_x_456:
        /* <DEDUP_REMOVED lines=9> */
.L_x_458:
        /* <DEDUP_REMOVED lines=9> */
.L_x_460:
        /* <DEDUP_REMOVED lines=9> */
.L_x_462:
        /* <DEDUP_REMOVED lines=9> */
.L_x_464:
        /* <DEDUP_REMOVED lines=9> */
.L_x_466:
        /* <DEDUP_REMOVED lines=9> */
.L_x_468:
        /* <DEDUP_REMOVED lines=9> */
.L_x_470:
        /* <DEDUP_REMOVED lines=9> */
.L_x_472:
        /* <DEDUP_REMOVED lines=9> */
.L_x_474:
[----:B------:R-:W-:-:S04]  /*38b0*/  UIADD3 UR5, UPT, UPT, UR5, 0x1, URZ ;  /* 0x0000000105057890 */ /* 0x000fc8000fffe0ff */
[----:B------:R-:W-:-:S04]  /*38c0*/  UISETP.NE.AND UP0, UPT, UR5, 0xc, UPT ;  /* 0x0000000c0500788c */ /* 0x000fc8000bf05270 */
[----:B------:R-:W-:Y:S02]  /*38d0*/  USEL UR4, URZ, 0x1, UP0 ;  /* 0x00000001ff047887 */ /* 0x000fe40008000000 */
[----:B------:R-:W-:-:S04]  /*38e0*/  USEL UR5, UR5, URZ, UP0 ;  /* 0x000000ff05057287 */ /* 0x000fc80008000000 */
[----:B------:R-:W-:Y:S01]  /*38f0*/  ULEA UR5, UR5, UR37, 0x3 ;  /* 0x0000002505057291 */ /* 0x000fe2000f8e18ff */
[----:B---3--:R-:W-:-:S04]  /*3900*/  LOP3.LUT R3, R2, UR4, RZ, 0x3c, !PT ;  /* 0x0000000402037c12 */ /* 0x008fc8000f8e3cff */
[----:B------:R-:W-:Y:S01]  /*3910*/  SHF.L.U32 R3, R3, 0x1f, RZ ;  /* 0x0000001f03037819 */ /* 0x000fe200000006ff */
[----:B------:R-:W-:-:S07]  /*3920*/  IMAD.U32 R0, RZ, RZ, UR5 ;  /* 0x00000005ff007e24 */ /* 0x000fce000f8e00ff */
.L_x_352:
[----:B---3--:R3:W4:Y:S02]  /*3930*/  SYNCS.PHASECHK.TRANS64.TRYWAIT P0, [R0+URZ], R3 ;  /* 0x00000003000075a7 */ /* 0x00872400080011ff */
[----:B----4-:R-:W-:Y:S05]  /*3940*/  @!P0 NANOSLEEP.SYNCS 0x989680 ;  /* 0x009896800000895d */ /* 0x010fea0003900000 */
[----:B------:R-:W4:Y:S02]  /*3950*/  @!P0 SYNCS.PHASECHK.TRANS64 P0, [R0+URZ], R3 ;  /* 0x00000003000085a7 */ /* 0x000f2400080010ff */
[----:B----4-:R-:W-:Y:S05]  /*3960*/  @P0 EXIT ;  /* 0x000000000000094d */ /* 0x010fea0003800000 */
[----:B------:R-:W-:Y:S05]  /*3970*/  BRA `(.L_x_352) ;  /* 0xfffffffc00ec7947 */ /* 0x000fea000383ffff */
.L_x_331:
[----:B-1----:R-:W-:-:S04]  /*3980*/  UISETP.NE.AND UP1, UPT, UR37, URZ, UPT ;  /* 0x000000ff2500728c */ /* 0x002fc8000bf25270 */
[----:B------:R-:W-:-:S09]  /*3990*/  UISETP.NE.OR UP1, UPT, UR6, 0x1, UP1 ;  /* 0x000000010600788c */ /* 0x000fd20008f25670 */
[----:B------:R-:W-:Y:S05]  /*39a0*/  BRA.U UP1, `(.L_x_353) ;  /* 0x0000000501407547 */ /* 0x000fea000b800000 */
[----:B------:R-:W-:Y:S01]  /*39b0*/  ISETP.NE.AND P1, PT, R2, RZ, PT ;  /* 0x000000ff0200720c */ /* 0x000fe20003f25270 */
[----:B------:R-:W-:Y:S01]  /*39c0*/  IMAD.MOV.U32 R10, RZ, RZ, 0x1 ;  /* 0x00000001ff0a7424 */ /* 0x000fe200078e00ff */
[----:B------:R-:W-:Y:S01]  /*39d0*/  CS2R R8, SRZ ;  /* 0x0000000000087805 */ /* 0x000fe2000001ff00 */
[----:B------:R-:W-:Y:S01]  /*39e0*/  UMOV UR4, 0x400 ;  /* 0x0000040000047882 */ /* 0x000fe20000000000 */
[----:B------:R-:W-:Y:S01]  /*39f0*/  UMOV UR6, URZ ;  /* 0x000000ff00067c82 */ /* 0x000fe20008000000 */
[----:B------:R-:W-:-:S12]  /*3a00*/  ULEA UR37, UR37, UR4, 0x18 ;  /* 0x0000000425257291 */ /* 0x000fd8000f8ec0ff */
.L_x_356:
[----:B------:R-:W-:Y:S01]  /*3a10*/  ULEA UR5, UR6, UR37, 0x3 ;  /* 0x0000002506057291 */ /* 0x000fe2000f8e18ff */
[----:B------:R-:W-:Y:S01]  /*3a20*/  SHF.L.U32 R5, R10, 0x1f, RZ ;  /* 0x0000001f0a057819 */ /* 0x000fe200000006ff */
[----:B------:R-:W-:Y:S02]  /*3a30*/  @!P1 IMAD.MOV.U32 R4, RZ, RZ, 0x10 ;  /* 0x00000010ff049424 */ /* 0x000fe400078e00ff */
[----:B------:R-:W-:-:S05]  /*3a40*/  UIADD3 UR4, UPT, UPT, UR5, 0x1a0, URZ ;  /* 0x000001a005047890 */ /* 0x000fca000fffe0ff */
[----:B------:R-:W1:Y:S01]  /*3a50*/  SYNCS.PHASECHK.TRANS64.TRYWAIT P0, [UR5+0x1b8], R5 ;  /* 0x0001b805ff0075a7 */ /* 0x000e620008001105 */
[----:B------:R-:W-:-:S05]  /*3a60*/  IMAD.U32 R7, RZ, RZ, UR4 ;  /* 0x00000004ff077e24 */ /* 0x000fca000f8e00ff */
[----:B------:R-:W-:Y:S01]  /*3a70*/  PRMT R6, R2, 0x654, R7 ;  /* 0x0000065402067816 */ /* 0x000fe20000000007 */
[----:B-1----:R-:W-:Y:S06]  /*3a80*/  @!P0 BRA `(.L_x_354) ;  /* 0x0000004400348947 */ /* 0x002fec0003800000 */
.L_x_476:
[----:B------:R-:W-:Y:S01]  /*3a90*/  ULEA UR4, UR6, UR37, 0x4 ;  /* 0x0000002506047291 */ /* 0x000fe2000f8e20ff */
[----:B------:R-:W-:Y:S01]  /*3aa0*/  SEL R3, R6, R3, !P1 ;  /* 0x0000000306037207 */ /* 0x000fe20004800000 */
[----:B------:R-:W-:Y:S01]  /*3ab0*/  UIADD3 UR5, UPT, UPT, UR5, 0x1a0, URZ ;  /* 0x000001a005057890 */ /* 0x000fe2000fffe0ff */
[----:B-1----:R-:W-:Y:S01]  /*3ac0*/  LEA R0, R9, UR37, 0x3 ;  /* 0x0000002509007c11 */ /* 0x002fe2000f8e18ff */
[----:B------:R-:W-:Y:S01]  /*3ad0*/  UIADD3 UR4, UPT, UPT, UR4, 0x200, URZ ;  /* 0x0000020004047890 */ /* 0x000fe2000fffe0ff */
[----:B------:R-:W-:Y:S01]  /*3ae0*/  SHF.L.U32 R5, R8, 0x1f, RZ ;  /* 0x0000001f08057819 */ /* 0x000fe200000006ff */
[----:B------:R1:W-:Y:S01]  /*3af0*/  @!P1 SYNCS.ARRIVE.TRANS64.RED RZ, [R3+URZ], R4 ;  /* 0x0000000403ff99a7 */ /* 0x0003e200080004ff */
[----:B------:R-:W-:-:S04]  /*3b00*/  UIADD3 UR6, UPT, UPT, UR6, 0x1, URZ ;  /* 0x0000000106067890 */ /* 0x000fc8000fffe0ff */
[----:B------:R-:W-:Y:S02]  /*3b10*/  UISETP.NE.AND UP0, UPT, UR6, 0x3, UPT ;  /* 0x000000030600788c */ /* 0x000fe4000bf05270 */
[----:B------:R-:W-:Y:S06]  /*3b20*/  UGETNEXTWORKID.BROADCAST [UR4], [UR5] ;  /* 0x00000000040073ca */ /* 0x000fec0008000100 */
[----:B------:R-:W-:Y:S02]  /*3b30*/  USEL UR4, URZ, 0x1, UP0 ;  /* 0x00000001ff047887 */ /* 0x000fe40008000000 */
[----:B------:R-:W-:Y:S01]  /*3b40*/  USEL UR6, UR6, URZ, UP0 ;  /* 0x000000ff06067287 */ /* 0x000fe20008000000 */
[----:B------:R-:W3:Y:S03]  /*3b50*/  SYNCS.PHASECHK.TRANS64.TRYWAIT P0, [R0+URZ+0x1a0], R5 ;  /* 0x0001a005000075a7 */ /* 0x000ee600080011ff */
[----:B------:R-:W-:Y:S01]  /*3b60*/  LOP3.LUT R10, R10, UR4, RZ, 0x3c, !PT ;  /* 0x000000040a0a7c12 */ /* 0x000fe2000f8e3cff */
[----:B-1-3--:R-:W-:Y:S07]  /*3b70*/  @!P0 BRA `(.L_x_355) ;  /* 0x0000004400108947 */ /* 0x00afee0003800000 */
.L_x_477:
[C---:B------:R-:W-:Y:S01]  /*3b80*/  LEA R4, R9.reuse, UR37, 0x4 ;  /* 0x0000002509047c11 */ /* 0x040fe2000f8e20ff */
[----:B------:R-:W-:Y:S02]  /*3b90*/  VIADD R9, R9, 0x1 ;  /* 0x0000000109097836 */ /* 0x000fe40000000000 */
[----:B-1----:R-:W-:-:S03]  /*3ba0*/  VIADD R0, R0, 0x1b8 ;  /* 0x000001b800007836 */ /* 0x002fc60000000000 */
[----:B------:R-:W1:Y:S01]  /*3bb0*/  LDS.128 R4, [R4+0x200] ;  /* 0x0002000004047984 */ /* 0x000e620000000c00 */
[C---:B------:R-:W-:Y:S02]  /*3bc0*/  ISETP.NE.AND P0, PT, R9.reuse, 0x3, PT ;  /* 0x000000030900780c */ /* 0x040fe40003f05270 */
[----:B------:R-:W-:Y:S01]  /*3bd0*/  PRMT R0, RZ, 0x654, R0 ;  /* 0x00000654ff007816 */ /* 0x000fe20000000000 */
[----:B------:R-:W-:Y:S01]  /*3be0*/  @!PT LDS RZ, [RZ] ;  /* 0x00000000fffff984 */ /* 0x000fe20000000800 */
[----:B------:R-:W-:Y:S01]  /*3bf0*/  @!PT LDS RZ, [RZ] ;  /* 0x00000000fffff984 */ /* 0x000fe20000000800 */
[----:B------:R-:W-:Y:S01]  /*3c00*/  @!PT LDS RZ, [RZ] ;  /* 0x00000000fffff984 */ /* 0x000fe20000000800 */
[----:B------:R-:W-:Y:S01]  /*3c10*/  @!PT LDS RZ, [RZ] ;  /* 0x00000000fffff984 */ /* 0x000fe20000000800 */
[----:B------:R3:W-:Y:S06]  /*3c20*/  MEMBAR.ALL.CTA ;  /* 0x0000000000007992 */ /* 0x0007ec0000008000 */
[----:B---3--:R-:W3:Y:S01]  /*3c30*/  FENCE.VIEW.ASYNC.S ;  /* 0x00000000000073c6 */ /* 0x008ee20000000000 */
[----:B------:R-:W-:Y:S01]  /*3c40*/  SEL R9, R9, RZ, P0 ;  /* 0x000000ff09097207 */ /* 0x000fe20000000000 */
[----:B---3--:R3:W-:Y:S01]  /*3c50*/  SYNCS.ARRIVE.TRANS64.RED.A1T0 RZ, [R0+URZ], RZ ;  /* 0x000000ff00ff79a7 */ /* 0x0087e200081004ff */
[----:B-1----:R-:W-:-:S02]  /*3c60*/  LOP3.LUT P2, RZ, R6, 0x1, RZ, 0xc0, !PT ;  /* 0x0000000106ff7812 */ /* 0x002fc4000784c0ff */
[----:B------:R-:W-:-:S04]  /*3c70*/  SEL R5, RZ, 0x1, P0 ;  /* 0x00000001ff057807 */ /* 0x000fc80000000000 */
[----:B------:R-:W-:-:S07]  /*3c80*/  LOP3.LUT R8, R8, R5, RZ, 0x3c, !PT ;  /* 0x0000000508087212 */ /* 0x000fce00078e3cff */
[----:B---3--:R-:W-:Y:S05]  /*3c90*/  @P2 BRA `(.L_x_356) ;  /* 0xfffffffc005c2947 */ /* 0x008fea000383ffff */
[----:B------:R-:W-:Y:S01]  /*3ca0*/  ULEA UR4, UR6, UR37, 0x3 ;  /* 0x0000002506047291 */ /* 0x000fe2000f8e18ff */
[----:B------:R-:W-:-:S08]  /*3cb0*/  SHF.L.U32 R3, R10, 0x1f, RZ ;  /* 0x0000001f0a037819 */ /* 0x000fd000000006ff */
[----:B------:R-:W1:Y:S02]  /*3cc0*/  SYNCS.PHASECHK.TRANS64 P0, [UR4+0x1b8], R3 ;  /* 0x0001b803ff0075a7 */ /* 0x000e640008001004 */
[----:B-1----:R-:W-:Y:S05]  /*3cd0*/  @P0 BRA `(.L_x_357) ;  /* 0x0000000000080947 */ /* 0x002fea0003800000 */
[----:B------:R-:W1:Y:S02]  /*3ce0*/  SYNCS.PHASECHK.TRANS64.TRYWAIT P0, [UR4+0x1b8], R3 ;  /* 0x0001b803ff0075a7 */ /* 0x000e640008001104 */
[----:B-1----:R-:W-:Y:S05]  /*3cf0*/  @!P0 BRA `(.L_x_358) ;  /* 0x0000004000c48947 */ /* 0x002fea0003800000 */
.L_x_357:
[----:B------:R-:W-:-:S04]  /*3d00*/  UIADD3 UR6, UPT, UPT, UR6, 0x1, URZ ;  /* 0x0000000106067890 */ /* 0x000fc8000fffe0ff */
[----:B------:R-:W-:-:S04]  /*3d10*/  UISETP.NE.AND UP0, UPT, UR6, 0x3, UPT ;  /* 0x000000030600788c */ /* 0x000fc8000bf05270 */
[----:B------:R-:W-:Y:S02]  /*3d20*/  USEL UR4, URZ, 0x1, UP0 ;  /* 0x00000001ff047887 */ /* 0x000fe40008000000 */
[----:B------:R-:W-:-:S04]  /*3d30*/  USEL UR6, UR6, URZ, UP0 ;  /* 0x000000ff06067287 */ /* 0x000fc80008000000 */
[----:B------:R-:W-:Y:S01]  /*3d40*/  ULEA UR5, UR6, UR37, 0x3 ;  /* 0x0000002506057291 */ /* 0x000fe2000f8e18ff */
[----:B------:R-:W-:-:S04]  /*3d50*/  LOP3.LUT R10, R10, UR4, RZ, 0x3c, !PT ;  /* 0x000000040a0a7c12 */ /* 0x000fc8000f8e3cff */
[----:B-1----:R-:W-:-:S04]  /*3d60*/  SHF.L.U32 R3, R10, 0x1f, RZ ;  /* 0x0000001f0a037819 */ /* 0x002fc800000006ff */
[----:B------:R-:W1:Y:S02]  /*3d70*/  SYNCS.PHASECHK.TRANS64 P0, [UR5+0x1b8], R3 ;  /* 0x0001b803ff0075a7 */ /* 0x000e640008001005 */
[----:B-1----:R-:W-:Y:S05]  /*3d80*/  @P0 BRA `(.L_x_359) ;  /* 0x0000000000080947 */ /* 0x002fea0003800000 */
[----:B------:R-:W1:Y:S02]  /*3d90*/  SYNCS.PHASECHK.TRANS64.TRYWAIT P0, [UR5+0x1b8], R3 ;  /* 0x0001b803ff0075a7 */ /* 0x000e640008001105 */
[----:B-1----:R-:W-:Y:S05]  /*3da0*/  @!P0 BRA `(.L_x_360) ;  /* 0x0000004000b08947 */ /* 0x002fea0003800000 */
.L_x_359:
[----:B------:R-:W-:-:S04]  /*3db0*/  UIADD3 UR4, UPT, UPT, UR6, 0x1, URZ ;  /* 0x0000000106047890 */ /* 0x000fc8000fffe0ff */
[----:B------:R-:W-:-:S04]  /*3dc0*/  UISETP.NE.AND UP0, UPT, UR4, 0x3, UPT ;  /* 0x000000030400788c */ /* 0x000fc8000bf05270 */
[----:B------:R-:W-:Y:S02]  /*3dd0*/  USEL UR7, URZ, 0x1, UP0 ;  /* 0x00000001ff077887 */ /* 0x000fe40008000000 */
[----:B------:R-:W-:-:S04]  /*3de0*/  USEL UR4, UR4, URZ, UP0 ;  /* 0x000000ff04047287 */ /* 0x000fc80008000000 */
[----:B------:R-:W-:Y:S01]  /*3df0*/  ULEA UR4, UR4, UR37, 0x3 ;  /* 0x0000002504047291 */ /* 0x000fe2000f8e18ff */
[----:B-1----:R-:W-:-:S04]  /*3e00*/  LOP3.LUT R3, R10, UR7, RZ, 0x3c, !PT ;  /* 0x000000070a037c12 */ /* 0x002fc8000f8e3cff */
[----:B------:R-:W-:-:S04]  /*3e10*/  SHF.L.U32 R0, R3, 0x1f, RZ ;  /* 0x0000001f03007819 */ /* 0x000fc800000006ff */
[----:B------:R-:W1:Y:S02]  /*3e20*/  SYNCS.PHASECHK.TRANS64 P0, [UR4+0x1b8], R0 ;  /* 0x0001b800ff0075a7 */ /* 0x000e640008001004 */
[----:B-1----:R-:W-:Y:S05]  /*3e30*/  @P0 EXIT ;  /* 0x000000000000094d */ /* 0x002fea0003800000 */
[----:B------:R-:W-:Y:S02]  /*3e40*/  SHF.L.U32 R3, R3, 0x1f, RZ ;  /* 0x0000001f03037819 */ /* 0x000fe400000006ff */
[----:B------:R-:W-:-:S07]  /*3e50*/  MOV R0, UR4 ;  /* 0x0000000400007c02 */ /* 0x000fce0008000f00 */
.L_x_361:
[----:B-1----:R1:W3:Y:S02]  /*3e60*/  SYNCS.PHASECHK.TRANS64.TRYWAIT P0, [R0+URZ+0x1b8], R3 ;  /* 0x0001b803000075a7 */ /* 0x0022e400080011ff */
[----:B---3--:R-:W-:Y:S05]  /*3e70*/  @!P0 NANOSLEEP.SYNCS 0x989680 ;  /* 0x009896800000895d */ /* 0x008fea0003900000 */
[----:B------:R-:W3:Y:S02]  /*3e80*/  @!P0 SYNCS.PHASECHK.TRANS64 P0, [R0+URZ+0x1b8], R3 ;  /* 0x0001b803000085a7 */ /* 0x000ee400080010ff */
[----:B---3--:R-:W-:Y:S05]  /*3e90*/  @P0 EXIT ;  /* 0x000000000000094d */ /* 0x008fea0003800000 */
[----:B------:R-:W-:Y:S05]  /*3ea0*/  BRA `(.L_x_361) ;  /* 0xfffffffc00ec7947 */ /* 0x000fea000383ffff */
.L_x_353:
[----:B------:R-:W-:Y:S02]  /*3eb0*/  UISETP.NE.AND UP1, UPT, UR6, URZ, UPT ;  /* 0x000000ff0600728c */ /* 0x000fe4000bf25270 */
[----:B------:R-:W-:-:S07]  /*3ec0*/  ULOP3.LUT UR13, UR13, 0xfffffffc, URZ, 0xc0, !UPT ;  /* 0xfffffffc0d0d7892 */ /* 0x000fce000f8ec0ff */
[----:B------:R-:W-:Y:S05]  /*3ed0*/  BRA.U UP1, `(.L_x_362) ;  /* 0x0000000d01887547 */ /* 0x000fea000b800000 */
[----:B------:R-:W-:Y:S01]  /*3ee0*/  UMOV UR4, 0x40 ;  /* 0x0000004000047882 */ /* 0x000fe20000000000 */
[----:B------:R-:W-:Y:S01]  /*3ef0*/  NOP ;  /* 0x0000000000007918 */ /* 0x000fe20000000000 */
[----:B------:R-:W-:Y:S01]  /*3f00*/  ULEA UR4, UR37, UR4, 0x18 ;  /* 0x0000000425047291 */ /* 0x000fe2000f8ec0ff */
[----:B------:R-:W-:Y:S02]  /*3f10*/  UMOV UR5, 0x400 ;  /* 0x0000040000057882 */ /* 0x000fe40000000000 */
[----:B------:R-:W-:-:S06]  /*3f20*/  ULEA UR37, UR37, UR5, 0x18 ;  /* 0x0000000525257291 */ /* 0x000fcc000f8ec0ff */
[----:B------:R-:W1:Y:S02]  /*3f30*/  LDS.U8 R0, [UR4+0x1c] ;  /* 0x00001c04ff007984 */ /* 0x000e640008000000 */
[----:B-1----:R-:W-:-:S13]  /*3f40*/  ISETP.NE.AND P0, PT, R0, RZ, PT ;  /* 0x000000ff0000720c */ /* 0x002fda0003f05270 */
[----:B------:R-:W-:Y:S05]  /*3f50*/  @P0 BRA `(.L_x_363) ;  /* 0x0000000000580947 */ /* 0x000fea0003800000 */
[----:B------:R-:W-:-:S13]  /*3f60*/  ELECT P0, URZ, PT ;  /* 0x0000000000ff782f */ /* 0x000fda0003800000 */
[----:B------:R-:W-:Y:S05]  /*3f70*/  @!P0 BRA `(.L_x_364) ;  /* 0x0000000000608947 */ /* 0x000fea0003800000 */
[----:B------:R-:W-:Y:S01]  /*3f80*/  UMOV UR5, 0x10 ;  /* 0x0000001000057882 */ /* 0x000fe20000000000 */
[----:B------:R-:W-:Y:S01]  /*3f90*/  HFMA2 R0, -RZ, RZ, 0, 5.9604644775390625e-08 ;  /* 0x00000001ff007431 */ /* 0x000fe200000001ff */
[----:B------:R-:W-:-:S03]  /*3fa0*/  MOV R2, 0xffff ;  /* 0x0000ffff00027802 */ /* 0x000fc60000000f00 */
[----:B------:R-:W-:Y:S04]  /*3fb0*/  DEPBAR.LE SB1, 0x36 ;  /* 0x00009d800000791a */ /* 0x000fe80000000000 */
[----:B------:R-:W1:Y:S02]  /*3fc0*/  UTCATOMSWS.FIND_AND_SET.ALIGN UP0, UR5, UR5 ;  /* 0x00000005000575e3 */ /* 0x000e640008000800 */
[----:B-1----:R-:W-:Y:S01]  /*3fd0*/  MOV R3, UR5 ;  /* 0x0000000500037c02 */ /* 0x002fe20008000f00 */
[----:B------:R-:W-:Y:S06]  /*3fe0*/  BRA.U UP0, `(.L_x_365) ;  /* 0x0000000100187547 */ /* 0x000fec000b800000 */
.L_x_366:
[----:B------:R-:W-:Y:S05]  /*3ff0*/  NANOSLEEP 0x64 ;  /* 0x000000640000795d */ /* 0x000fea0003800000 */
[----:B------:R-:W-:-:S05]  /*4000*/  UMOV UR5, 0x10 ;  /* 0x0000001000057882 */ /* 0x000fca0000000000 */
[----:B------:R-:W-:Y:S04]  /*4010*/  DEPBAR.LE SB1, 0x36 ;  /* 0x00009d800000791a */ /* 0x000fe80000000000 */
[----:B------:R-:W1:Y:S02]  /*4020*/  UTCATOMSWS.FIND_AND_SET.ALIGN UP0, UR5, UR5 ;  /* 0x00000005000575e3 */ /* 0x000e640008000800 */
[----:B-1----:R-:W-:Y:S01]  /*4030*/  MOV R3, UR5 ;  /* 0x0000000500037c02 */ /* 0x002fe20008000f00 */
[----:B------:R-:W-:Y:S05]  /*4040*/  BRA.U !UP0, `(.L_x_366) ;  /* 0xfffffffd08e87547 */ /* 0x000fea000b83ffff */
.L_x_365:
[-C--:B------:R-:W-:Y:S02]  /*4050*/  SHF.L.U32 R2, R2, R3.reuse, RZ ;  /* 0x0000000302027219 */ /* 0x080fe400000006ff */
[----:B------:R-:W-:Y:S01]  /*4060*/  SHF.L.U32 R0, R0, R3, RZ ;  /* 0x0000000300007219 */ /* 0x000fe200000006ff */
[----:B------:R-:W-:Y:S02]  /*4070*/  IMAD.SHL.U32 R3, R3, 0x20, RZ ;  /* 0x0000002003037824 */ /* 0x000fe400078e00ff */
[----:B------:R1:W-:Y:S04]  /*4080*/  ATOMS.OR RZ, [UR4+0x14], R2 ;  /* 0x00001402ffff798c */ /* 0x0003e8000b000004 */
[----:B------:R1:W-:Y:S04]  /*4090*/  ATOMS.OR RZ, [UR4+0x18], R0 ;  /* 0x00001800ffff798c */ /* 0x0003e8000b000004 */
[----:B------:R1:W-:Y:S01]  /*40a0*/  STS [UR37+0x230], R3 ;  /* 0x00023003ff007988 */ /* 0x0003e20008000825 */
[----:B------:R-:W-:Y:S05]  /*40b0*/  BRA `(.L_x_364) ;  /* 0x0000000000107947 */ /* 0x000fea0003800000 */
.L_x_363:
[----:B------:R-:W-:Y:S02]  /*40c0*/  MOV R0, 0xffffffff ;  /* 0xffffffff00007802 */ /* 0x000fe40000000f00 */
[----:B------:R-:W-:-:S03]  /*40d0*/  MOV R2, 0x4100 ;  /* 0x0000410000027802 */ /* 0x000fc60000000f00 */
[----:B------:R1:W-:Y:S04]  /*40e0*/  STS [UR37+0x230], R0 ;  /* 0x00023000ff007988 */ /* 0x0003e80008000825 */
[----:B-12--5:R-:W-:Y:S05]  /*40f0*/  CALL.REL.NOINC `($__internal_1_$__cuda_sm10x_tcgen05_guardrail_trap_phase_invalid_during_alloc) ;  /* 0x00000044000c7944 */ /* 0x026fea0003c00000 */
.L_x_364:
[----:B------:R-:W-:Y:S05]  /*4100*/  WARPSYNC.ALL ;  /* 0x0000000000007948 */ /* 0x000fea0003800000 */
[----:B------:R-:W3:Y:S01]  /*4110*/  S2UR UR4, SR_CgaCtaId ;  /* 0x00000000000479c3 */ /* 0x000ee20000008800 */
[----:B------:R-:W-:Y:S01]  /*4120*/  UMOV UR5, 0x400 ;  /* 0x0000040000057882 */ /* 0x000fe20000000000 */
[----:B------:R-:W-:-:S06]  /*4130*/  NOP ;  /* 0x0000000000007918 */ /* 0x000fcc0000000000 */
[----:B------:R-:W-:Y:S06]  /*4140*/  BAR.ARV 0x6, 0xa0 ;  /* 0x0182800000007b1d */ /* 0x000fec0000002000 */
[----:B------:R-:W-:Y:S01]  /*4150*/  IMAD.MOV.U32 R10, RZ, RZ, 0x1 ;  /* 0x00000001ff0a7424 */ /* 0x000fe200078e00ff */
[----:B------:R-:W-:Y:S02]  /*4160*/  CS2R R8, SRZ ;  /* 0x0000000000087805 */ /* 0x000fe4000001ff00 */
[----:B-1----:R-:W-:Y:S01]  /*4170*/  CS2R R2, SRZ ;  /* 0x0000000000027805 */ /* 0x002fe2000001ff00 */
[----:B------:R-:W-:Y:S01]  /*4180*/  UMOV UR16, URZ ;  /* 0x000000ff00107c82 */ /* 0x000fe20008000000 */
[----:B------:R-:W-:Y:S01]  /*4190*/  UMOV UR15, URZ ;  /* 0x000000ff000f7c82 */ /* 0x000fe20008000000 */
[----:B------:R-:W-:Y:S01]  /*41a0*/  UMOV UR14, URZ ;  /* 0x000000ff000e7c82 */ /* 0x000fe20008000000 */
[----:B------:R-:W-:Y:S01]  /*41b0*/  UMOV UR12, URZ ;  /* 0x000000ff000c7c82 */ /* 0x000fe20008000000 */
[----:B---3--:R-:W-:-:S04]  /*41c0*/  ULEA UR4, UR4, UR5, 0x18 ;  /* 0x0000000504047291 */ /* 0x008fc8000f8ec0ff */
[----:B------:R-:W-:Y:S02]  /*41d0*/  UIADD3 UR9, UPT, UPT, UR4, 0x400, URZ ;  /* 0x0000040004097890 */ /* 0x000fe4000fffe0ff */
[----:B------:R-:W-:Y:S02]  /*41e0*/  UIADD3 UR10, UPT, UPT, UR4, 0x30400, URZ ;  /* 0x00030400040a7890 */ /* 0x000fe4000fffe0ff */
[----:B------:R-:W-:Y:S01]  /*41f0*/  USHF.R.U32.HI UR9, URZ, 0x4, UR9 ;  /* 0x00000004ff097899 */ /* 0x000fe20008011609 */
[----:B------:R-:W1:Y:S01]  /*4200*/  LDS R0, [UR4+0x230] ;  /* 0x00023004ff007984 */ /* 0x000e620008000800 */
[----:B------:R-:W-:Y:S02]  /*4210*/  USHF.R.U32.HI UR10, URZ, 0x4, UR10 ;  /* 0x00000004ff0a7899 */ /* 0x000fe4000801160a */
[----:B------:R-:W-:Y:S02]  /*4220*/  ULOP3.LUT UR9, UR9, 0x3fff, URZ, 0xc0, !UPT ;  /* 0x00003fff09097892 */ /* 0x000fe4000f8ec0ff */
[----:B------:R-:W-:-:S02]  /*4230*/  ULOP3.LUT UR10, UR10, 0x3fff, URZ, 0xc0, !UPT ;  /* 0x00003fff0a0a7892 */ /* 0x000fc4000f8ec0ff */
[----:B------:R-:W-:Y:S02]  /*4240*/  ULOP3.LUT UR9, UR9, 0x10000, URZ, 0xfc, !UPT ;  /* 0x0001000009097892 */ /* 0x000fe4000f8efcff */
[----:B------:R-:W-:Y:S01]  /*4250*/  ULOP3.LUT UR10, UR10, 0x10000, URZ, 0xfc, !UPT ;  /* 0x000100000a0a7892 */ /* 0x000fe2000f8efcff */
[----:B-1----:R-:W-:-:S15]  /*4260*/  R2UR UR17, R0 ;  /* 0x00000000001172ca */ /* 0x002fde00000e0000 */
.L_x_375:
[C---:B------:R-:W-:Y:S01]  /*4270*/  LEA R0, R9.reuse, UR4, 0x3 ;  /* 0x0000000409007c11 */ /* 0x040fe2000f8e18ff */
[----:B-1----:R-:W1:Y:S01]  /*4280*/  LDCU UR6, c[0x0][0x38c] ;  /* 0x00007180ff0677ac */ /* 0x002e620008000800 */
[----:B------:R-:W-:Y:S02]  /*4290*/  SHF.L.U32 R5, R8, 0x1f, RZ ;  /* 0x0000001f08057819 */ /* 0x000fe400000006ff */
[----:B------:R-:W-:Y:S02]  /*42a0*/  LEA R4, R9, UR4, 0x4 ;  /* 0x0000000409047c11 */ /* 0x000fe4000f8e20ff */
[----:B------:R-:W3:Y:S01]  /*42b0*/  SYNCS.PHASECHK.TRANS64.TRYWAIT P0, [R0+URZ+0x1a0], R5 ;  /* 0x0001a005000075a7 */ /* 0x000ee200080011ff */
[----:B-1----:R-:W-:-:S04]  /*42c0*/  UIADD3 UR7, UPT, UPT, UR6, 0x7f, URZ ;  /* 0x0000007f06077890 */ /* 0x002fc8000fffe0ff */
[----:B------:R-:W-:-:S04]  /*42d0*/  USHF.R.S32.HI UR5, URZ, 0x1f, UR7 ;  /* 0x0000001fff057899 */ /* 0x000fc80008011407 */
[----:B------:R-:W-:-:S04]  /*42e0*/  ULEA.HI UR5, UR5, UR7, URZ, 0x7 ;  /* 0x0000000705057291 */ /* 0x000fc8000f8f38ff */
[----:B------:R-:W-:Y:S01]  /*42f0*/  USHF.R.S32.HI UR5, URZ, 0x7, UR5 ;  /* 0x00000007ff057899 */ /* 0x000fe20008011405 */
[----:B---3--:R-:W-:Y:S11]  /*4300*/  @!P0 BRA `(.L_x_367) ;  /* 0x0000003c00708947 */ /* 0x008ff60003800000 */
.L_x_480:
[----:B-1----:R-:W1:Y:S01]  /*4310*/  LDS.128 R4, [R4+0x200] ;  /* 0x0002000004047984 */ /* 0x002e620000000c00 */
[----:B------:R-:W-:Y:S01]  /*4320*/  VIADD R0, R0, 0x1b8 ;  /* 0x000001b800007836 */ /* 0x000fe20000000000 */
[----:B------:R-:W-:Y:S01]  /*4330*/  UISETP.NE.AND UP0, UPT, UR13, 0x4, UPT ;  /* 0x000000040d00788c */ /* 0x000fe2000bf05270 */
[----:B------:R-:W-:Y:S01]  /*4340*/  VIADD R9, R9, 0x1 ;  /* 0x0000000109097836 */ /* 0x000fe20000000000 */
[----:B------:R-:W-:Y:S01]  /*4350*/  @!PT LDS RZ, [RZ] ;  /* 0x00000000fffff984 */ /* 0x000fe20000000800 */
[----:B------:R-:W-:Y:S01]  /*4360*/  @!PT LDS RZ, [RZ] ;  /* 0x00000000fffff984 */ /* 0x000fe20000000800 */
[----:B------:R-:W-:Y:S01]  /*4370*/  @!PT LDS RZ, [RZ] ;  /* 0x00000000fffff984 */ /* 0x000fe20000000800 */
[----:B------:R-:W-:Y:S01]  /*4380*/  @!PT LDS RZ, [RZ] ;  /* 0x00000000fffff984 */ /* 0x000fe20000000800 */
[----:B------:R3:W-:Y:S06]  /*4390*/  MEMBAR.ALL.CTA ;  /* 0x0000000000007992 */ /* 0x0007ec0000008000 */
[----:B---3--:R-:W3:Y:S01]  /*43a0*/  FENCE.VIEW.ASYNC.S ;  /* 0x00000000000073c6 */ /* 0x008ee20000000000 */
[----:B------:R-:W-:Y:S01]  /*43b0*/  ULEA UR8, UR16, UR17, 0x4 ;  /* 0x0000001110087291 */ /* 0x000fe2000f8e20ff */
[----:B------:R-:W-:-:S04]  /*43c0*/  PRMT R0, RZ, 0x654, R0 ;  /* 0x00000654ff007816 */ /* 0x000fc80000000000 */
[----:B---3--:R3:W-:Y:S01]  /*43d0*/  SYNCS.ARRIVE.TRANS64.RED.A1T0 RZ, [R0+URZ], RZ ;  /* 0x000000ff00ff79a7 */ /* 0x0087e200081004ff */
[----:B-1----:R-:W-:Y:S01]  /*43e0*/  LOP3.LUT P0, RZ, R6, 0x1, RZ, 0xc0, !PT ;  /* 0x0000000106ff7812 */ /* 0x002fe2000780c0ff */
[----:B---3--:R-:W-:-:S12]  /*43f0*/  BRA.U UP0, `(.L_x_368) ;  /* 0x0000000100047547 */ /* 0x008fd8000b800000 */
[----:B------:R-:W-:Y:S05]  /*4400*/  BPT.TRAP 0x1 ;  /* 0x000000040000795c */ /* 0x000fea0000300000 */
.L_x_368:
[----:B------:R-:W-:Y:S01]  /*4410*/  ULEA UR7, UR16, UR4, 0x3 ;  /* 0x0000000410077291 */ /* 0x000fe2000f8e18ff */
[----:B------:R-:W-:-:S08]  /*4420*/  SHF.L.U32 R5, R10, 0x1f, RZ ;  /* 0x0000001f0a057819 */ /* 0x000fd000000006ff */
[----:B------:R-:W1:Y:S02]  /*4430*/  SYNCS.PHASECHK.TRANS64.TRYWAIT P1, [UR7+0x1e0], R5 ;  /* 0x0001e005ff0075a7 */ /* 0x000e640008021107 */
[----:B-1----:R-:W-:Y:S05]  /*4440*/  @!P1 BRA `(.L_x_369) ;  /* 0x0000003c00349947 */ /* 0x002fea0003800000 */
.L_x_482:
[----:B------:R-:W-:Y:S01]  /*4450*/  UISETP.GE.AND UP0, UPT, UR6, 0x1, UPT ;  /* 0x000000010600788c */ /* 0x000fe2000bf06270 */
[----:B------:R-:W-:-:S08]  /*4460*/  UMOV UR11, UR14 ;  /* 0x0000000e000b7c82 */ /* 0x000fd00008000000 */
[----:B------:R-:W-:Y:S05]  /*4470*/  BRA.U !UP0, `(.L_x_370) ;  /* 0x0000000108ec7547 */ /* 0x000fea000b800000 */
[----:B------:R-:W-:Y:S02]  /*4480*/  UISETP.LT.AND UP0, UPT, UR5, 0x1, UPT ;  /* 0x000000010500788c */ /* 0x000fe4000bf01270 */
[----:B------:R-:W-:Y:S02]  /*4490*/  UPLOP3.LUT UP1, UPT, UPT, UPT, UPT, 0x40, 0x4 ;  /* 0x000000000004789c */ /* 0x000fe40003f2e870 */
[----:B------:R-:W-:Y:S01]  /*44a0*/  USEL UR6, UR5, 0x1, UP0 ;  /* 0x0000000105067887 */ /* 0x000fe20008000000 */
[----:B------:R-:W-:Y:S01]  /*44b0*/  UMOV UR24, 0x0 ;  /* 0x0000000000187882 */ /* 0x000fe20000000000 */
[----:B------:R-:W-:Y:S02]  /*44c0*/  UMOV UR25, 0x8040010 ;  /* 0x0804001000197882 */ /* 0x000fe40000000000 */
[----:B------:R-:W-:Y:S01]  /*44d0*/  UIADD3 UR6, UPT, UPT, -UR6, UR14, UR5 ;  /* 0x0000000e06067290 */ /* 0x000fe2000fffe105 */
[----:B------:R-:W-:Y:S01]  /*44e0*/  UMOV UR22, 0x0 ;  /* 0x0000000000167882 */ /* 0x000fe20000000000 */
[----:B------:R-:W-:-:S02]  /*44f0*/  UMOV UR23, 0x8040010 ;  /* 0x0804001000177882 */ /* 0x000fc40000000000 */
[----:B------:R-:W-:Y:S01]  /*4500*/  UIADD3 UR11, UPT, UPT, UR6, 0x1, URZ ;  /* 0x00000001060b7890 */ /* 0x000fe2000fffe0ff */
[----:B------:R-:W-:Y:S01]  /*4510*/  UMOV UR20, 0x0 ;  /* 0x0000000000147882 */ /* 0x000fe20000000000 */
[----:B------:R-:W-:Y:S01]  /*4520*/  UMOV UR21, 0x8040010 ;  /* 0x0804001000157882 */ /* 0x000fe20000000000 */
[----:B------:R-:W-:Y:S01]  /*4530*/  UMOV UR18, 0x0 ;  /* 0x0000000000127882 */ /* 0x000fe20000000000 */
[----:B------:R-:W-:-:S08]  /*4540*/  UMOV UR19, 0x8040010 ;  /* 0x0804001000137882 */ /* 0x000fd00000000000 */
.L_x_373:
[----:B----4-:R-:W-:Y:S01]  /*4550*/  ULEA UR6, UR12, UR4, 0x3 ;  /* 0x000000040c067291 */ /* 0x010fe2000f8e18ff */
[----:B-1----:R-:W-:Y:S08]  /*4560*/  SHF.L.U32 R5, R2, 0x1f, RZ ;  /* 0x0000001f02057819 */ /* 0x002ff000000006ff */
[----:B------:R-:W1:Y:S02]  /*4570*/  SYNCS.PHASECHK.TRANS64.TRYWAIT P1, [UR6], R5 ;  /* 0x00000005ff0075a7 */ /* 0x000e640008021106 */
[----:B-1----:R-:W-:Y:S05]  /*4580*/  @!P1 BRA `(.L_x_371) ;  /* 0x0000003800fc9947 */ /* 0x002fea0003800000 */
.L_x_484:
[----:B------:R-:W-:Y:S01]  /*4590*/  ULEA UR5, UR15, UR4, 0x3 ;  /* 0x000000040f057291 */ /* 0x000fe2000f8e18ff */
[----:B-1----:R-:W-:Y:S08]  /*45a0*/  SHF.L.U32 R5, R3, 0x1f, RZ ;  /* 0x0000001f03057819 */ /* 0x002ff000000006ff */
[----:B------:R-:W1:Y:S02]  /*45b0*/  SYNCS.PHASECHK.TRANS64.TRYWAIT P1, [UR5+0xc0], R5 ;  /* 0x0000c005ff0075a7 */ /* 0x000e640008021105 */
[----:B-1----:R-:W-:Y:S05]  /*45c0*/  @!P1 BRA `(.L_x_372) ;  /* 0x0000003c00049947 */ /* 0x002fea0003800000 */
.L_x_486:
[----:B------:R-:W-:Y:S02]  /*45d0*/  ULEA UR28, UR15, UR10, 0x7 ;  /* 0x0000000a0f1c7291 */ /* 0x000fe4000f8e38ff */
[----:B------:R-:W-:Y:S02]  /*45e0*/  ULEA UR26, UR12, UR9, 0xa ;  /* 0x000000090c1a7291 */ /* 0x000fe4000f8e50ff */
[----:B------:R-:W-:Y:S02]  /*45f0*/  UIADD3 UR40, UPT, UPT, UR28, 0x2, URZ ;  /* 0x000000021c287890 */ /* 0x000fe4000fffe0ff */
        /* <DEDUP_REMOVED lines=10> */
[----:B------:R-:W-:Y:S02]  /*46a0*/  UISETP.NE.AND UP0, UPT, UR14, UR11, UPT ;  /* 0x0000000b0e00728c */ /* 0x000fe4000bf05270 */
[----:B------:R-:W-:Y:S01]  /*46b0*/  UISETP.NE.AND UP2, UPT, UR12, 0xc, UPT ;  /* 0x0000000c0c00788c */ /* 0x000fe2000bf45270 */
[----:B------:R-:W-:Y:S01]  /*46c0*/  UMOV UR29, 0x40004040 ;  /* 0x40004040001d7882 */ /* 0x000fe20000000000 */
[----:B------:R-:W-:Y:S02]  /*46d0*/  UMOV UR27, 0x40004040 ;  /* 0x40004040001b7882 */ /* 0x000fe40000000000 */
[----:B------:R-:W-:Y:S01]  /*46e0*/  USEL UR12, UR12, URZ, UP2 ;  /* 0x000000ff0c0c7287 */ /* 0x000fe20009000000 */
[----:B------:R3:W-:Y:S01]  /*46f0*/  UTCQMMA gdesc[UR26], gdesc[UR28], tmem[UR8], tmem[UR24], idesc[UR25], UP1 ;  /* 0x00ff181c1a0075ea */ /* 0x0007e20008800308 */
[----:B------:R-:W-:Y:S01]  /*4700*/  UISETP.NE.AND UP1, UPT, UR15, 0xc, UPT ;  /* 0x0000000c0f00788c */ /* 0x000fe2000bf25270 */
[----:B------:R-:W-:Y:S01]  /*4710*/  UMOV UR41, 0x40004040 ;  /* 0x4000404000297882 */ /* 0x000fe20000000000 */
[----:B------:R-:W-:Y:S02]  /*4720*/  UMOV UR39, 0x40004040 ;  /* 0x4000404000277882 */ /* 0x000fe40000000000 */
[----:B------:R-:W-:Y:S01]  /*4730*/  USEL UR15, UR15, URZ, UP1 ;  /* 0x000000ff0f0f7287 */ /* 0x000fe20008800000 */
[----:B------:R4:W-:Y:S01]  /*4740*/  UTCQMMA gdesc[UR38], gdesc[UR40], tmem[UR8], tmem[UR22], idesc[UR23], UPT ;  /* 0x00ff1628260075ea */ /* 0x0009e2000b800308 */
[----:B------:R-:W-:Y:S01]  /*4750*/  UMOV UR37, 0x40004040 ;  /* 0x4000404000257882 */ /* 0x000fe20000000000 */
[----:B------:R-:W-:Y:S01]  /*4760*/  UMOV UR35, 0x40004040 ;  /* 0x4000404000237882 */ /* 0x000fe20000000000 */
[----:B------:R-:W-:Y:S01]  /*4770*/  UMOV UR33, 0x40004040 ;  /* 0x4000404000217882 */ /* 0x000fe20000000000 */
[----:B------:R4:W-:Y:S01]  /*4780*/  UTCQMMA gdesc[UR34], gdesc[UR36], tmem[UR8], tmem[UR20], idesc[UR21], UPT ;  /* 0x00ff1424220075ea */ /* 0x0009e2000b800308 */
[----:B------:R-:W-:Y:S02]  /*4790*/  UMOV UR31, 0x40004040 ;  /* 0x40004040001f7882 */ /* 0x000fe40000000000 */
[----:B------:R4:W-:Y:S01]  /*47a0*/  UTCQMMA gdesc[UR30], gdesc[UR32], tmem[UR8], tmem[UR18], idesc[UR19], UPT ;  /* 0x00ff12201e0075ea */ /* 0x0009e2000b800308 */
[----:B------:R4:W-:Y:S01]  /*47b0*/  UTCBAR [UR6], URZ ;  /* 0x000000ff060073e9 */ /* 0x0009e200080000ff */
[----:B------:R4:W-:Y:S01]  /*47c0*/  UTCBAR [UR5], URZ ;  /* 0x000000ff050073e9 */ /* 0x0009e200080000ff */
[----:B---3--:R-:W-:Y:S02]  /*47d0*/  USEL UR27, URZ, 0x1, UP2 ;  /* 0x00000001ff1b7887 */ /* 0x008fe40009000000 */
[----:B------:R-:W-:Y:S02]  /*47e0*/  USEL UR26, URZ, 0x1, UP1 ;  /* 0x00000001ff1a7887 */ /* 0x000fe40008800000 */
[----:B------:R-:W-:Y:S02]  /*47f0*/  UPLOP3.LUT UP1, UPT, UPT, UPT, UPT, 0x80, 0x8 ;  /* 0x000000000008789c */ /* 0x000fe40003f2f070 */
[----:B------:R-:W-:Y:S02]  /*4800*/  LOP3.LUT R2, R2, UR27, RZ, 0x3c, !PT ;  /* 0x0000001b02027c12 */ /* 0x000fe4000f8e3cff */
[----:B------:R-:W-:Y:S01]  /*4810*/  LOP3.LUT R3, R3, UR26, RZ, 0x3c, !PT ;  /* 0x0000001a03037c12 */ /* 0x000fe2000f8e3cff */
[----:B------:R-:W-:Y:S06]  /*4820*/  BRA.U UP0, `(.L_x_373) ;  /* 0xfffffffd00487547 */ /* 0x000fec000b83ffff */
.L_x_370:
[----:B------:R-:W-:-:S09]  /*4830*/  UISETP.NE.AND UP0, UPT, UR13, 0x4, UPT ;  /* 0x000000040d00788c */ /* 0x000fd2000bf05270 */
[----:B------:R-:W-:Y:S05]  /*4840*/  BRA.U UP0, `(.L_x_374) ;  /* 0x0000000100047547 */ /* 0x000fea000b800000 */
[----:B----4-:R-:W-:Y:S05]  /*4850*/  BPT.TRAP 0x1 ;  /* 0x000000040000795c */ /* 0x010fea0000300000 */
.L_x_374:
[----:B------:R-:W-:Y:S01]  /*4860*/  UIADD3 UR16, UPT, UPT, UR16, 0x1, URZ ;  /* 0x0000000110107890 */ /* 0x000fe2000fffe0ff */
[C---:B------:R-:W-:Y:S01]  /*4870*/  ISETP.NE.AND P1, PT, R9.reuse, 0x3, PT ;  /* 0x000000030900780c */ /* 0x040fe20003f25270 */
[----:B------:R-:W-:Y:S02]  /*4880*/  UIADD3 UR7, UPT, UPT, UR7, 0x1d0, URZ ;  /* 0x000001d007077890 */ /* 0x000fe4000fffe0ff */
[----:B------:R-:W-:Y:S01]  /*4890*/  UISETP.NE.AND UP1, UPT, UR16, 0x2, UPT ;  /* 0x000000021000788c */ /* 0x000fe2000bf25270 */
[----:B-1----:R-:W-:Y:S01]  /*48a0*/  SEL R5, RZ, 0x1, P1 ;  /* 0x00000001ff057807 */ /* 0x002fe20000800000 */
[----:B------:R-:W-:Y:S01]  /*48b0*/  UMOV UR14, UR11 ;  /* 0x0000000b000e7c82 */ /* 0x000fe20008000000 */
[----:B------:R-:W-:Y:S01]  /*48c0*/  SEL R9, R9, RZ, P1 ;  /* 0x000000ff09097207 */ /* 0x000fe20000800000 */
[----:B----4-:R-:W-:Y:S01]  /*48d0*/  USEL UR5, URZ, 0x1, UP1 ;  /* 0x00000001ff057887 */ /* 0x010fe20008800000 */
[----:B------:R-:W-:Y:S01]  /*48e0*/  LOP3.LUT R8, R8, R5, RZ, 0x3c, !PT ;  /* 0x0000000508087212 */ /* 0x000fe200078e3cff */
[----:B------:R-:W-:Y:S01]  /*48f0*/  USEL UR16, UR16, URZ, UP1 ;  /* 0x000000ff10107287 */ /* 0x000fe20008800000 */
[----:B------:R1:W-:Y:S03]  /*4900*/  UTCBAR [UR7], URZ ;  /* 0x000000ff070073e9 */ /* 0x0003e600080000ff */
[----:B------:R-:W-:Y:S01]  /*4910*/  LOP3.LUT R10, R10, UR5, RZ, 0x3c, !PT ;  /* 0x000000050a0a7c12 */ /* 0x000fe2000f8e3cff */
[----:B------:R-:W-:Y:S07]  /*4920*/  @P0 BRA `(.L_x_375) ;  /* 0xfffffff800500947 */ /* 0x000fee000383ffff */
[----:B------:R-:W3:Y:S01]  /*4930*/  S2UR UR5, SR_CgaCtaId ;  /* 0x00000000000579c3 */ /* 0x000ee20000008800 */
[----:B------:R-:W-:Y:S01]  /*4940*/  ELECT P0, URZ, PT ;  /* 0x0000000000ff782f */ /* 0x000fe20003800000 */
[----:B------:R-:W-:Y:S01]  /*4950*/  HFMA2 R0, -RZ, RZ, 0, 5.9604644775390625e-08 ;  /* 0x00000001ff007431 */ /* 0x000fe200000001ff */
[----:B------:R-:W-:-:S05]  /*4960*/  UMOV UR6, 0x40 ;  /* 0x0000004000067882 */ /* 0x000fca0000000000 */
[----:B------:R-:W-:Y:S01]  /*4970*/  UVIRTCOUNT.DEALLOC.SMPOOL 0x80 ;  /* 0x000000800000784c */ /* 0x000fe20000000000 */
[----:B---3--:R-:W-:-:S09]  /*4980*/  ULEA UR5, UR5, UR6, 0x18 ;  /* 0x0000000605057291 */ /* 0x008fd2000f8ec0ff */
[----:B------:R3:W-:Y:S01]  /*4990*/  @P0 STS.U8 [UR5+0x1c], R0 ;  /* 0x00001c00ff000988 */ /* 0x0007e20008000005 */
[----:B------:R-:W-:Y:S05]  /*49a0*/  BRA.U UP0, `(.L_x_376) ;  /* 0x0000000100047547 */ /* 0x000fea000b800000 */
[----:B-1----:R-:W-:Y:S05]  /*49b0*/  BPT.TRAP 0x1 ;  /* 0x000000040000795c */ /* 0x002fea0000300000 */
.L_x_376:
[----:B------:R-:W-:Y:S01]  /*49c0*/  ULEA UR6, UR16, UR4, 0x3 ;  /* 0x0000000410067291 */ /* 0x000fe2000f8e18ff */
[----:B------:R-:W-:Y:S01]  /*49d0*/  SHF.L.U32 R3, R10, 0x1f, RZ ;  /* 0x0000001f0a037819 */ /* 0x000fe200000006ff */
[----:B------:R-:W-:-:S07]  /*49e0*/  UIADD3 UR16, UPT, UPT, UR16, 0x1, URZ ;  /* 0x0000000110107890 */ /* 0x000fce000fffe0ff */
[----:B------:R-:W4:Y:S02]  /*49f0*/  SYNCS.PHASECHK.TRANS64.TRYWAIT P0, [UR6+0x1e0], R3 ;  /* 0x0001e003ff0075a7 */ /* 0x000f240008001106 */
[----:B----4-:R-:W-:Y:S05]  /*4a00*/  @!P0 BRA `(.L_x_377) ;  /* 0x00000038000c8947 */ /* 0x010fea0003800000 */
.L_x_488:
[----:B------:R-:W-:Y:S05]  /*4a10*/  BRA.U UP0, `(.L_x_378) ;  /* 0x0000000100047547 */ /* 0x000fea000b800000 */
[----:B-1----:R-:W-:Y:S05]  /*4a20*/  BPT.TRAP 0x1 ;  /* 0x000000040000795c */ /* 0x002fea0000300000 */
.L_x_378:
[----:B------:R-:W-:-:S04]  /*4a30*/  UISETP.NE.AND UP0, UPT, UR16, 0x2, UPT ;  /* 0x000000021000788c */ /* 0x000fc8000bf05270 */
[----:B------:R-:W-:Y:S02]  /*4a40*/  USEL UR6, URZ, 0x1, UP0 ;  /* 0x00000001ff067887 */ /* 0x000fe40008000000 */
[----:B------:R-:W-:-:S04]  /*4a50*/  USEL UR16, UR16, URZ, UP0 ;  /* 0x000000ff10107287 */ /* 0x000fc80008000000 */
[----:B------:R-:W-:Y:S01]  /*4a60*/  ULEA UR16, UR16, UR4, 0x3 ;  /* 0x0000000410107291 */ /* 0x000fe2000f8e18ff */
[----:B---3--:R-:W-:-:S04]  /*4a70*/  LOP3.LUT R3, R10, UR6, RZ, 0x3c, !PT ;  /* 0x000000060a037c12 */ /* 0x008fc8000f8e3cff */
[----:B------:R-:W-:-:S04]  /*4a80*/  SHF.L.U32 R3, R3, 0x1f, RZ ;  /* 0x0000001f03037819 */ /* 0x000fc800000006ff */
[----:B------:R-:W3:Y:S02]  /*4a90*/  SYNCS.PHASECHK.TRANS64.TRYWAIT P0, [UR16+0x1e0], R3 ;  /* 0x0001e003ff0075a7 */ /* 0x000ee40008001110 */
[----:B---3--:R-:W-:Y:S05]  /*4aa0*/  @!P0 BRA `(.L_x_379) ;  /* 0x0000003400fc8947 */ /* 0x008fea0003800000 */
.L_x_490:
[----:B------:R-:W-:Y:S01]  /*4ab0*/  NOP ;  /* 0x0000000000007918 */ /* 0x000fe20000000000 */
[----:B---3--:R-:W3:Y:S01]  /*4ac0*/  LDS R0, [UR5+0x14] ;  /* 0x00001405ff007984 */ /* 0x008ee20008000800 */
[----:B------:R-:W-:Y:S01]  /*4ad0*/  ULOP3.LUT UR6, UR17, 0xffff, URZ, 0xc0, !UPT ;  /* 0x0000ffff11067892 */ /* 0x000fe2000f8ec0ff */
[----:B------:R-:W-:Y:S01]  /*4ae0*/  UMOV UR8, 0xffff ;  /* 0x0000ffff00087882 */ /* 0x000fe20000000000 */
[----:B------:R-:W-:Y:S02]  /*4af0*/  UMOV UR4, 0x1 ;  /* 0x0000000100047882 */ /* 0x000fe40000000000 */
[----:B------:R-:W-:-:S04]  /*4b00*/  USHF.R.U32.HI UR6, URZ, 0x5, UR6 ;  /* 0x00000005ff067899 */ /* 0x000fc80008011606 */
[----:B------:R-:W-:Y:S02]  /*4b10*/  USHF.L.U32 UR8, UR8, UR6, URZ ;  /* 0x0000000608087299 */ /* 0x000fe400080006ff */
[----:B------:R-:W-:-:S04]  /*4b20*/  USHF.L.U32 UR4, UR4, UR6, URZ ;  /* 0x0000000604047299 */ /* 0x000fc800080006ff */
[----:B---3--:R-:W-:-:S04]  /*4b30*/  LOP3.LUT R0, R0, UR8, RZ, 0xc0, !PT ;  /* 0x0000000800007c12 */ /* 0x008fc8000f8ec0ff */
[----:B------:R-:W-:-:S13]  /*4b40*/  ISETP.NE.AND P0, PT, R0, UR8, PT ;  /* 0x0000000800007c0c */ /* 0x000fda000bf05270 */
[----:B------:R-:W-:Y:S05]  /*4b50*/  @P0 BRA `(.L_x_380) ;  /* 0x0000000000580947 */ /* 0x000fea0003800000 */
[----:B------:R-:W3:Y:S02]  /*4b60*/  LDS R0, [UR5+0x18] ;  /* 0x00001805ff007984 */ /* 0x000ee40008000800 */
[----:B---3--:R-:W-:-:S04]  /*4b70*/  LOP3.LUT R0, R0, UR4, RZ, 0xc0, !PT ;  /* 0x0000000400007c12 */ /* 0x008fc8000f8ec0ff */
[----:B------:R-:W-:-:S13]  /*4b80*/  ISETP.NE.AND P0, PT, R0, UR4, PT ;  /* 0x0000000400007c0c */ /* 0x000fda000bf05270 */
[----:B------:R-:W-:Y:S05]  /*4b90*/  @P0 BRA `(.L_x_381) ;  /* 0x00000000003c0947 */ /* 0x000fea0003800000 */
[----:B------:R-:W3:Y:S01]  /*4ba0*/  S2R R2, SR_LANEID ;  /* 0x0000000000027919 */ /* 0x000ee20000000000 */
[----:B------:R-:W-:Y:S01]  /*4bb0*/  ULOP3.LUT UR8, URZ, UR8, URZ, 0x33, !UPT ;  /* 0x00000008ff087292 */ /* 0x000fe2000f8e33ff */
[----:B------:R-:W-:Y:S01]  /*4bc0*/  LOP3.LUT R4, RZ, UR4, RZ, 0x33, !PT ;  /* 0x00000004ff047c12 */ /* 0x000fe2000f8e33ff */
[----:B-1----:R-:W-:Y:S02]  /*4bd0*/  VOTEU.ANY UR7, UPT, PT ;  /* 0x0000000000077886 */ /* 0x002fe400038e0100 */
[----:B------:R-:W-:Y:S01]  /*4be0*/  UFLO.U32 UR7, UR7 ;  /* 0x00000007000772bd */ /* 0x000fe200080e0000 */
[----:B------:R-:W1:Y:S01]  /*4bf0*/  REDUX UR4, R4 ;  /* 0x00000000040473c4 */ /* 0x000e620000000000 */
[----:B------:R-:W-:-:S06]  /*4c00*/  IMAD.U32 R0, RZ, RZ, UR8 ;  /* 0x00000008ff007e24 */ /* 0x000fcc000f8e00ff */
[----:B------:R4:W-:Y:S01]  /*4c10*/  UTCATOMSWS.AND URZ, UR8 ;  /* 0x0000000800ff79e3 */ /* 0x0009e20008000000 */
[----:B------:R-:W2:Y:S01]  /*4c20*/  REDUX UR6, R0 ;  /* 0x00000000000673c4 */ /* 0x000ea20000000000 */
[----:B---3--:R-:W-:Y:S01]  /*4c30*/  ISETP.EQ.U32.AND P0, PT, R2, UR7, PT ;  /* 0x0000000702007c0c */ /* 0x008fe2000bf02070 */
[----:B-1----:R-:W-:Y:S01]  /*4c40*/  IMAD.U32 R2, RZ, RZ, UR4 ;  /* 0x00000004ff027e24 */ /* 0x002fe2000f8e00ff */
[----:B--2---:R-:W-:-:S11]  /*4c50*/  MOV R3, UR6 ;  /* 0x0000000600037c02 */ /* 0x004fd60008000f00 */
[----:B------:R4:W-:Y:S04]  /*4c60*/  @P0 ATOMS.AND RZ, [UR5+0x14], R3 ;  /* 0x00001403ffff098c */ /* 0x0009e8000a800005 */
[----:B------:R4:W-:Y:S01]  /*4c70*/  @P0 ATOMS.AND RZ, [UR5+0x18], R2 ;  /* 0x00001802ffff098c */ /* 0x0009e2000a800005 */
[----:B------:R-:W-:Y:S05]  /*4c80*/  BRA `(.L_x_382) ;  /* 0x0000000000147947 */ /* 0x000fea0003800000 */
.L_x_381:
[----:B------:R-:W-:Y:S02]  /*4c90*/  MOV R2, 0x4cb0 ;  /* 0x00004cb000027802 */ /* 0x000fe40000000f00 */
[----:B-12--5:R-:W-:Y:S05]  /*4ca0*/  CALL.REL.NOINC `($__internal_0_$__cuda_sm10x_tcgen05_guardrail_trap_col_being_dealloced_not_returned_by_alloc) ;  /* 0x0000003800147944 */ /* 0x026fea0003c00000 */
[----:B------:R-:W-:Y:S05]  /*4cb0*/  BRA `(.L_x_382) ;  /* 0x0000000000087947 */ /* 0x000fea0003800000 */
.L_x_380:
[----:B------:R-:W-:Y:S02]  /*4cc0*/  MOV R2, 0x4ce0 ;  /* 0x00004ce000027802 */ /* 0x000fe40000000f00 */
[----:B-12--5:R-:W-:Y:S05]  /*4cd0*/  CALL.REL.NOINC `($__internal_2_$__cuda_sm10x_tcgen05_guardrail_trap_unallocated_columns_being_dealloced) ;  /* 0x0000003800207944 */ /* 0x026fea0003c00000 */
.L_x_382:
[----:B------:R-:W-:Y:S01]  /*4ce0*/  NOP ;  /* 0x0000000000007918 */ /* 0x000fe20000000000 */
[----:B----4-:R-:W-:Y:S05]  /*4cf0*/  EXIT ;  /* 0x000000000000794d */ /* 0x010fea0003800000 */
.L_x_362:
[----:B------:R-:W-:-:S09]  /*4d00*/  UISETP.NE.OR UP2, UPT, UR6, 0x3, UP2 ;  /* 0x000000030600788c */ /* 0x000fd20009745670 */
[----:B------:R-:W-:Y:S05]  /*4d10*/  BRA.U UP2, `(.L_x_383) ;  /* 0x0000000d02147547 */ /* 0x000fea000b800000 */
[----:B------:R-:W1:Y:S01]  /*4d20*/  LDC R30, c[0x0][0x370] ;  /* 0x0000dc00ff1e7b82 */ /* 0x000e620000000800 */
[----:B------:R-:W-:Y:S01]  /*4d30*/  HFMA2 R38, -RZ, RZ, 0, 5.9604644775390625e-08 ;  /* 0x00000001ff267431 */ /* 0x000fe200000001ff */
[----:B-----5:R-:W-:Y:S01]  /*4d40*/  CS2R R36, SRZ ;  /* 0x0000000000247805 */ /* 0x020fe2000001ff00 */
[----:B------:R-:W-:Y:S01]  /*4d50*/  UMOV UR14, 0x400 ;  /* 0x00000400000e7882 */ /* 0x000fe20000000000 */
[----:B------:R-:W3:Y:S04]  /*4d60*/  LDCU.64 UR24, c[0x0][0x348] ;  /* 0x00006900ff1877ac */ /* 0x000ee80008000a00 */
[----:B------:R-:W4:Y:S01]  /*4d70*/  LDC R8, c[0x0][0x84c] ;  /* 0x00021300ff087b82 */ /* 0x000f220000000800 */
[----:B------:R-:W1:Y:S01]  /*4d80*/  LDCU.64 UR4, c[0x0][0x588] ;  /* 0x0000b100ff0477ac */ /* 0x000e620008000a00 */
[----:B------:R-:W1:Y:S06]  /*4d90*/  LDCU.64 UR6, c[0x0][0x590] ;  /* 0x0000b200ff0677ac */ /* 0x000e6c0008000a00 */
[----:B------:R-:W1:Y:S01]  /*4da0*/  LDC R6, c[0x0][0x850] ;  /* 0x00021400ff067b82 */ /* 0x000e620000000800 */
[----:B------:R-:W-:Y:S01]  /*4db0*/  ULEA UR14, UR37, UR14, 0x18 ;  /* 0x0000000e250e7291 */ /* 0x000fe2000f8ec0ff */
[----:B------:R-:W-:-:S06]  /*4dc0*/  UMOV UR21, URZ ;  /* 0x000000ff00157c82 */ /* 0x000fcc0008000000 */
[----:B------:R-:W1:Y:S08]  /*4dd0*/  LDC R2, c[0x0][0x854] ;  /* 0x00021500ff027b82 */ /* 0x000e700000000800 */
[----:B------:R-:W1:Y:S08]  /*4de0*/  LDC.64 R4, c[0x0][0x830] ;  /* 0x00020c00ff047b82 */ /* 0x000e700000000a00 */
[----:B------:R-:W1:Y:S08]  /*4df0*/  LDC.64 R28, c[0x0][0x838] ;  /* 0x00020e00ff1c7b82 */ /* 0x000e700000000a00 */
[----:B------:R-:W1:Y:S08]  /*4e00*/  LDC.64 R26, c[0x0][0x840] ;  /* 0x00021000ff1a7b82 */ /* 0x000e700000000a00 */
[----:B---34-:R-:W1:Y:S02]  /*4e10*/  LDC R23, c[0x0][0x374] ;  /* 0x0000dd00ff177b82 */ /* 0x018e640000000800 */
.L_x_394:
[C---:B--2---:R-:W-:Y:S02]  /*4e20*/  LEA R0, R37.reuse, UR14, 0x3 ;  /* 0x0000000e25007c11 */ /* 0x044fe4000f8e18ff */
[----:B------:R-:W-:Y:S02]  /*4e30*/  SHF.L.U32 R3, R36, 0x1f, RZ ;  /* 0x0000001f24037819 */ /* 0x000fe400000006ff */
[----:B------:R-:W-:Y:S02]  /*4e40*/  LEA R32, R37, UR14, 0x4 ;  /* 0x0000000e25207c11 */ /* 0x000fe4000f8e20ff */
[----:B------:R-:W3:Y:S02]  /*4e50*/  SYNCS.PHASECHK.TRANS64.TRYWAIT P0, [R0+URZ+0x1a0], R3 ;  /* 0x0001a003000075a7 */ /* 0x000ee400080011ff */
[----:B---3--:R-:W-:Y:S05]  /*4e60*/  @!P0 BRA `(.L_x_384) ;  /* 0x0000003400248947 */ /* 0x008fea0003800000 */
.L_x_491:
[----:B------:R-:W4:Y:S01]  /*4e70*/  LDC.64 R18, c[0x0][0x830] ;  /* 0x00020c00ff127b82 */ /* 0x000f220000000a00 */
[----:B------:R-:W5:Y:S01]  /*4e80*/  LDS.128 R32, [R32+0x200] ;  /* 0x0002000020207984 */ /* 0x000f620000000c00 */
[----:B-1----:R-:W-:Y:S01]  /*4e90*/  ISETP.NE.AND P1, PT, R2, 0x1, PT ;  /* 0x000000010200780c */ /* 0x002fe20003f25270 */
[----:B---3--:R-:W-:Y:S01]  /*4ea0*/  VIADD R0, R0, 0x1b8 ;  /* 0x000001b800007836 */ /* 0x008fe20000000000 */
[----:B--2---:R-:W-:Y:S04]  /*4eb0*/  ISETP.GE.AND P0, PT, R22, 0x1, PT ;  /* 0x000000011600780c */ /* 0x004fe80003f06270 */
[----:B------:R-:W1:Y:S01]  /*4ec0*/  LDC.64 R20, c[0x0][0x838] ;  /* 0x00020e00ff147b82 */ /* 0x000e620000000a00 */
[----:B------:R-:W-:Y:S01]  /*4ed0*/  PRMT R0, RZ, 0x654, R0 ;  /* 0x00000654ff007816 */ /* 0x000fe20000000000 */
[----:B------:R-:W-:Y:S01]  /*4ee0*/  @!PT LDS RZ, [RZ] ;  /* 0x00000000fffff984 */ /* 0x000fe20000000800 */
[----:B------:R-:W-:Y:S01]  /*4ef0*/  @!PT LDS RZ, [RZ] ;  /* 0x00000000fffff984 */ /* 0x000fe20000000800 */
[----:B------:R-:W-:Y:S01]  /*4f00*/  @!PT LDS RZ, [RZ] ;  /* 0x00000000fffff984 */ /* 0x000fe20000000800 */
[----:B------:R-:W-:Y:S01]  /*4f10*/  @!PT LDS RZ, [RZ] ;  /* 0x00000000fffff984 */ /* 0x000fe20000000800 */
[----:B------:R2:W-:Y:S06]  /*4f20*/  MEMBAR.ALL.CTA ;  /* 0x0000000000007992 */ /* 0x0005ec0000008000 */
[----:B--2---:R-:W2:Y:S01]  /*4f30*/  FENCE.VIEW.ASYNC.S ;  /* 0x00000000000073c6 */ /* 0x004ea20000000000 */
[----:B------:R-:W3:Y:S01]  /*4f40*/  @!P1 LDC.64 R24, c[0x0][0x840] ;  /* 0x00021000ff189b82 */ /* 0x000ee20000000a00 */
[----:B--2---:R2:W-:Y:S01]  /*4f50*/  SYNCS.ARRIVE.TRANS64.RED.A1T0 RZ, [R0+URZ], RZ ;  /* 0x000000ff00ff79a7 */ /* 0x0045e200081004ff */
[----:B-----5:R-:W-:Y:S11]  /*4f60*/  LOP3.LUT P3, RZ, R34, 0x1, RZ, 0xc0, !PT ;  /* 0x0000000122ff7812 */ /* 0x020ff6000786c0ff */
[----:B------:R-:W-:Y:S02]  /*4f70*/  @!UPT UIADD3 URZ, UPT, UPT, URZ, URZ, URZ ;  /* 0x000000fffffff290 */ /* 0x000fe4000fffe0ff */
[----:B------:R-:W-:Y:S02]  /*4f80*/  @P3 MOV R11, R32 ;  /* 0x00000020000b3202 */ /* 0x000fe40000000f00 */
[----:B------:R-:W-:Y:S01]  /*4f90*/  @P3 LOP3.LUT R10, R33, 0xffff, RZ, 0xc0, !PT ;  /* 0x0000ffff210a3812 */ /* 0x000fe200078ec0ff */
[----:B-12-4-:R-:W-:Y:S06]  /*4fa0*/  @!P0 BRA `(.L_x_385) ;  /* 0x0000000000a48947 */ /* 0x016fec0003800000 */
[----:B------:R-:W-:Y:S01]  /*4fb0*/  IMAD.HI.U32 R40, R23, R26, RZ ;  /* 0x0000001a17287227 */ /* 0x000fe200078e00ff */
[----:B------:R-:W-:Y:S02]  /*4fc0*/  ISETP.NE.AND P0, PT, R29, 0x1, PT ;  /* 0x000000011d00780c */ /* 0x000fe40003f05270 */
[----:B------:R-:W-:Y:S01]  /*4fd0*/  ISETP.NE.AND P2, PT, R22, 0x1, PT ;  /* 0x000000011600780c */ /* 0x000fe20003f45270 */
[----:B------:R-:W-:Y:S01]  /*4fe0*/  IMAD.HI.U32 R41, R30, R5, RZ ;  /* 0x000000051e297227 */ /* 0x000fe200078e00ff */
[----:B------:R-:W-:Y:S02]  /*4ff0*/  SHF.R.U32.HI R40, RZ, R27, R40 ;  /* 0x0000001bff287219 */ /* 0x000fe40000011628 */
[----:B------:R-:W-:Y:S01]  /*5000*/  ISETP.NE.AND P4, PT, R4, 0x1, PT ;  /* 0x000000010400780c */ /* 0x000fe20003f85270 */
[----:B------:R-:W-:Y:S01]  /*5010*/  IMAD.HI.U32 R45, R11, R5, RZ ;  /* 0x000000050b2d7227 */ /* 0x000fe200078e00ff */
[----:B------:R-:W-:Y:S02]  /*5020*/  SHF.R.U32.HI R41, RZ, R28, R41 ;  /* 0x0000001cff297219 */ /* 0x000fe40000011629 */
[----:B------:R-:W-:Y:S01]  /*5030*/  SEL R3, R23, R40, !P0 ;  /* 0x0000002817037207 */ /* 0x000fe20004000000 */
[----:B------:R-:W-:Y:S01]  /*5040*/  IMAD.HI.U32 R40, R10, R26, RZ ;  /* 0x0000001a0a287227 */ /* 0x000fe200078e00ff */
[----:B------:R-:W-:Y:S03]  /*5050*/  SEL R9, R30, R41, !P4 ;  /* 0x000000291e097207 */ /* 0x000fe60006000000 */
[-C--:B------:R-:W-:Y:S04]  /*5060*/  IMAD.HI.U32 R41, R3, R8.reuse, RZ ;  /* 0x0000000803297227 */ /* 0x080fe800078e00ff */
[----:B------:R-:W-:Y:S01]  /*5070*/  IMAD.HI.U32 R43, R9, R8, RZ ;  /* 0x00000008092b7227 */ /* 0x000fe200078e00ff */
[-C--:B------:R-:W-:Y:S02]  /*5080*/  @P2 SHF.R.U32.HI R3, RZ, R6.reuse, R41 ;  /* 0x00000006ff032219 */ /* 0x080fe40000011629 */
[----:B------:R-:W-:Y:S02]  /*5090*/  SHF.R.U32.HI R41, RZ, R27, R40 ;  /* 0x0000001bff297219 */ /* 0x000fe40000011628 */
[----:B------:R-:W-:Y:S01]  /*50a0*/  @P2 SHF.R.U32.HI R9, RZ, R6, R43 ;  /* 0x00000006ff092219 */ /* 0x000fe2000001162b */
[----:B------:R-:W-:Y:S01]  /*50b0*/  IMAD R12, R22, R3, RZ ;  /* 0x00000003160c7224 */ /* 0x000fe200078e02ff */
[----:B------:R-:W-:Y:S02]  /*50c0*/  SHF.R.U32.HI R40, RZ, R28, R45 ;  /* 0x0000001cff287219 */ /* 0x000fe4000001162d */
[----:B------:R-:W-:Y:S01]  /*50d0*/  SEL R7, R10, R41, !P0 ;  /* 0x000000290a077207 */ /* 0x000fe20004000000 */
[C---:B------:R-:W-:Y:S01]  /*50e0*/  IMAD R14, R22.reuse, R9, RZ ;  /* 0x00000009160e7224 */ /* 0x040fe200078e02ff */
[----:B------:R-:W-:Y:S02]  /*50f0*/  SEL R3, R11, R40, !P4 ;  /* 0x000000280b037207 */ /* 0x000fe40006000000 */
[C---:B------:R-:W-:Y:S01]  /*5100*/  ISETP.GE.AND P0, PT, R7.reuse, R12, PT ;  /* 0x0000000c0700720c */ /* 0x040fe20003f06270 */
[----:B------:R-:W-:Y:S03]  /*5110*/  IMAD.HI.U32 R15, R7, R8, RZ ;  /* 0x00000008070f7227 */ /* 0x000fe600078e00ff */
[----:B------:R-:W-:Y:S02]  /*5120*/  ISETP.GE.OR P0, PT, R3, R14, P0 ;  /* 0x0000000e0300720c */ /* 0x000fe40000706670 */
[----:B------:R-:W-:Y:S04]  /*5130*/  SHF.R.U32.HI R16, RZ, R6, R15 ;  /* 0x00000006ff107219 */ /* 0x000fe8000001160f */
[----:B------:R-:W-:Y:S05]  /*5140*/  SEL R17, R7, R16, !P2 ;  /* 0x0000001007117207 */ /* 0x000fea0005000000 */
[----:B------:R-:W-:Y:S02]  /*5150*/  IMAD.MOV R15, RZ, RZ, -R17 ;  /* 0x000000ffff0f7224 */ /* 0x000fe400078e0a11 */
[C---:B------:R-:W-:Y:S04]  /*5160*/  @!P0 IMAD.HI.U32 R13, R3.reuse, R8, RZ ;  /* 0x00000008030d8227 */ /* 0x040fe800078e00ff */
[----:B------:R-:W-:Y:S01]  /*5170*/  IMAD R15, R22, R15, R7 ;  /* 0x0000000f160f7224 */ /* 0x000fe200078e0207 */
[----:B------:R-:W-:Y:S04]  /*5180*/  @!P0 SHF.R.U32.HI R12, RZ, R6, R13 ;  /* 0x00000006ff0c8219 */ /* 0x000fe8000001160d */
[----:B------:R-:W-:Y:S01]  /*5190*/  @!P0 SEL R0, R3, R12, !P2 ;  /* 0x0000000c03008207 */ /* 0x000fe20005000000 */
[----:B------:R-:W-:Y:S03]  /*51a0*/  IMAD.MOV R12, RZ, RZ, -R3 ;  /* 0x000000ffff0c7224 */ /* 0x000fe600078e0a03 */
[----:B------:R-:W-:Y:S01]  /*51b0*/  @!P0 IADD3 R16, PT, PT, R17, -R0, RZ ;  /* 0x8000000011108210 */ /* 0x000fe20007ffe0ff */
[----:B------:R-:W-:Y:S01]  /*51c0*/  @!P0 IMAD R0, R9, R15, R0 ;  /* 0x0000000f09008224 */ /* 0x000fe200078e0200 */
[----:B------:R-:W-:Y:S01]  /*51d0*/  IADD3 R9, PT, PT, -R7, RZ, RZ ;  /* 0x000000ff07097210 */ /* 0x000fe20007ffe1ff */
[----:B------:R-:W-:Y:S02]  /*51e0*/  IMAD R11, R4, R12, R11 ;  /* 0x0000000c040b7224 */ /* 0x000fe400078e020b */
[----:B------:R-:W-:Y:S02]  /*51f0*/  @!P0 IMAD R7, R16, R22, R3 ;  /* 0x0000001610078224 */ /* 0x000fe400078e0203 */
[----:B------:R-:W-:Y:S02]  /*5200*/  @!P0 IMAD.MOV.U32 R3, RZ, RZ, R0 ;  /* 0x000000ffff038224 */ /* 0x000fe400078e0000 */
[----:B------:R-:W-:Y:S02]  /*5210*/  IMAD R10, R29, R9, R10 ;  /* 0x000000091d0a7224 */ /* 0x000fe400078e020a */
[----:B------:R-:W-:Y:S02]  /*5220*/  IMAD R11, R3, R4, R11 ;  /* 0x00000004030b7224 */ /* 0x000fe400078e020b */
[----:B------:R-:W-:Y:S07]  /*5230*/  IMAD R10, R7, R29, R10 ;  /* 0x0000001d070a7224 */ /* 0x000fee00078e020a */
.L_x_385:
[----:B------:R-:W-:Y:S01]  /*5240*/  @!P1 ISETP.NE.AND P2, PT, R18, 0x1, PT ;  /* 0x000000011200980c */ /* 0x000fe20003f45270 */
[----:B------:R-:W-:Y:S01]  /*5250*/  @!P1 IMAD.HI.U32 R3, R11, R19, RZ ;  /* 0x000000130b039227 */ /* 0x000fe200078e00ff */
[----:B------:R-:W-:Y:S01]  /*5260*/  @!P1 ISETP.NE.AND P0, PT, R21, 0x1, PT ;  /* 0x000000011500980c */ /* 0x000fe20003f05270 */
[----:B------:R-:W-:Y:S01]  /*5270*/  UISETP.NE.U32.AND UP1, UPT, UR6, URZ, UPT ;  /* 0x000000ff0600728c */ /* 0x000fe2000bf25070 */
[----:B------:R-:W-:Y:S01]  /*5280*/  ISETP.NE.U32.AND P4, PT, RZ, UR6, PT ;  /* 0x00000006ff007c0c */ /* 0x000fe2000bf85070 */
[C---:B---3--:R-:W-:Y:S01]  /*5290*/  @!P1 IMAD.HI.U32 R0, R10.reuse, R24, RZ ;  /* 0x000000180a009227 */ /* 0x048fe200078e00ff */
[----:B------:R-:W-:Y:S01]  /*52a0*/  @!P1 SHF.R.U32.HI R12, RZ, R20, R3 ;  /* 0x00000014ff0c9219 */ /* 0x000fe20000011603 */
[----:B------:R-:W-:Y:S01]  /*52b0*/  UISETP.NE.AND.EX UP1, UPT, UR7, URZ, UPT, UP1 ;  /* 0x000000ff0700728c */ /* 0x000fe2000bf25310 */
[----:B------:R-:W-:Y:S02]  /*52c0*/  ISETP.NE.AND.EX P4, PT, RZ, UR7, PT, P4 ;  /* 0x00000007ff007c0c */ /* 0x000fe4000bf85340 */
[----:B------:R-:W-:Y:S02]  /*52d0*/  @!P1 SHF.R.U32.HI R3, RZ, R25, R0 ;  /* 0x00000019ff039219 */ /* 0x000fe40000011600 */
[----:B------:R-:W-:Y:S02]  /*52e0*/  @!P1 SEL R12, R11, R12, !P2 ;  /* 0x0000000c0b0c9207 */ /* 0x000fe40005000000 */
[----:B------:R-:W-:Y:S05]  /*52f0*/  @!P1 SEL R3, R10, R3, !P0 ;  /* 0x000000030a039207 */ /* 0x000fea0004000000 */
[----:B------:R-:W-:Y:S02]  /*5300*/  @!P1 IMAD.IADD R0, R3, 0x1, -R12 ;  /* 0x0000000103009824 */ /* 0x000fe400078e0a0c */
[----:B------:R-:W-:Y:S01]  /*5310*/  @!P1 IMAD.IADD R3, R12, 0x1, -R3 ;  /* 0x000000010c039824 */ /* 0x000fe200078e0a03 */
[----:B------:R-:W-:Y:S06]  /*5320*/  BRA.U !UP1, `(.L_x_386) ;  /* 0x0000000109387547 */ /* 0x000fec000b800000 */
[----:B------:R-:W-:Y:S01]  /*5330*/  UISETP.NE.U32.AND UP0, UPT, UR4, URZ, UPT ;  /* 0x000000ff0400728c */ /* 0x000fe2000bf05070 */
[----:B------:R-:W-:Y:S02]  /*5340*/  HFMA2 R7, -RZ, RZ, 0, 5.9604644775390625e-08 ;  /* 0x00000001ff077431 */ /* 0x000fe400000001ff */
[----:B------:R-:W-:Y:S01]  /*5350*/  IMAD.MOV.U32 R76, RZ, RZ, 0x1 ;  /* 0x00000001ff4c7424 */ /* 0x000fe200078e00ff */
[----:B------:R-:W-:Y:S06]  /*5360*/  UISETP.NE.AND.EX UP0, UPT, UR5, URZ, UPT, UP0 ;  /* 0x000000ff0500728c */ /* 0x000fec000bf05300 */
[----:B------:R-:W-:Y:S05]  /*5370*/  PLOP3.LUT P0, PT, PT, PT, UP0, 0x80, 0x8 ;  /* 0x000000000008781c */ /* 0x000fea0003f0f008 */
[----:B------:R-:W1:Y:S01]  /*5380*/  @UP0 LDCU.64 UR10, c[0x0][0x588] ;  /* 0x0000b100ff0a07ac */ /* 0x000e620008000a00 */
[----:B------:R-:W-:Y:S07]  /*5390*/  @UP0 UIMAD UR8, UR36, UR6, URZ ;  /* 0x00000006240802a4 */ /* 0x000fee000f8e02ff */
[----:B------:R-:W-:Y:S01]  /*53a0*/  @!P0 PRMT R76, R7, 0x7610, R76 ;  /* 0x00007610074c8816 */ /* 0x000fe2000000004c */
[----:B-1----:R-:W-:Y:S03]  /*53b0*/  @UP0 UIMAD.WIDE UR10, UR8, 0x4, UR10 ;  /* 0x00000004080a08a5 */ /* 0x002fe6000f8e020a */
[----:B------:R-:W1:Y:S03]  /*53c0*/  @!UP0 LDCU UR8, c[0x0][0x580] ;  /* 0x0000b000ff0887ac */ /* 0x000e660008000800 */
[----:B------:R-:W-:Y:S01]  /*53d0*/  IMAD.U32 R12, RZ, RZ, UR10 ;  /* 0x0000000aff0c7e24 */ /* 0x000fe2000f8e00ff */
[----:B------:R-:W-:Y:S05]  /*53e0*/  MOV R13, UR11 ;  /* 0x0000000b000d7c02 */ /* 0x000fea0008000f00 */
[----:B------:R2:W5:Y:S02]  /*53f0*/  @P0 LDG.E R39, desc[UR40][R12.64] ;  /* 0x000000280c270981 */ /* 0x000564000c1e1900 */
[----:B-12---:R-:W-:Y:S07]  /*5400*/  @!P0 IMAD.U32 R39, RZ, RZ, UR8 ;  /* 0x00000008ff278e24 */ /* 0x006fee000f8e00ff */
.L_x_386:
[----:B-----5:R-:W-:Y:S01]  /*5410*/  @!P4 FSETP.EQ.AND P0, PT, R39, RZ, PT ;  /* 0x000000ff2700c20b */ /* 0x020fe20003f02000 */
[----:B------:R-:W-:Y:S01]  /*5420*/  @!UPT UIADD3 URZ, UPT, UPT, URZ, URZ, URZ ;  /* 0x000000fffffff290 */ /* 0x000fe2000fffe0ff */
[----:B------:R-:W-:Y:S11]  /*5430*/  @!P4 BRA `(.L_x_387) ;  /* 0x000000000014c947 */ /* 0x000ff60003800000 */
[----:B------:R-:W-:Y:S02]  /*5440*/  LOP3.LUT P2, RZ, R76, 0xff, RZ, 0xc0, !PT ;  /* 0x000000ff4cff7812 */ /* 0x000fe4000784c0ff */
[----:B------:R-:W-:Y:S04]  /*5450*/  PLOP3.LUT P0, PT, PT, PT, UP0, 0x80, 0x8 ;  /* 0x000000000008781c */ /* 0x000fe80003f0f008 */
[----:B------:R-:W-:Y:S07]  /*5460*/  PLOP3.LUT P0, PT, P0, PT, PT, 0x8, 0x80 ;  /* 0x000000000080781c */ /* 0x000fee000070e170 */
[----:B------:R-:W-:Y:S11]  /*5470*/  @P2 FSETP.EQ.AND P0, PT, R39, RZ, PT ;  /* 0x000000ff2700220b */ /* 0x000ff60003f02000 */
[----:B------:R-:W-:Y:S02]  /*5480*/  @!UPT UIADD3 URZ, UPT, UPT, URZ, URZ, URZ ;  /* 0x000000fffffff290 */ /* 0x000fe4000fffe0ff */
.L_x_387:
[----:B------:R-:W-:Y:S01]  /*5490*/  @!P1 IMAD R11, R0, R18, R11 ;  /* 0x00000012000b9224 */ /* 0x000fe200078e020b */
[----:B------:R-:W-:Y:S01]  /*54a0*/  UISETP.NE.AND UP1, UPT, UR13, 0x4, UPT ;  /* 0x000000040d00788c */ /* 0x000fe2000bf25270 */
[----:B------:R-:W-:Y:S02]  /*54b0*/  @P3 SHF.R.U32.HI R31, RZ, 0x10, R33 ;  /* 0x00000010ff1f3819 */ /* 0x000fe40000011621 */
[----:B------:R-:W-:Y:S02]  /*54c0*/  ELECT P2, URZ, PT ;  /* 0x0000000000ff782f */ /* 0x000fe40003840000 */
[----:B------:R-:W-:Y:S01]  /*54d0*/  IADD3 R37, PT, PT, R37, 0x1, RZ ;  /* 0x0000000125257810 */ /* 0x000fe20007ffe0ff */
[----:B------:R-:W-:Y:S03]  /*54e0*/  @!P1 IMAD R10, R3, R21, R10 ;  /* 0x00000015030a9224 */ /* 0x000fe600078e020a */
[----:B------:R-:W-:Y:S07]  /*54f0*/  BRA.U UP1, `(.L_x_388) ;  /* 0x0000000101047547 */ /* 0x000fee000b800000 */
[----:B------:R-:W-:Y:S05]  /*5500*/  BPT.TRAP 0x1 ;  /* 0x000000040000795c */ /* 0x000fea0000300000 */
.L_x_388:
[----:B------:R-:W-:Y:S01]  /*5510*/  ULEA UR15, UR21, UR14, 0x3 ;  /* 0x0000000e150f7291 */ /* 0x000fe2000f8e18ff */
[----:B------:R-:W-:Y:S02]  /*5520*/  SHF.L.U32 R3, R38, 0x1f, RZ ;  /* 0x0000001f26037819 */ /* 0x000fe400000006ff */
[----:B------:R-:W-:Y:S06]  /*5530*/  PLOP3.LUT P0, PT, P0, P2, PT, 0xf2, 0x2f ;  /* 0x00000000002f781c */ /* 0x000fec0000705e72 */
[----:B------:R-:W1:Y:S02]  /*5540*/  SYNCS.PHASECHK.TRANS64.TRYWAIT P1, [UR15+0x190], R3 ;  /* 0x00019003ff0075a7 */ /* 0x000e64000802110f */
[----:B-1----:R-:W-:Y:S05]  /*5550*/  @!P1 BRA `(.L_x_389) ;  /* 0x0000002c007c9947 */ /* 0x002fea0003800000 */
.L_x_493:
[----:B------:R-:W-:Y:S04]  /*5560*/  BSSY.RECONVERGENT B0, `(.L_x_390) ;  /* 0x0000019000007945 */ /* 0x000fe80003800200 */
[----:B------:R-:W-:Y:S05]  /*5570*/  @P0 BRA `(.L_x_391) ;  /* 0x00000000005c0947 */ /* 0x000fea0003800000 */
[----:B------:R-:W-:Y:S01]  /*5580*/  UIADD3 UR26, UP2, UPT, UR24, 0x280, URZ ;  /* 0x00000280181a7890 */ /* 0x000fe2000ff5e0ff */
[----:B------:R-:W-:Y:S01]  /*5590*/  R2UR UR18, R75 ;  /* 0x000000004b1272ca */ /* 0x000fe200000e0000 */
[----:B------:R-:W-:Y:S01]  /*55a0*/  ULEA UR8, UR21, UR14, 0xc ;  /* 0x0000000e15087291 */ /* 0x000fe2000f8e60ff */
[----:B------:R-:W-:Y:S01]  /*55b0*/  R2UR UR19, R74 ;  /* 0x000000004a1372ca */ /* 0x000fe200000e0000 */
[----:B------:R-:W-:Y:S02]  /*55c0*/  UIADD3 UR17, UPT, UPT, UR15, 0x180, URZ ;  /* 0x000001800f117890 */ /* 0x000fe4000fffe0ff */
[----:B------:R-:W-:Y:S02]  /*55d0*/  UIADD3.X UR27, UPT, UPT, URZ, UR25, URZ, UP2, !UPT ;  /* 0x00000019ff1b7290 */ /* 0x000fe400097fe4ff */
[----:B------:R-:W-:Y:S01]  /*55e0*/  UIADD3 UR16, UPT, UPT, UR8, 0x36400, URZ ;  /* 0x0003640008107890 */ /* 0x000fe2000fffe0ff */
[----:B------:R-:W-:Y:S01]  /*55f0*/  UMOV UR22, 0x0 ;  /* 0x0000000000167882 */ /* 0x000fe20000000000 */
[----:B------:R-:W-:Y:S01]  /*5600*/  UMOV UR23, 0x10000000 ;  /* 0x1000000000177882 */ /* 0x000fe20000000000 */
[----:B------:R-:W-:Y:S01]  /*5610*/  UMOV UR20, UR36 ;  /* 0x0000002400147c82 */ /* 0x000fe20008000000 */
[----:B------:R-:W-:Y:S02]  /*5620*/  UIADD3 UR8, UPT, UPT, UR8, 0x36c00, URZ ;  /* 0x00036c0008087890 */ /* 0x000fe4000fffe0ff */
[----:B------:R-:W-:Y:S02]  /*5630*/  USHF.L.U32 UR18, UR18, 0x7, URZ ;  /* 0x0000000712127899 */ /* 0x000fe400080006ff */
[----:B------:R-:W-:Y:S02]  /*5640*/  USHF.L.U32 UR19, UR19, 0x4, URZ ;  /* 0x0000000413137899 */ /* 0x000fe400080006ff */
[----:B------:R-:W-:Y:S01]  /*5650*/  UIADD3 UR10, UPT, UPT, UR18, 0x40, URZ ;  /* 0x00000040120a7890 */ /* 0x000fe2000fffe0ff */
[----:B------:R-:W-:Y:S01]  /*5660*/  UMOV UR12, UR36 ;  /* 0x00000024000c7c82 */ /* 0x000fe20008000000 */
[----:B------:R-:W-:Y:S03]  /*5670*/  UMOV UR9, UR17 ;  /* 0x0000001100097c82 */ /* 0x000fe60008000000 */
[----:B------:R-:W-:Y:S02]  /*5680*/  UMOV UR11, UR19 ;  /* 0x00000013000b7c82 */ /* 0x000fe40008000000 */
[----:B------:R2:W-:Y:S02]  /*5690*/  UTMALDG.3D [UR16], [UR26], desc[UR22] ;  /* 0x000016101a0075b4 */ /* 0x0005e40008011000 */
[----:B------:R2:W-:Y:S02]  /*56a0*/  UTMALDG.3D [UR8], [UR26], desc[UR22] ;  /* 0x000016081a0075b4 */ /* 0x0005e40008011000 */
[----:B--2---:R-:W-:Y:S05]  /*56b0*/  BRA.U UP1, `(.L_x_392) ;  /* 0x0000000101047547 */ /* 0x004fea000b800000 */
[----:B------:R-:W-:Y:S05]  /*56c0*/  BPT.TRAP 0x1 ;  /* 0x000000040000795c */ /* 0x000fea0000300000 */
.L_x_392:
[----:B-1----:R-:W-:Y:S04]  /*56d0*/  HFMA2 R0, -RZ, RZ, 0, 0.00048828125 ;  /* 0x00001000ff007431 */ /* 0x002fe800000001ff */
[----:B------:R2:W-:Y:S03]  /*56e0*/  SYNCS.ARRIVE.TRANS64.RED.A0TR RZ, [UR15+0x180], R0 ;  /* 0x00018000ffff79a7 */ /* 0x0005e6000830040f */
.L_x_391:
[----:B------:R-:W-:Y:S05]  /*56f0*/  BSYNC.RECONVERGENT B0 ;  /* 0x0000000000007941 */ /* 0x000fea0003800200 */
.L_x_390:
[----:B------:R-:W-:Y:S05]  /*5700*/  BRA.U UP1, `(.L_x_393) ;  /* 0x0000000101047547 */ /* 0x000fea000b800000 */
[----:B------:R-:W-:Y:S05]  /*5710*/  BPT.TRAP 0x1 ;  /* 0x000000040000795c */ /* 0x000fea0000300000 */
.L_x_393:
[----:B------:R-:W-:Y:S01]  /*5720*/  @P3 R2UR UR36, R31 ;  /* 0x000000001f2432ca */ /* 0x000fe200000e0000 */
[----:B------:R-:W-:Y:S01]  /*5730*/  UIADD3 UR15, UPT, UPT, UR15, 0x180, URZ ;  /* 0x000001800f0f7890 */ /* 0x000fe2000fffe0ff */
[----:B------:R-:W-:Y:S01]  /*5740*/  ISETP.NE.AND P0, PT, R37, 0x3, PT ;  /* 0x000000032500780c */ /* 0x000fe20003f05270 */
[----:B------:R-:W-:Y:S01]  /*5750*/  UIADD3 UR21, UPT, UPT, UR21, 0x1, URZ ;  /* 0x0000000115157890 */ /* 0x000fe2000fffe0ff */
[----:B------:R-:W-:Y:S01]  /*5760*/  IMAD.IADD R74, R10, 0x1, R72 ;  /* 0x000000010a4a7824 */ /* 0x000fe200078e0248 */
[----:B------:R-:W-:Y:S01]  /*5770*/  UPRMT UR15, UR37, 0x654, UR15 ;  /* 0x00000654250f7896 */ /* 0x000fe2000800000f */
[----:B-1----:R-:W-:Y:S01]  /*5780*/  SEL R3, RZ, 0x1, P0 ;  /* 0x00000001ff037807 */ /* 0x002fe20000000000 */
[----:B------:R-:W-:Y:S01]  /*5790*/  UISETP.NE.AND UP2, UPT, UR21, 0x2, UPT ;  /* 0x000000021500788c */ /* 0x000fe2000bf45270 */
[----:B------:R-:W-:Y:S01]  /*57a0*/  IMAD.IADD R75, R11, 0x1, R73 ;  /* 0x000000010b4b7824 */ /* 0x000fe200078e0249 */
[----:B------:R-:W-:Y:S02]  /*57b0*/  SEL R37, R37, RZ, P0 ;  /* 0x000000ff25257207 */ /* 0x000fe40000000000 */
[----:B------:R-:W-:Y:S01]  /*57c0*/  USEL UR8, URZ, 0x1, UP2 ;  /* 0x00000001ff087887 */ /* 0x000fe20009000000 */
[----:B------:R-:W-:Y:S01]  /*57d0*/  LOP3.LUT R36, R36, R3, RZ, 0x3c, !PT ;  /* 0x0000000324247212 */ /* 0x000fe200078e3cff */
[----:B------:R-:W-:Y:S01]  /*57e0*/  USEL UR21, UR21, URZ, UP2 ;  /* 0x000000ff15157287 */ /* 0x000fe20009000000 */
[----:B------:R-:W-:Y:S03]  /*57f0*/  SYNCS.ARRIVE.TRANS64.RED.A1T0 RZ, [UR15], RZ ;  /* 0x000000ffffff79a7 */ /* 0x000fe6000810040f */
[----:B------:R-:W-:Y:S01]  /*5800*/  LOP3.LUT R38, R38, UR8, RZ, 0x3c, !PT ;  /* 0x0000000826267c12 */ /* 0x000fe2000f8e3cff */
[----:B------:R-:W-:Y:S07]  /*5810*/  @P3 BRA `(.L_x_394) ;  /* 0xfffffff400803947 */ /* 0x000fee000383ffff */
[----:B------:R-:W-:Y:S05]  /*5820*/  BRA.U UP1, `(.L_x_395) ;  /* 0x0000000101047547 */ /* 0x000fea000b800000 */
[----:B------:R-:W-:Y:S05]  /*5830*/  BPT.TRAP 0x1 ;  /* 0x000000040000795c */ /* 0x000fea0000300000 */
.L_x_395:
[----:B------:R-:W-:Y:S01]  /*5840*/  ULEA UR4, UR21, UR14, 0x3 ;  /* 0x0000000e15047291 */ /* 0x000fe2000f8e18ff */
[----:B------:R-:W-:Y:S01]  /*5850*/  SHF.L.U32 R3, R38, 0x1f, RZ ;  /* 0x0000001f26037819 */ /* 0x000fe200000006ff */
[----:B------:R-:W-:-:S07]  /*5860*/  UIADD3 UR21, UPT, UPT, UR21, 0x1, URZ ;  /* 0x0000000115157890 */ /* 0x000fce000fffe0ff */
[----:B------:R-:W1:Y:S02]  /*5870*/  SYNCS.PHASECHK.TRANS64.TRYWAIT P0, [UR4+0x190], R3 ;  /* 0x00019003ff0075a7 */ /* 0x000e640008001104 */
[----:B-1----:R-:W-:Y:S05]  /*5880*/  @!P0 BRA `(.L_x_396) ;  /* 0x0000002800c88947 */ /* 0x002fea0003800000 */
.L_x_495:
[----:B------:R-:W-:Y:S05]  /*5890*/  BRA.U UP1, `(.L_x_397) ;  /* 0x0000000101047547 */ /* 0x000fea000b800000 */
[----:B------:R-:W-:Y:S05]  /*58a0*/  BPT.TRAP 0x1 ;  /* 0x000000040000795c */ /* 0x000fea0000300000 */
.L_x_397:
[----:B------:R-:W-:-:S04]  /*58b0*/  UISETP.NE.AND UP0, UPT, UR21, 0x2, UPT ;  /* 0x000000021500788c */ /* 0x000fc8000bf05270 */
[----:B------:R-:W-:Y:S02]  /*58c0*/  USEL UR4, URZ, 0x1, UP0 ;  /* 0x00000001ff047887 */ /* 0x000fe40008000000 */
[----:B------:R-:W-:-:S04]  /*58d0*/  USEL UR21, UR21, URZ, UP0 ;  /* 0x000000ff15157287 */ /* 0x000fc80008000000 */
[----:B------:R-:W-:Y:S01]  /*58e0*/  ULEA UR21, UR21, UR14, 0x3 ;  /* 0x0000000e15157291 */ /* 0x000fe2000f8e18ff */
[----:B-1----:R-:W-:-:S04]  /*58f0*/  LOP3.LUT R3, R38, UR4, RZ, 0x3c, !PT ;  /* 0x0000000426037c12 */ /* 0x002fc8000f8e3cff */
[----:B------:R-:W-:Y:S01]  /*5900*/  SHF.L.U32 R3, R3, 0x1f, RZ ;  /* 0x0000001f03037819 */ /* 0x000fe200000006ff */
[----:B--2---:R-:W-:-:S07]  /*5910*/  IMAD.U32 R0, RZ, RZ, UR21 ;  /* 0x00000015ff007e24 */ /* 0x004fce000f8e00ff */
.L_x_398:
[----:B-1----:R1:W2:Y:S02]  /*5920*/  SYNCS.PHASECHK.TRANS64.TRYWAIT P0, [R0+URZ+0x190], R3 ;  /* 0x00019003000075a7 */ /* 0x0022a400080011ff */
[----:B--2---:R-:W-:Y:S05]  /*5930*/  @!P0 NANOSLEEP.SYNCS 0x989680 ;  /* 0x009896800000895d */ /* 0x004fea0003900000 */
[----:B------:R-:W2:Y:S02]  /*5940*/  @!P0 SYNCS.PHASECHK.TRANS64 P0, [R0+URZ+0x190], R3 ;  /* 0x00019003000085a7 */ /* 0x000ea400080010ff */
[----:B--2---:R-:W-:Y:S05]  /*5950*/  @P0 EXIT ;  /* 0x000000000000094d */ /* 0x004fea0003800000 */
[----:B------:R-:W-:Y:S05]  /*5960*/  BRA `(.L_x_398) ;  /* 0xfffffffc00ec7947 */ /* 0x000fea000383ffff */
.L_x_383:
[----:B------:R-:W-:-:S06]  /*5970*/  UISETP.NE.AND UP1, UPT, UR13, 0x4, UPT ;  /* 0x000000040d00788c */ /* 0x000fcc000bf25270 */
[----:B------:R-:W-:-:S13]  /*5980*/  PLOP3.LUT P0, PT, PT, PT, UP1, 0x80, 0x8 ;  /* 0x000000000008781c */ /* 0x000fda0003f0f018 */
[----:B------:R-:W-:Y:S05]  /*5990*/  @P0 EXIT ;  /* 0x000000000000094d */ /* 0x000fea0003800000 */
[----:B------:R-:W-:Y:S01]  /*59a0*/  BAR.SYNC.DEFER_BLOCKING 0x6, 0xa0 ;  /* 0x0182800000007b1d */ /* 0x000fe20000010000 */
[C---:B------:R-:W-:Y:S01]  /*59b0*/  IMAD.SHL.U32 R2, R87.reuse, 0x40, RZ ;  /* 0x0000004057027824 */ /* 0x040fe200078e00ff */
[C---:B------:R-:W-:Y:S01]  /*59c0*/  LOP3.LUT P0, RZ, R87.reuse, 0x2, RZ, 0xc0, !PT ;  /* 0x0000000257ff7812 */ /* 0x040fe2000780c0ff */
[C---:B------:R-:W-:Y:S01]  /*59d0*/  IMAD.SHL.U32 R5, R87.reuse, 0x20, RZ ;  /* 0x0000002057057824 */ /* 0x040fe200078e00ff */
[----:B------:R-:W-:Y:S01]  /*59e0*/  CS2R R82, SRZ ;  /* 0x0000000000527805 */ /* 0x000fe2000001ff00 */
[C---:B------:R-:W-:Y:S01]  /*59f0*/  IMAD.U32 R36, R87.reuse, 0x10000, RZ ;  /* 0x0001000057247824 */ /* 0x040fe200078e00ff */
[----:B------:R-:W-:Y:S02]  /*5a00*/  UMOV UR42, 0x400 ;  /* 0x00000400002a7882 */ /* 0x000fe40000000000 */
[----:B------:R-:W1:Y:S01]  /*5a10*/  LDC R78, c[0x0][0x370] ;  /* 0x0000dc00ff4e7b82 */ /* 0x000e620000000800 */
[----:B------:R-:W-:Y:S01]  /*5a20*/  ULEA UR42, UR37, UR42, 0x18 ;  /* 0x0000002a252a7291 */ /* 0x000fe2000f8ec0ff */
[----:B------:R-:W-:Y:S01]  /*5a30*/  LOP3.LUT R2, R2, 0x1c0, RZ, 0xc0, !PT ;  /* 0x000001c002027812 */ /* 0x000fe200078ec0ff */
[----:B------:R-:W-:Y:S01]  /*5a40*/  IMAD.SHL.U32 R0, R87, 0x10, RZ ;  /* 0x0000001057007824 */ /* 0x000fe200078e00ff */
[----:B------:R-:W-:Y:S01]  /*5a50*/  LOP3.LUT R5, R5, 0x200, RZ, 0xc0, !PT ;  /* 0x0000020005057812 */ /* 0x000fe200078ec0ff */
[----:B------:R-:W-:Y:S01]  /*5a60*/  IMAD.SHL.U32 R79, R87, 0x8, RZ ;  /* 0x00000008574f7824 */ /* 0x000fe200078e00ff */
[----:B------:R-:W-:Y:S01]  /*5a70*/  LOP3.LUT R2, R2, 0x28, R87, 0xf8, !PT ;  /* 0x0000002802027812 */ /* 0x000fe200078ef857 */
[----:B------:R-:W-:Y:S01]  /*5a80*/  IMAD.MOV.U32 R86, RZ, RZ, 0x10 ;  /* 0x00000010ff567424 */ /* 0x000fe200078e00ff */
[----:B------:R-:W3:Y:S01]  /*5a90*/  LDC R32, c[0x0][0x84c] ;  /* 0x00021300ff207b82 */ /* 0x000ee20000000800 */
[----:B------:R-:W-:Y:S01]  /*5aa0*/  LOP3.LUT R36, R36, 0x600000, RZ, 0xc0, !PT ;  /* 0x0060000024247812 */ /* 0x000fe200078ec0ff */
[----:B------:R-:W-:Y:S01]  /*5ab0*/  IMAD.MOV.U32 R85, RZ, RZ, 0x1 ;  /* 0x00000001ff557424 */ /* 0x000fe200078e00ff */
[----:B------:R-:W-:Y:S01]  /*5ac0*/  LOP3.LUT R0, R5, 0x400, R0, 0xf8, !PT ;  /* 0x0000040005007812 */ /* 0x000fe200078ef800 */
[----:B------:R-:W-:Y:S01]  /*5ad0*/  IMAD.MOV.U32 R35, RZ, RZ, RZ ;  /* 0x000000ffff237224 */ /* 0x000fe200078e00ff */
[----:B------:R-:W-:Y:S01]  /*5ae0*/  LOP3.LUT R79, R2, 0x38, R79, 0x78, !PT ;  /* 0x00000038024f7812 */ /* 0x000fe200078e784f */
[----:B------:R-:W-:Y:S01]  /*5af0*/  IMAD.MOV.U32 R84, RZ, RZ, RZ ;  /* 0x000000ffff547224 */ /* 0x000fe200078e00ff */
[----:B------:R-:W-:Y:S01]  /*5b00*/  LOP3.LUT R87, R87, 0x60, RZ, 0xc0, !PT ;  /* 0x0000006057577812 */ /* 0x000fe200078ec0ff */
[----:B------:R-:W4:Y:S01]  /*5b10*/  LDC R23, c[0x0][0x850] ;  /* 0x00021400ff177b82 */ /* 0x000f220000000800 */
[----:B------:R-:W2:Y:S01]  /*5b20*/  LDS R3, [UR42+0x230] ;  /* 0x0002302aff037984 */ /* 0x000ea20008000800 */
[----:B------:R-:W-:Y:S01]  /*5b30*/  LOP3.LUT R79, R0, R79, RZ, 0xfc, !PT ;  /* 0x0000004f004f7212 */ /* 0x000fe200078efcff */
[----:B------:R-:W-:Y:S01]  /*5b40*/  IMAD.MOV.U32 R89, RZ, RZ, RZ ;  /* 0x000000ffff597224 */ /* 0x000fe200078e00ff */
[----:B------:R-:W-:Y:S01]  /*5b50*/  SEL R86, R86, 0xfffffff0, !P0 ;  /* 0xfffffff056567807 */ /* 0x000fe20004000000 */
[----:B------:R-:W1:Y:S03]  /*5b60*/  LDCU.64 UR48, c[0x0][0x348] ;  /* 0x00006900ff3077ac */ /* 0x000e660008000a00 */
[----:B------:R-:W1:Y:S01]  /*5b70*/  LDC R17, c[0x0][0x854] ;  /* 0x00021500ff117b82 */ /* 0x000e620000000800 */
[----:B------:R-:W1:Y:S01]  /*5b80*/  LDCU.64 UR38, c[0x0][0x588] ;  /* 0x0000b100ff2677ac */ /* 0x000e620008000a00 */
[----:B------:R-:W-:Y:S01]  /*5b90*/  UIADD3 UR45, UPT, UPT, UR42, 0x36400, URZ ;  /* 0x000364002a2d7890 */ /* 0x000fe2000fffe0ff */
[----:B------:R-:W-:-:S05]  /*5ba0*/  UMOV UR44, URZ ;  /* 0x000000ff002c7c82 */ /* 0x000fca0008000000 */
[----:B------:R-:W1:Y:S01]  /*5bb0*/  LDC.64 R18, c[0x0][0x830] ;  /* 0x00020c00ff127b82 */ /* 0x000e620000000a00 */
[----:B------:R-:W-:-:S07]  /*5bc0*/  UMOV UR43, URZ ;  /* 0x000000ff002b7c82 */ /* 0x000fce0008000000 */
[----:B------:R-:W1:Y:S08]  /*5bd0*/  LDC.64 R66, c[0x0][0x838] ;  /* 0x00020e00ff427b82 */ /* 0x000e700000000a00 */
[----:B------:R-:W1:Y:S08]  /*5be0*/  LDC.64 R64, c[0x0][0x840] ;  /* 0x00021000ff407b82 */ /* 0x000e700000000a00 */
[----:B------:R-:W1:Y:S01]  /*5bf0*/  LDC.64 R60, c[0x0][0x588] ;  /* 0x00016200ff3c7b82 */ /* 0x000e620000000a00 */
[----:B--2---:R-:W-:-:S07]  /*5c00*/  IMAD.IADD R36, R3, 0x1, R36 ;  /* 0x0000000103247824 */ /* 0x004fce00078e0224 */
[----:B------:R-:W2:Y:S08]  /*5c10*/  LDC.64 R62, c[0x0][0x590] ;  /* 0x00016400ff3e7b82 */ /* 0x000eb00000000a00 */
[----:B------:R-:W1:Y:S08]  /*5c20*/  LDC.64 R58, c[0x0][0x5b0] ;  /* 0x00016c00ff3a7b82 */ /* 0x000e700000000a00 */
[----:B------:R-:W1:Y:S08]  /*5c30*/  LDC.64 R56, c[0x0][0x5a8] ;  /* 0x00016a00ff387b82 */ /* 0x000e700000000a00 */
[----:B---34-:R-:W1:Y:S02]  /*5c40*/  LDC R77, c[0x0][0x374] ;  /* 0x0000dd00ff4d7b82 */ /* 0x018e640000000800 */
.L_x_419:
[----:B------:R-:W-:Y:S02]  /*5c50*/  LEA R0, R89, UR42, 0x3 ;  /* 0x0000002a59007c11 */ /* 0x000fe4000f8e18ff */
[----:B------:R-:W-:Y:S02]  /*5c60*/  SHF.L.U32 R3, R83, 0x1f, RZ ;  /* 0x0000001f53037819 */ /* 0x000fe400000006ff */
[----:B------:R-:W-:Y:S02]  /*5c70*/  LEA R24, R89, UR42, 0x4 ;  /* 0x0000002a59187c11 */ /* 0x000fe4000f8e20ff */
[----:B------:R-:W3:Y:S02]  /*5c80*/  SYNCS.PHASECHK.TRANS64.TRYWAIT P0, [R0+URZ+0x1a0], R3 ;  /* 0x0001a003000075a7 */ /* 0x000ee400080011ff */
[----:B-1-3--:R-:W-:Y:S05]  /*5c90*/  @!P0 BRA `(.L_x_399) ;  /* 0x0000002400dc8947 */ /* 0x00afea0003800000 */
.L_x_496:
[----:B------:R-:W4:Y:S01]  /*5ca0*/  LDC.64 R10, c[0x0][0x830] ;  /* 0x00020c00ff0a7b82 */ /* 0x000f220000000a00 */
[----:B------:R-:W2:Y:S01]  /*5cb0*/  LDS.128 R24, [R24+0x200] ;  /* 0x0002000018187984 */ /* 0x000ea20000000c00 */
[----:B-1----:R-:W-:Y:S01]  /*5cc0*/  ISETP.NE.AND P1, PT, R17, 0x1, PT ;  /* 0x000000011100780c */ /* 0x002fe20003f25270 */
[----:B---3--:R-:W-:Y:S01]  /*5cd0*/  VIADD R0, R0, 0x1b8 ;  /* 0x000001b800007836 */ /* 0x008fe20000000000 */
[----:B------:R-:W-:Y:S04]  /*5ce0*/  ISETP.GE.AND P0, PT, R22, 0x1, PT ;  /* 0x000000011600780c */ /* 0x000fe80003f06270 */
[----:B------:R-:W1:Y:S01]  /*5cf0*/  LDC.64 R12, c[0x0][0x838] ;  /* 0x00020e00ff0c7b82 */ /* 0x000e620000000a00 */
[----:B------:R-:W-:Y:S01]  /*5d00*/  PRMT R0, RZ, 0x654, R0 ;  /* 0x00000654ff007816 */ /* 0x000fe20000000000 */
[----:B------:R-:W-:Y:S01]  /*5d10*/  @!PT LDS RZ, [RZ] ;  /* 0x00000000fffff984 */ /* 0x000fe20000000800 */
[----:B------:R-:W-:Y:S01]  /*5d20*/  @!PT LDS RZ, [RZ] ;  /* 0x00000000fffff984 */ /* 0x000fe20000000800 */
[----:B------:R-:W-:Y:S01]  /*5d30*/  @!PT LDS RZ, [RZ] ;  /* 0x00000000fffff984 */ /* 0x000fe20000000800 */
[----:B------:R-:W-:Y:S01]  /*5d40*/  @!PT LDS RZ, [RZ] ;  /* 0x00000000fffff984 */ /* 0x000fe20000000800 */
[----:B------:R3:W-:Y:S06]  /*5d50*/  MEMBAR.ALL.CTA ;  /* 0x0000000000007992 */ /* 0x0007ec0000008000 */
[----:B---3--:R-:W3:Y:S01]  /*5d60*/  FENCE.VIEW.ASYNC.S ;  /* 0x00000000000073c6 */ /* 0x008ee20000000000 */
[----:B------:R-:W1:Y:S01]  /*5d70*/  @!P1 LDC.64 R14, c[0x0][0x840] ;  /* 0x00021000ff0e9b82 */ /* 0x000e620000000a00 */
[----:B---3--:R3:W-:Y:S01]  /*5d80*/  SYNCS.ARRIVE.TRANS64.RED.A1T0 RZ, [R0+URZ], RZ ;  /* 0x000000ff00ff79a7 */ /* 0x0087e200081004ff */
[----:B--2---:R-:W-:Y:S04]  /*5d90*/  LOP3.LUT P4, RZ, R26, 0x1, RZ, 0xc0, !PT ;  /* 0x000000011aff7812 */ /* 0x004fe8000788c0ff */
[----:B------:R-:W-:Y:S09]  /*5da0*/  P2R R88, PR, RZ, 0x10 ;  /* 0x00000010ff587803 */ /* 0x000ff20000000000 */
[----:B------:R-:W-:Y:S02]  /*5db0*/  @P4 MOV R34, R24 ;  /* 0x0000001800224202 */ /* 0x000fe40000000f00 */
[----:B------:R-:W-:Y:S01]  /*5dc0*/  @P4 LOP3.LUT R33, R25, 0xffff, RZ, 0xc0, !PT ;  /* 0x0000ffff19214812 */ /* 0x000fe200078ec0ff */
[----:B---34-:R-:W-:Y:S06]  /*5dd0*/  @!P0 BRA `(.L_x_400) ;  /* 0x0000000000a48947 */ /* 0x018fec0003800000 */
[-C--:B------:R-:W-:Y:S01]  /*5de0*/  IMAD.HI.U32 R16, R77, R64.reuse, RZ ;  /* 0x000000404d107227 */ /* 0x080fe200078e00ff */
[----:B------:R-:W-:Y:S02]  /*5df0*/  ISETP.NE.AND P0, PT, R67, 0x1, PT ;  /* 0x000000014300780c */ /* 0x000fe40003f05270 */
[----:B------:R-:W-:Y:S01]  /*5e00*/  ISETP.NE.AND P2, PT, R22, 0x1, PT ;  /* 0x000000011600780c */ /* 0x000fe20003f45270 */
[----:B------:R-:W-:Y:S01]  /*5e10*/  IMAD.HI.U32 R29, R78, R19, RZ ;  /* 0x000000134e1d7227 */ /* 0x000fe200078e00ff */
[----:B------:R-:W-:Y:S02]  /*5e20*/  SHF.R.U32.HI R16, RZ, R65, R16 ;  /* 0x00000041ff107219 */ /* 0x000fe40000011610 */
[----:B------:R-:W-:Y:S01]  /*5e30*/  ISETP.NE.AND P3, PT, R18, 0x1, PT ;  /* 0x000000011200780c */ /* 0x000fe20003f65270 */
[----:B------:R-:W-:Y:S01]  /*5e40*/  IMAD.HI.U32 R28, R33, R64, RZ ;  /* 0x00000040211c7227 */ /* 0x000fe200078e00ff */
[----:B------:R-:W-:Y:S02]  /*5e50*/  SHF.R.U32.HI R29, RZ, R66, R29 ;  /* 0x00000042ff1d7219 */ /* 0x000fe4000001161d */
[----:B------:R-:W-:Y:S02]  /*5e60*/  SEL R3, R77, R16, !P0 ;  /* 0x000000104d037207 */ /* 0x000fe40004000000 */
[----:B------:R-:W-:Y:S01]  /*5e70*/  SEL R5, R78, R29, !P3 ;  /* 0x0000001d4e057207 */ /* 0x000fe20005800000 */
[----:B------:R-:W-:Y:S04]  /*5e80*/  IMAD.HI.U32 R29, R34, R19, RZ ;  /* 0x00000013221d7227 */ /* 0x000fe800078e00ff */
[----:B------:R-:W-:Y:S01]  /*5e90*/  IMAD.HI.U32 R16, R3, R32, RZ ;  /* 0x0000002003107227 */ /* 0x000fe200078e00ff */
[----:B------:R-:W-:Y:S03]  /*5ea0*/  SHF.R.U32.HI R29, RZ, R66, R29 ;  /* 0x00000042ff1d7219 */ /* 0x000fe6000001161d */
[----:B------:R-:W-:Y:S01]  /*5eb0*/  IMAD.HI.U32 R20, R5, R32, RZ ;  /* 0x0000002005147227 */ /* 0x000fe200078e00ff */
[----:B------:R-:W-:Y:S02]  /*5ec0*/  @P2 SHF.R.U32.HI R3, RZ, R23, R16 ;  /* 0x00000017ff032219 */ /* 0x000fe40000011610 */
[----:B------:R-:W-:Y:S02]  /*5ed0*/  SHF.R.U32.HI R16, RZ, R65, R28 ;  /* 0x00000041ff107219 */ /* 0x000fe4000001161c */
[----:B------:R-:W-:Y:S01]  /*5ee0*/  @P2 SHF.R.U32.HI R5, RZ, R23, R20 ;  /* 0x00000017ff052219 */ /* 0x000fe20000011614 */
[----:B------:R-:W-:Y:S01]  /*5ef0*/  IMAD R7, R22, R3, RZ ;  /* 0x0000000316077224 */ /* 0x000fe200078e02ff */
[----:B------:R-:W-:Y:S02]  /*5f00*/  SEL R2, R33, R16, !P0 ;  /* 0x0000001021027207 */ /* 0x000fe40004000000 */
[----:B------:R-:W-:Y:S01]  /*5f10*/  SEL R3, R34, R29, !P3 ;  /* 0x0000001d22037207 */ /* 0x000fe20005800000 */
[----:B------:R-:W-:Y:S01]  /*5f20*/  IMAD R4, R22, R5, RZ ;  /* 0x0000000516047224 */ /* 0x000fe200078e02ff */
[C---:B------:R-:W-:Y:S01]  /*5f30*/  ISETP.GE.AND P0, PT, R2.reuse, R7, PT ;  /* 0x000000070200720c */ /* 0x040fe20003f06270 */
[C---:B------:R-:W-:Y:S03]  /*5f40*/  IMAD.HI.U32 R6, R2.reuse, R32, RZ ;  /* 0x0000002002067227 */ /* 0x040fe600078e00ff */
[C---:B------:R-:W-:Y:S02]  /*5f50*/  ISETP.GE.OR P0, PT, R3.reuse, R4, P0 ;  /* 0x000000040300720c */ /* 0x040fe40000706670 */
[----:B------:R-:W-:Y:S04]  /*5f60*/  SHF.R.U32.HI R9, RZ, R23, R6 ;  /* 0x00000017ff097219 */ /* 0x000fe80000011606 */
[----:B------:R-:W-:Y:S05]  /*5f70*/  SEL R9, R2, R9, !P2 ;  /* 0x0000000902097207 */ /* 0x000fea0005000000 */
[----:B------:R-:W-:Y:S02]  /*5f80*/  IMAD.MOV R21, RZ, RZ, -R9 ;  /* 0x000000ffff157224 */ /* 0x000fe400078e0a09 */
[C---:B------:R-:W-:Y:S04]  /*5f90*/  @!P0 IMAD.HI.U32 R4, R3.reuse, R32, RZ ;  /* 0x0000002003048227 */ /* 0x040fe800078e00ff */
[----:B------:R-:W-:Y:S01]  /*5fa0*/  IMAD R6, R22, R21, R2 ;  /* 0x0000001516067224 */ /* 0x000fe200078e0202 */
[----:B------:R-:W-:Y:S04]  /*5fb0*/  @!P0 SHF.R.U32.HI R4, RZ, R23, R4 ;  /* 0x00000017ff048219 */ /* 0x000fe80000011604 */
[----:B------:R-:W-:Y:S02]  /*5fc0*/  @!P0 SEL R0, R3, R4, !P2 ;  /* 0x0000000403008207 */ /* 0x000fe40005000000 */
[----:B------:R-:W-:Y:S02]  /*5fd0*/  IADD3 R4, PT, PT, -R2, RZ, RZ ;  /* 0x000000ff02047210 */ /* 0x000fe40007ffe1ff */
[----:B------:R-:W-:Y:S01]  /*5fe0*/  @!P0 IADD3 R8, PT, PT, R9, -R0, RZ ;  /* 0x8000000009088210 */ /* 0x000fe20007ffe0ff */
[----:B------:R-:W-:Y:S02]  /*5ff0*/  @!P0 IMAD R0, R5, R6, R0 ;  /* 0x0000000605008224 */ /* 0x000fe400078e0200 */
[--C-:B------:R-:W-:Y:S02]  /*6000*/  IMAD.MOV R5, RZ, RZ, -R3.reuse ;  /* 0x000000ffff057224 */ /* 0x100fe400078e0a03 */
[----:B------:R-:W-:Y:S02]  /*6010*/  @!P0 IMAD R2, R8, R22, R3 ;  /* 0x0000001608028224 */ /* 0x000fe400078e0203 */
[----:B------:R-:W-:Y:S02]  /*6020*/  @!P0 IMAD.MOV.U32 R3, RZ, RZ, R0 ;  /* 0x000000ffff038224 */ /* 0x000fe400078e0000 */
[----:B------:R-:W-:Y:S02]  /*6030*/  IMAD R34, R18, R5, R34 ;  /* 0x0000000512227224 */ /* 0x000fe400078e0222 */
[----:B------:R-:W-:Y:S02]  /*6040*/  IMAD R33, R67, R4, R33 ;  /* 0x0000000443217224 */ /* 0x000fe400078e0221 */
[----:B------:R-:W-:Y:S02]  /*6050*/  IMAD R34, R3, R18, R34 ;  /* 0x0000001203227224 */ /* 0x000fe400078e0222 */
[----:B------:R-:W-:Y:S07]  /*6060*/  IMAD R33, R2, R67, R33 ;  /* 0x0000004302217224 */ /* 0x000fee00078e0221 */
.L_x_400:
[----:B------:R-:W-:Y:S01]  /*6070*/  @!P1 IMAD.HI.U32 R3, R34, R11, RZ ;  /* 0x0000000b22039227 */ /* 0x000fe200078e00ff */
[----:B------:R-:W-:Y:S01]  /*6080*/  @!P1 ISETP.NE.AND P2, PT, R10, 0x1, PT ;  /* 0x000000010a00980c */ /* 0x000fe20003f45270 */
[----:B------:R-:W-:Y:S01]  /*6090*/  ULOP3.LUT UP0, URZ, UR45, 0x3f0, URZ, 0xc0, !UPT ;  /* 0x000003f02dff7892 */ /* 0x000fe2000f80c0ff */
[----:B-1----:R-:W-:Y:S01]  /*60a0*/  @!P1 ISETP.NE.AND P0, PT, R13, 0x1, PT ;  /* 0x000000010d00980c */ /* 0x002fe20003f05270 */
[----:B------:R-:W-:Y:S01]  /*60b0*/  @!P1 IMAD.HI.U32 R0, R33, R14, RZ ;  /* 0x0000000e21009227 */ /* 0x000fe200078e00ff */
[----:B------:R-:W-:Y:S02]  /*60c0*/  @!P1 SHF.R.U32.HI R3, RZ, R12, R3 ;  /* 0x0000000cff039219 */ /* 0x000fe40000011603 */
[----:B------:R-:W-:Y:S01]  /*60d0*/  @P4 SHF.R.U32.HI R81, RZ, 0x10, R25 ;  /* 0x00000010ff514819 */ /* 0x000fe20000011619 */
[----:B------:R-:W-:Y:S01]  /*60e0*/  VIADD R89, R89, 0x1 ;  /* 0x0000000159597836 */ /* 0x000fe20000000000 */
[----:B------:R-:W-:Y:S02]  /*60f0*/  @!P1 SHF.R.U32.HI R0, RZ, R15, R0 ;  /* 0x0000000fff009219 */ /* 0x000fe40000011600 */
[----:B------:R-:W-:Y:S02]  /*6100*/  @!P1 SEL R5, R34, R3, !P2 ;  /* 0x0000000322059207 */ /* 0x000fe40005000000 */
[----:B------:R-:W-:Y:S05]  /*6110*/  @!P1 SEL R0, R33, R0, !P0 ;  /* 0x0000000021009207 */ /* 0x000fea0004000000 */
[----:B------:R-:W-:Y:S02]  /*6120*/  @!P1 IMAD.IADD R3, R0, 0x1, -R5 ;  /* 0x0000000100039824 */ /* 0x000fe400078e0a05 */
[----:B------:R-:W-:Y:S02]  /*6130*/  @!P1 IMAD.IADD R0, R5, 0x1, -R0 ;  /* 0x0000000105009824 */ /* 0x000fe400078e0a00 */
[----:B------:R-:W-:Y:S02]  /*6140*/  @!P1 IMAD R34, R3, R10, R34 ;  /* 0x0000000a03229224 */ /* 0x000fe400078e0222 */
[----:B------:R-:W-:Y:S01]  /*6150*/  @!P1 IMAD R33, R0, R13, R33 ;  /* 0x0000000d00219224 */ /* 0x000fe200078e0221 */
[----:B------:R-:W-:Y:S06]  /*6160*/  BRA.U !UP0, `(.L_x_401) ;  /* 0x00000001087c7547 */ /* 0x000fec000b800000 */
[----:B------:R-:W1:Y:S01]  /*6170*/  LDCU.64 UR8, c[0x4][0xb8] ;  /* 0x01001700ff0877ac */ /* 0x000e620008000a00 */
[----:B------:R-:W-:Y:S01]  /*6180*/  MOV R2, 0xc8 ;  /* 0x000000c800027802 */ /* 0x000fe20000000f00 */
[----:B------:R-:W-:Y:S02]  /*6190*/  HFMA2 R12, -RZ, RZ, 0, 5.9604644775390625e-08 ;  /* 0x00000001ff0c7431 */ /* 0x000fe400000001ff */
[----:B------:R-:W-:Y:S01]  /*61a0*/  IMAD.MOV.U32 R8, RZ, RZ, 0x70 ;  /* 0x00000070ff087424 */ /* 0x000fe200078e00ff */
[----:B------:R2:W3:Y:S01]  /*61b0*/  LDC.64 R14, c[0x4][R2] ;  /* 0x01000000020e7b82 */ /* 0x0004e20000000a00 */
[----:B------:R-:W4:Y:S01]  /*61c0*/  LDCU.64 UR6, c[0x4][0xc0] ;  /* 0x01001800ff0677ac */ /* 0x000f220008000a00 */
[----:B------:R-:W-:Y:S01]  /*61d0*/  IMAD.MOV.U32 R13, RZ, RZ, RZ ;  /* 0x000000ffff0d7224 */ /* 0x000fe200078e00ff */
[----:B------:R-:W2:Y:S01]  /*61e0*/  LDCU.64 UR4, c[0x4][0x40] ;  /* 0x01000800ff0477ac */ /* 0x000ea20008000a00 */
[----:B-1----:R-:W-:Y:S01]  /*61f0*/  MOV R5, UR9 ;  /* 0x0000000900057c02 */ /* 0x002fe20008000f00 */
[----:B------:R-:W-:Y:S01]  /*6200*/  IMAD.U32 R4, RZ, RZ, UR8 ;  /* 0x00000008ff047e24 */ /* 0x000fe2000f8e00ff */
[----:B----4-:R-:W-:Y:S01]  /*6210*/  MOV R7, UR7 ;  /* 0x0000000700077c02 */ /* 0x010fe20008000f00 */
[----:B------:R-:W-:Y:S01]  /*6220*/  IMAD.U32 R6, RZ, RZ, UR6 ;  /* 0x00000006ff067e24 */ /* 0x000fe2000f8e00ff */
[----:B--2---:R-:W-:Y:S01]  /*6230*/  MOV R11, UR5 ;  /* 0x00000005000b7c02 */ /* 0x004fe20008000f00 */
[----:B------:R-:W-:Y:S02]  /*6240*/  IMAD.U32 R10, RZ, RZ, UR4 ;  /* 0x00000004ff0a7e24 */ /* 0x000fe4000f8e00ff */
[----:B------:R-:W-:Y:S07]  /*6250*/  LEPC R20, `(.L_x_402) ;  /* 0x000000001014794e */ /* 0x000fee0000000000 */
[----:B---3-5:R-:W-:Y:S05]  /*6260*/  CALL.ABS.NOINC R14 ;  /* 0x000000000e007343 */ /* 0x028fea0003c00000 */
.L_x_402:
[----:B------:R-:W1:Y:S01]  /*6270*/  LDCU.64 UR8, c[0x4][0xb8] ;  /* 0x01001700ff0877ac */ /* 0x000e620008000a00 */
[----:B------:R-:W2:Y:S01]  /*6280*/  LDC.64 R2, c[0x4][R2] ;  /* 0x0100000002027b82 */ /* 0x000ea20000000a00 */
[----:B------:R-:W-:Y:S02]  /*6290*/  HFMA2 R12, -RZ, RZ, 0, 5.9604644775390625e-08 ;  /* 0x00000001ff0c7431 */ /* 0x000fe400000001ff */
[----:B------:R-:W-:Y:S02]  /*62a0*/  IMAD.MOV.U32 R8, RZ, RZ, 0x70 ;  /* 0x00000070ff087424 */ /* 0x000fe400078e00ff */
[----:B------:R-:W-:Y:S01]  /*62b0*/  IMAD.MOV.U32 R13, RZ, RZ, RZ ;  /* 0x000000ffff0d7224 */ /* 0x000fe200078e00ff */
[----:B------:R-:W3:Y:S01]  /*62c0*/  LDCU.64 UR6, c[0x4][0xc0] ;  /* 0x01001800ff0677ac */ /* 0x000ee20008000a00 */
[----:B------:R-:W4:Y:S01]  /*62d0*/  LDCU.64 UR4, c[0x4][0x40] ;  /* 0x01000800ff0477ac */ /* 0x000f220008000a00 */
[----:B-1----:R-:W-:Y:S02]  /*62e0*/  MOV R4, UR8 ;  /* 0x0000000800047c02 */ /* 0x002fe40008000f00 */
[----:B------:R-:W-:Y:S02]  /*62f0*/  MOV R5, UR9 ;  /* 0x0000000900057c02 */ /* 0x000fe40008000f00 */
[----:B---3--:R-:W-:Y:S01]  /*6300*/  MOV R7, UR7 ;  /* 0x0000000700077c02 */ /* 0x008fe20008000f00 */
[----:B------:R-:W-:Y:S01]  /*6310*/  IMAD.U32 R6, RZ, RZ, UR6 ;  /* 0x00000006ff067e24 */ /* 0x000fe2000f8e00ff */
[----:B----4-:R-:W-:Y:S01]  /*6320*/  MOV R11, UR5 ;  /* 0x00000005000b7c02 */ /* 0x010fe20008000f00 */
[----:B------:R-:W-:Y:S02]  /*6330*/  IMAD.U32 R10, RZ, RZ, UR4 ;  /* 0x00000004ff0a7e24 */ /* 0x000fe4000f8e00ff */
[----:B------:R-:W-:Y:S07]  /*6340*/  LEPC R20, `(.L_x_401) ;  /* 0x000000001014794e */ /* 0x000fee0000000000 */
[----:B--2---:R-:W-:Y:S05]  /*6350*/  CALL.ABS.NOINC R2 ;  /* 0x0000000002007343 */ /* 0x004fea0003c00000 */
.L_x_401:
[----:B------:R-:W-:Y:S01]  /*6360*/  ISETP.NE.U32.AND P2, PT, R62, RZ, PT ;  /* 0x000000ff3e00720c */ /* 0x000fe20003f45070 */
[----:B------:R-:W-:Y:S01]  /*6370*/  UISETP.NE.AND UP1, UPT, UR46, URZ, UPT ;  /* 0x000000ff2e00728c */ /* 0x000fe2000bf25270 */
[----:B------:R-:W-:Y:S02]  /*6380*/  ISETP.NE.U32.AND P4, PT, R58, RZ, PT ;  /* 0x000000ff3a00720c */ /* 0x000fe40003f85070 */
[----:B------:R-:W-:Y:S02]  /*6390*/  ISETP.NE.AND.EX P2, PT, R63, RZ, PT, P2 ;  /* 0x000000ff3f00720c */ /* 0x000fe40003f45320 */
[----:B------:R-:W-:Y:S02]  /*63a0*/  PLOP3.LUT P1, PT, PT, PT, PT, 0x8, 0x80 ;  /* 0x000000000080781c */ /* 0x000fe40003f2e170 */
[----:B------:R-:W-:Y:S02]  /*63b0*/  PLOP3.LUT P0, PT, PT, PT, UP1, 0x80, 0x8 ;  /* 0x000000000008781c */ /* 0x000fe40003f0f018 */
[----:B------:R-:W-:Y:S02]  /*63c0*/  ISETP.NE.AND.EX P4, PT, R59, RZ, PT, P4 ;  /* 0x000000ff3b00720c */ /* 0x000fe40003f85340 */
[----:B------:R-:W1:Y:S09]  /*63d0*/  @UP1 LDCU.64 UR4, c[0x0][0x588] ;  /* 0x0000b100ff0417ac */ /* 0x000e720008000a00 */
[----:B------:R-:W-:Y:S01]  /*63e0*/  @P0 PLOP3.LUT P1, PT, P2, PT, PT, 0x80, 0x8 ;  /* 0x000000000008081c */ /* 0x000fe2000172f070 */
[----:B-1----:R-:W-:Y:S04]  /*63f0*/  @UP1 UISETP.NE.U32.AND UP0, UPT, UR4, URZ, UPT ;  /* 0x000000ff0400128c */ /* 0x002fe8000bf05070 */
[----:B------:R-:W-:Y:S04]  /*6400*/  @UP1 UISETP.NE.AND.EX UP0, UPT, UR5, URZ, UPT, UP0 ;  /* 0x000000ff0500128c */ /* 0x000fe8000bf05300 */
[----:B------:R-:W-:Y:S01]  /*6410*/  @UP1 USEL UR4, URZ, 0xffffffff, UP0 ;  /* 0xffffffffff041887 */ /* 0x000fe20008000000 */
[----:B------:R-:W-:Y:S11]  /*6420*/  @!P2 BRA `(.L_x_403) ;  /* 0x00000000002ca947 */ /* 0x000ff60003800000 */
[----:B------:R-:W-:Y:S01]  /*6430*/  ISETP.NE.U32.AND P3, PT, R60, RZ, PT ;  /* 0x000000ff3c00720c */ /* 0x000fe20003f65070 */
[----:B------:R-:W-:Y:S03]  /*6440*/  IMAD.MOV.U32 R76, RZ, RZ, 0x1 ;  /* 0x00000001ff4c7424 */ /* 0x000fe600078e00ff */
[----:B------:R-:W-:Y:S11]  /*6450*/  ISETP.NE.AND.EX P3, PT, R61, RZ, PT, P3 ;  /* 0x000000ff3d00720c */ /* 0x000ff60003f65330 */
[----:B------:R-:W-:Y:S02]  /*6460*/  @!UPT UIADD3 URZ, UPT, UPT, URZ, URZ, URZ ;  /* 0x000000fffffff290 */ /* 0x000fe4000fffe0ff */
[----:B------:R-:W1:Y:S01]  /*6470*/  @P3 LDC.64 R2, c[0x0][0x588] ;  /* 0x00016200ff023b82 */ /* 0x000e620000000a00 */
[----:B------:R-:W-:Y:S04]  /*6480*/  @P3 IMAD R0, R62, UR36, RZ ;  /* 0x000000243e003c24 */ /* 0x000fe8000f8e02ff */
[----:B-1----:R-:W-:Y:S04]  /*6490*/  @P3 IMAD.WIDE R2, R0, 0x4, R2 ;  /* 0x0000000400023825 */ /* 0x002fe800078e0202 */
[----:B------:R-:W-:Y:S01]  /*64a0*/  HFMA2 R0, -RZ, RZ, 0, 5.9604644775390625e-08 ;  /* 0x00000001ff007431 */ /* 0x000fe200000001ff */
[----:B-----5:R1:W5:Y:S04]  /*64b0*/  @P3 LDG.E R39, desc[UR40][R2.64] ;  /* 0x0000002802273981 */ /* 0x020368000c1e1900 */
[----:B------:R-:W-:Y:S01]  /*64c0*/  @!P3 PRMT R76, R0, 0x7610, R76 ;  /* 0x00007610004cb816 */ /* 0x000fe2000000004c */
[----:B-1----:R-:W2:Y:S06]  /*64d0*/  @!P3 LDC R39, c[0x0][0x580] ;  /* 0x00016000ff27bb82 */ /* 0x002eac0000000800 */
.L_x_403:
[----:B------:R-:W-:Y:S05]  /*64e0*/  @!P4 BRA `(.L_x_404) ;  /* 0x000000000020c947 */ /* 0x000fea0003800000 */
[----:B------:R-:W-:Y:S04]  /*64f0*/  ISETP.NE.U32.AND P3, PT, R56, RZ, PT ;  /* 0x000000ff3800720c */ /* 0x000fe80003f65070 */
[----:B------:R-:W-:Y:S11]  /*6500*/  ISETP.NE.AND.EX P3, PT, R57, RZ, PT, P3 ;  /* 0x000000ff3900720c */ /* 0x000ff60003f65330 */
[----:B------:R-:W-:Y:S02]  /*6510*/  @!UPT UIADD3 URZ, UPT, UPT, URZ, URZ, URZ ;  /* 0x000000fffffff290 */ /* 0x000fe4000fffe0ff */
[----:B------:R-:W1:Y:S01]  /*6520*/  @P3 LDC.64 R2, c[0x0][0x5a8] ;  /* 0x00016a00ff023b82 */ /* 0x000e620000000a00 */
[----:B------:R-:W-:Y:S04]  /*6530*/  @P3 IMAD R0, R58, UR36, RZ ;  /* 0x000000243a003c24 */ /* 0x000fe8000f8e02ff */
[----:B-1----:R-:W-:Y:S05]  /*6540*/  @P3 IMAD.WIDE R2, R0, 0x4, R2 ;  /* 0x0000000400023825 */ /* 0x002fea00078e0202 */
[----:B-----5:R1:W5:Y:S02]  /*6550*/  @P3 LDG.E R37, desc[UR40][R2.64] ;  /* 0x0000002802253981 */ /* 0x020364000c1e1900 */
[----:B-1----:R-:W3:Y:S02]  /*6560*/  @!P3 LDC R37, c[0x0][0x5a0] ;  /* 0x00016800ff25bb82 */ /* 0x002ee40000000800 */
.L_x_404:
[----:B--2--5:R-:W-:Y:S01]  /*6570*/  @P0 FSETP.NEU.AND P4, PT, R39, RZ, PT ;  /* 0x000000ff2700020b */ /* 0x024fe20003f8d000 */
[----:B------:R-:W-:Y:S01]  /*6580*/  IMAD.U32 R2, RZ, RZ, UR4 ;  /* 0x00000004ff027e24 */ /* 0x000fe2000f8e00ff */
[----:B------:R-:W-:Y:S01]  /*6590*/  @P0 LOP3.LUT P3, RZ, R76, 0xff, RZ, 0xc0, !PT ;  /* 0x000000ff4cff0812 */ /* 0x000fe2000786c0ff */
[----:B------:R-:W-:Y:S01]  /*65a0*/  IMAD.U32 R4, RZ, RZ, UR44 ;  /* 0x0000002cff047e24 */ /* 0x000fe2000f8e00ff */
[----:B------:R-:W-:Y:S01]  /*65b0*/  @P0 SEL R7, RZ, 0xffffffff, P4 ;  /* 0xffffffffff070807 */ /* 0x000fe20002000000 */
[----:B------:R-:W-:Y:S01]  /*65c0*/  BSSY B1, `(.L_x_405) ;  /* 0x000002e000017945 */ /* 0x000fe20003800000 */
[----:B------:R-:W-:Y:S02]  /*65d0*/  LEA R68, R35, UR42, 0x3 ;  /* 0x0000002a23447c11 */ /* 0x000fe4000f8e18ff */
[----:B------:R-:W-:Y:S02]  /*65e0*/  CS2R R54, SRZ ;  /* 0x0000000000367805 */ /* 0x000fe4000001ff00 */
[----:B------:R-:W-:Y:S02]  /*65f0*/  @P1 SEL R7, R2, R7, !P3 ;  /* 0x0000000702071207 */ /* 0x000fe40005800000 */
[----:B------:R-:W-:Y:S02]  /*6600*/  CS2R R52, SRZ ;  /* 0x0000000000347805 */ /* 0x000fe4000001ff00 */
[----:B------:R-:W-:Y:S02]  /*6610*/  LOP3.LUT R2, R85, 0x1, RZ, 0x3c, !PT ;  /* 0x0000000155027812 */ /* 0x000fe400078e3cff */
[----:B------:R-:W-:Y:S02]  /*6620*/  CS2R R46, SRZ ;  /* 0x00000000002e7805 */ /* 0x000fe4000001ff00 */
[----:B------:R-:W-:Y:S02]  /*6630*/  @P0 LOP3.LUT R7, R7, 0x1, RZ, 0xc0, !PT ;  /* 0x0000000107070812 */ /* 0x000fe400078ec0ff */
[----:B------:R-:W-:Y:S02]  /*6640*/  CS2R R44, SRZ ;  /* 0x00000000002c7805 */ /* 0x000fe4000001ff00 */
[----:B------:R-:W-:Y:S02]  /*6650*/  LEA R0, R4, UR42, 0x3 ;  /* 0x0000002a04007c11 */ /* 0x000fe4000f8e18ff */
[----:B------:R-:W-:Y:S02]  /*6660*/  ISETP.NE.U32.OR P5, PT, R7, 0x1, !P0 ;  /* 0x000000010700780c */ /* 0x000fe400047a5470 */
[----:B------:R-:W-:Y:S02]  /*6670*/  SHF.L.U32 R3, R84, 0x1f, RZ ;  /* 0x0000001f54037819 */ /* 0x000fe400000006ff */
[----:B------:R-:W-:Y:S02]  /*6680*/  PLOP3.LUT P4, PT, PT, PT, PT, 0x8, 0x80 ;  /* 0x000000000080781c */ /* 0x000fe40003f8e170 */
[----:B------:R-:W-:Y:S07]  /*6690*/  P2R R90, PR, RZ, 0x20 ;  /* 0x00000020ff5a7803 */ /* 0x000fee0000000000 */
[----:B------:R-:W-:Y:S04]  /*66a0*/  @P5 SHF.L.U32 R5, R2, 0x1f, RZ ;  /* 0x0000001f02055819 */ /* 0x000fe800000006ff */
[----:B------:R-:W1:Y:S01]  /*66b0*/  @P5 SYNCS.PHASECHK.TRANS64.TRYWAIT P0, [R0+URZ+0x180], R5 ;  /* 0x00018005000055a7 */ /* 0x000e6200080011ff */
[----:B------:R2:W4:Y:S01]  /*66c0*/  SYNCS.PHASECHK.TRANS64.TRYWAIT P3, [R68+URZ+0x1d0], R3 ;  /* 0x0001d003440075a7 */ /* 0x00052200080611ff */
[----:B-1----:R-:W-:Y:S01]  /*66d0*/  @P5 PLOP3.LUT P4, PT, P0, PT, PT, 0x8, 0x80 ;  /* 0x000000000080581c */ /* 0x002fe2000078e170 */
[----:B------:R-:W-:Y:S01]  /*66e0*/  @!UPT UIADD3 URZ, UPT, UPT, URZ, URZ, URZ ;  /* 0x000000fffffff290 */ /* 0x000fe2000fffe0ff */
[----:B--2-4-:R-:W-:Y:S11]  /*66f0*/  @!P5 BRA `(.L_x_406) ;  /* 0x000000000068d947 */ /* 0x014ff60003800000 */
[----:B------:R-:W-:Y:S01]  /*6700*/  ISETP.NE.U32.AND P0, PT, RZ, UR38, PT ;  /* 0x00000026ff007c0c */ /* 0x000fe2000bf05070 */
[----:B------:R-:W-:Y:S01]  /*6710*/  BSSY B0, `(.L_x_407) ;  /* 0x000000e000007945 */ /* 0x000fe20003800000 */
[----:B------:R-:W-:Y:S02]  /*6720*/  FSETP.NEU.AND P1, PT, R39, RZ, PT ;  /* 0x000000ff2700720b */ /* 0x000fe40003f2d000 */
[----:B------:R-:W-:Y:S02]  /*6730*/  ISETP.NE.AND.EX P0, PT, RZ, UR39, PT, P0 ;  /* 0x00000027ff007c0c */ /* 0x000fe4000bf05300 */
[----:B------:R-:W-:Y:S02]  /*6740*/  SEL R4, RZ, 0xffffffff, P1 ;  /* 0xffffffffff047807 */ /* 0x000fe40000800000 */
[----:B------:R-:W-:Y:S02]  /*6750*/  LOP3.LUT P1, RZ, R76, 0xff, RZ, 0xc0, !PT ;  /* 0x000000ff4cff7812 */ /* 0x000fe4000782c0ff */
[----:B------:R-:W-:Y:S04]  /*6760*/  SEL R5, RZ, 0xffffffff, P0 ;  /* 0xffffffffff057807 */ /* 0x000fe80000000000 */
[----:B------:R-:W-:Y:S04]  /*6770*/  @P2 SEL R4, R5, R4, !P1 ;  /* 0x0000000405042207 */ /* 0x000fe80004800000 */
[----:B------:R-:W-:Y:S04]  /*6780*/  LOP3.LUT R4, R4, 0x1, RZ, 0xc0, !PT ;  /* 0x0000000104047812 */ /* 0x000fe800078ec0ff */
[----:B------:R-:W-:Y:S01]  /*6790*/  ISETP.NE.U32.AND P0, PT, R4, 0x1, PT ;  /* 0x000000010400780c */ /* 0x000fe20003f05070 */
[----:B------:R-:W-:Y:S01]  /*67a0*/  IMAD.U32 R4, RZ, RZ, UR44 ;  /* 0x0000002cff047e24 */ /* 0x000fe2000f8e00ff */
[----:B------:R-:W-:Y:S11]  /*67b0*/  @!P4 BRA `(.L_x_408) ;  /* 0x00000000000cc947 */ /* 0x000ff60003800000 */
[----:B------:R-:W-:Y:S04]  /*67c0*/  SHF.L.U32 R5, R2, 0x1f, RZ ;  /* 0x0000001f02057819 */ /* 0x000fe800000006ff */
[----:B------:R-:W1:Y:S02]  /*67d0*/  SYNCS.PHASECHK.TRANS64.TRYWAIT P1, [R0+URZ+0x180], R5 ;  /* 0x00018005000075a7 */ /* 0x000e6400080211ff */
[----:B-1----:R-:W-:Y:S05]  /*67e0*/  @!P1 BRA `(.L_x_409) ;  /* 0x0000001c001c9947 */ /* 0x002fea0003800000 */
.L_x_408:
[----:B------:R-:W-:Y:S05]  /*67f0*/  BSYNC B0 ;  /* 0x0000000000007941 */ /* 0x000fea0003800000 */
.L_x_407:
[----:B-1----:R-:W-:Y:S01]  /*6800*/  @P0 IMAD R0, R4, 0x800, R79 ;  /* 0x0000080004000824 */ /* 0x002fe200078e024f */
[----:B------:R-:W-:Y:S02]  /*6810*/  CS2R R46, SRZ ;  /* 0x00000000002e7805 */ /* 0x000fe4000001ff00 */
[----:B------:R-:W-:Y:S01]  /*6820*/  CS2R R44, SRZ ;  /* 0x00000000002c7805 */ /* 0x000fe2000001ff00 */
[----:B------:R-:W-:Y:S01]  /*6830*/  IMAD.MOV.U32 R54, RZ, RZ, RZ ;  /* 0x000000ffff367224 */ /* 0x000fe200078e00ff */
[----:B------:R-:W-:Y:S02]  /*6840*/  CS2R R52, SRZ ;  /* 0x0000000000347805 */ /* 0x000fe4000001ff00 */
[----:B------:R-:W-:Y:S01]  /*6850*/  @P0 LEA R5, R0, UR42, 0x1 ;  /* 0x0000002a00050c11 */ /* 0x000fe2000f8e08ff */
[----:B------:R-:W-:Y:S05]  /*6860*/  @P0 WARPSYNC.ALL ;  /* 0x0000000000000948 */ /* 0x000fea0003800000 */
[----:B------:R1:W2:Y:S01]  /*6870*/  @P0 LDSM.16.MT88.4 R44, [R5+0x36400] ;  /* 0x03640000052c083b */ /* 0x0002a20000004200 */
[----:B------:R-:W-:Y:S05]  /*6880*/  @P0 IMAD R0, R86, 0x2, R5 ;  /* 0x0000000256000824 */ /* 0x000fea00078e0205 */
[----:B------:R1:W4:Y:S02]  /*6890*/  @P0 LDSM.16.MT88.4 R52, [R0+0x36400] ;  /* 0x036400000034083b */ /* 0x0003240000004200 */
.L_x_406:
[----:B------:R-:W-:Y:S05]  /*68a0*/  BSYNC B1 ;  /* 0x0000000000017941 */ /* 0x000fea0003800000 */
.L_x_405:
[----:B------:R-:W-:Y:S05]  /*68b0*/  IMAD R38, R35, 0x10, R36 ;  /* 0x0000001023267824 */ /* 0x000fea00078e0224 */
[----:B-1----:R-:W-:Y:S04]  /*68c0*/  SHF.R.U32.HI R5, RZ, 0x15, R38 ;  /* 0x00000015ff057819 */ /* 0x002fe80000011626 */
[----:B------:R-:W-:Y:S01]  /*68d0*/  LOP3.LUT P0, RZ, R5, 0x3, R80, 0x48, !PT ;  /* 0x0000000305ff7812 */ /* 0x000fe20007804850 */
[----:B------:R-:W-:Y:S01]  /*68e0*/  @!UPT UIADD3 URZ, UPT, UPT, URZ, URZ, URZ ;  /* 0x000000fffffff290 */ /* 0x000fe2000fffe0ff */
[----:B------:R-:W-:Y:S11]  /*68f0*/  @P3 BRA `(.L_x_410) ;  /* 0x0000000000083947 */ /* 0x000ff60003800000 */
[----:B------:R-:W1:Y:S02]  /*6900*/  SYNCS.PHASECHK.TRANS64.TRYWAIT P1, [R68+URZ+0x1d0], R3 ;  /* 0x0001d003440075a7 */ /* 0x000e6400080211ff */
[----:B-1----:R-:W-:Y:S05]  /*6910*/  @!P1 BRA `(.L_x_411) ;  /* 0x0000001800e49947 */ /* 0x002fea0003800000 */
.L_x_410:
[----:B------:R-:W-:Y:S05]  /*6920*/  @!P0 BRA `(.L_x_412) ;  /* 0x0000000000408947 */ /* 0x000fea0003800000 */
[----:B------:R-:W1:Y:S01]  /*6930*/  LDCU.64 UR8, c[0x4][0xa8] ;  /* 0x01001500ff0877ac */ /* 0x000e620008000a00 */
[----:B------:R-:W-:Y:S01]  /*6940*/  MOV R3, 0xc8 ;  /* 0x000000c800037802 */ /* 0x000fe20000000f00 */
[----:B------:R-:W-:Y:S02]  /*6950*/  HFMA2 R12, -RZ, RZ, 0, 5.9604644775390625e-08 ;  /* 0x00000001ff0c7431 */ /* 0x000fe400000001ff */
[----:B------:R-:W-:Y:S02]  /*6960*/  IMAD.MOV.U32 R8, RZ, RZ, 0x192 ;  /* 0x00000192ff087424 */ /* 0x000fe400078e00ff */
[----:B------:R-:W-:Y:S01]  /*6970*/  IMAD.MOV.U32 R13, RZ, RZ, RZ ;  /* 0x000000ffff0d7224 */ /* 0x000fe200078e00ff */
[----:B------:R-:W5:Y:S01]  /*6980*/  LDCU.64 UR6, c[0x4][0xb0] ;  /* 0x01001600ff0677ac */ /* 0x000f620008000a00 */
[----:B------:R-:W2:Y:S01]  /*6990*/  LDC.64 R2, c[0x4][R3] ;  /* 0x0100000003027b82 */ /* 0x000ea20000000a00 */
[----:B------:R-:W3:Y:S01]  /*69a0*/  LDCU.64 UR4, c[0x4][0x48] ;  /* 0x01000900ff0477ac */ /* 0x000ee20008000a00 */
[----:B-1----:R-:W-:Y:S01]  /*69b0*/  MOV R5, UR9 ;  /* 0x0000000900057c02 */ /* 0x002fe20008000f00 */
[----:B------:R-:W-:Y:S01]  /*69c0*/  IMAD.U32 R4, RZ, RZ, UR8 ;  /* 0x00000008ff047e24 */ /* 0x000fe2000f8e00ff */
[----:B-----5:R-:W-:Y:S01]  /*69d0*/  MOV R7, UR7 ;  /* 0x0000000700077c02 */ /* 0x020fe20008000f00 */
[----:B------:R-:W-:Y:S01]  /*69e0*/  IMAD.U32 R6, RZ, RZ, UR6 ;  /* 0x00000006ff067e24 */ /* 0x000fe2000f8e00ff */
[----:B---3--:R-:W-:Y:S01]  /*69f0*/  MOV R11, UR5 ;  /* 0x00000005000b7c02 */ /* 0x008fe20008000f00 */
[----:B------:R-:W-:Y:S02]  /*6a00*/  IMAD.U32 R10, RZ, RZ, UR4 ;  /* 0x00000004ff0a7e24 */ /* 0x000fe4000f8e00ff */
[----:B------:R-:W-:Y:S07]  /*6a10*/  LEPC R20, `(.L_x_412) ;  /* 0x000000001014794e */ /* 0x000fee0000000000 */
[----:B--2-4-:R-:W-:Y:S05]  /*6a20*/  CALL.ABS.NOINC R2 ;  /* 0x0000000002007343 */ /* 0x014fea0003c00000 */
.L_x_412:
[----:B------:R-:W-:Y:S05]  /*6a30*/  WARPSYNC.ALL ;  /* 0x0000000000007948 */ /* 0x000fea0003800000 */
[C---:B------:R-:W-:Y:S01]  /*6a40*/  R2UR UR4, R38.reuse ;  /* 0x00000000260472ca */ /* 0x040fe200000e0000 */
[----:B------:R-:W-:Y:S05]  /*6a50*/  VIADD R3, R38, 0x100000 ;  /* 0x0010000026037836 */ /* 0x000fea0000000000 */
[----:B------:R-:W-:Y:S04]  /*6a60*/  SHF.R.U32.HI R3, RZ, 0x15, R3 ;  /* 0x00000015ff037819 */ /* 0x000fe80000011603 */
[----:B------:R-:W-:Y:S03]  /*6a70*/  LOP3.LUT P0, RZ, R3, 0x3, R80, 0x48, !PT ;  /* 0x0000000303ff7812 */ /* 0x000fe60007804850 */
[----:B------:R-:W1:Y:S10]  /*6a80*/  LDTM.16dp256bit.x2 R24, tmem[UR4] ;  /* 0x00000004001879ee */ /* 0x000e7400080a0000 */
[----:B-1----:R-:W-:Y:S05]  /*6a90*/  @!P0 BRA `(.L_x_413) ;  /* 0x0000000000408947 */ /* 0x002fea0003800000 */
        /* <DEDUP_REMOVED lines=16> */
.L_x_413:
[----:B------:R-:W-:Y:S01]  /*6ba0*/  ISETP.NE.AND P0, PT, R87, RZ, PT ;  /* 0x000000ff5700720c */ /* 0x000fe20003f05270 */
[----:B------:R-:W-:Y:S05]  /*6bb0*/  WARPSYNC.ALL ;  /* 0x0000000000007948 */ /* 0x000fea0003800000 */
[--C-:B--2---:R-:W-:Y:S01]  /*6bc0*/  HADD2.F32 R20, -RZ, R44.reuse.H0_H0 ;  /* 0x2000002cff147230 */ /* 0x104fe20000004100 */
[----:B------:R-:W-:Y:S01]  /*6bd0*/  R2UR UR4, R38 ;  /* 0x00000000260472ca */ /* 0x000fe200000e0000 */
[C---:B---3--:R-:W-:Y:S01]  /*6be0*/  FMUL R13, R37.reuse, R28 ;  /* 0x0000001c250d7220 */ /* 0x048fe20000400000 */
[----:B------:R-:W-:Y:S01]  /*6bf0*/  R2UR UR5, R68 ;  /* 0x00000000440572ca */ /* 0x000fe200000e0000 */
[C---:B------:R-:W-:Y:S01]  /*6c00*/  FMUL R14, R37.reuse, R29 ;  /* 0x0000001d250e7220 */ /* 0x040fe20000400000 */
[C---:B------:R-:W-:Y:S01]  /*6c10*/  FMUL R15, R37.reuse, R30 ;  /* 0x0000001e250f7220 */ /* 0x040fe20000400000 */
[----:B------:R-:W-:Y:S02]  /*6c20*/  HADD2.F32 R21, -RZ, R44.H1_H1 ;  /* 0x3000002cff157230 */ /* 0x000fe40000004100 */
[C---:B------:R-:W-:Y:S01]  /*6c30*/  FMUL R16, R37.reuse, R31 ;  /* 0x0000001f25107220 */ /* 0x040fe20000400000 */
[C---:B------:R-:W-:Y:S01]  /*6c40*/  FMUL R0, R37.reuse, R24 ;  /* 0x0000001825007220 */ /* 0x040fe20000400000 */
[--C-:B------:R-:W-:Y:S02]  /*6c50*/  HADD2.F32 R40, -RZ, R45.reuse.H0_H0 ;  /* 0x2000002dff287230 */ /* 0x100fe40000004100 */
[C---:B------:R-:W-:Y:S01]  /*6c60*/  FMUL R2, R37.reuse, R25 ;  /* 0x0000001925027220 */ /* 0x040fe20000400000 */
[----:B------:R-:W-:Y:S01]  /*6c70*/  FMUL R3, R37, R26 ;  /* 0x0000001a25037220 */ /* 0x000fe20000400000 */
[----:B------:R-:W-:Y:S02]  /*6c80*/  HADD2.F32 R41, -RZ, R45.H1_H1 ;  /* 0x3000002dff297230 */ /* 0x000fe40000004100 */
[C---:B------:R-:W-:Y:S01]  /*6c90*/  FFMA R0, R39.reuse, R20, R0 ;  /* 0x0000001427007223 */ /* 0x040fe20000000000 */
[----:B------:R-:W1:Y:S01]  /*6ca0*/  LDTM.16dp256bit.x2 R4, tmem[UR4+0x100000] ;  /* 0x10000004000479ee */ /* 0x000e6200080a0000 */
[----:B------:R-:W-:Y:S01]  /*6cb0*/  NOP ;  /* 0x0000000000007918 */ /* 0x000fe20000000000 */
[C---:B------:R-:W-:Y:S01]  /*6cc0*/  FFMA R2, R39.reuse, R21, R2 ;  /* 0x0000001527027223 */ /* 0x040fe20000000002 */
[----:B------:R-:W-:Y:S01]  /*6cd0*/  MOV R92, UR44 ;  /* 0x0000002c005c7c02 */ /* 0x000fe20008000f00 */
[--C-:B------:R-:W-:Y:S02]  /*6ce0*/  HADD2.F32 R42, -RZ, R46.reuse.H0_H0 ;  /* 0x2000002eff2a7230 */ /* 0x100fe40000004100 */
[----:B------:R-:W-:Y:S01]  /*6cf0*/  FFMA R3, R39, R40, R3 ;  /* 0x0000002827037223 */ /* 0x000fe20000000003 */
[----:B------:R-:W-:Y:S01]  /*6d00*/  UIADD3 UR5, UPT, UPT, UR5, 0x1e0, URZ ;  /* 0x000001e005057890 */ /* 0x000fe2000fffe0ff */
[----:B------:R-:W-:Y:S01]  /*6d10*/  F2FP.F16.F32.PACK_AB R68, R2, R0 ;  /* 0x000000000244723e */ /* 0x000fe200000000ff */
[----:B------:R-:W-:Y:S01]  /*6d20*/  FMUL R12, R37, R27 ;  /* 0x0000001b250c7220 */ /* 0x000fe20000400000 */
[----:B------:R-:W-:Y:S01]  /*6d30*/  HADD2.F32 R43, -RZ, R46.H1_H1 ;  /* 0x3000002eff2b7230 */ /* 0x000fe20000004100 */
[----:B------:R-:W-:Y:S01]  /*6d40*/  UPRMT UR5, UR37, 0x654, UR5 ;  /* 0x0000065425057896 */ /* 0x000fe20008000005 */
[--C-:B------:R-:W-:Y:S02]  /*6d50*/  HADD2.F32 R44, -RZ, R47.reuse.H0_H0 ;  /* 0x2000002fff2c7230 */ /* 0x100fe40000004100 */
[C---:B------:R-:W-:Y:S01]  /*6d60*/  FFMA R12, R39.reuse, R41, R12 ;  /* 0x00000029270c7223 */ /* 0x040fe2000000000c */
[----:B------:R-:W-:Y:S02]  /*6d70*/  HADD2.F32 R45, -RZ, R47.H1_H1 ;  /* 0x3000002fff2d7230 */ /* 0x000fe40000004100 */
[C---:B------:R-:W-:Y:S01]  /*6d80*/  FFMA R13, R39.reuse, R42, R13 ;  /* 0x0000002a270d7223 */ /* 0x040fe2000000000d */
[--C-:B----4-:R-:W-:Y:S02]  /*6d90*/  HADD2.F32 R46, -RZ, R52.reuse.H0_H0 ;  /* 0x20000034ff2e7230 */ /* 0x110fe40000004100 */
[C---:B------:R-:W-:Y:S01]  /*6da0*/  FFMA R14, R39.reuse, R43, R14 ;  /* 0x0000002b270e7223 */ /* 0x040fe2000000000e */
[----:B------:R-:W-:Y:S02]  /*6db0*/  HADD2.F32 R48, -RZ, R52.H1_H1 ;  /* 0x30000034ff307230 */ /* 0x000fe40000004100 */
[C---:B------:R-:W-:Y:S01]  /*6dc0*/  FFMA R15, R39.reuse, R44, R15 ;  /* 0x0000002c270f7223 */ /* 0x040fe2000000000f */
[--C-:B------:R-:W-:Y:S02]  /*6dd0*/  HADD2.F32 R47, -RZ, R53.reuse.H0_H0 ;  /* 0x20000035ff2f7230 */ /* 0x100fe40000004100 */
[----:B------:R-:W-:Y:S01]  /*6de0*/  FFMA R16, R39, R45, R16 ;  /* 0x0000002d27107223 */ /* 0x000fe20000000010 */
[----:B------:R-:W-:Y:S01]  /*6df0*/  HADD2.F32 R50, -RZ, R53.H1_H1 ;  /* 0x30000035ff327230 */ /* 0x000fe20000004100 */
[----:B------:R-:W-:Y:S01]  /*6e00*/  LEA R92, R92, R79, 0xb ;  /* 0x0000004f5c5c7211 */ /* 0x000fe200078e58ff */
[--C-:B------:R-:W-:Y:S02]  /*6e10*/  HADD2.F32 R49, -RZ, R54.reuse.H0_H0 ;  /* 0x20000036ff317230 */ /* 0x100fe40000004100 */
[C---:B-1----:R-:W-:Y:S01]  /*6e20*/  FMUL R4, R37.reuse, R4 ;  /* 0x0000000425047220 */ /* 0x042fe20000400000 */
[C---:B------:R-:W-:Y:S01]  /*6e30*/  FMUL R5, R37.reuse, R5 ;  /* 0x0000000525057220 */ /* 0x040fe20000400000 */
[C---:B------:R-:W-:Y:S01]  /*6e40*/  FMUL R6, R37.reuse, R6 ;  /* 0x0000000625067220 */ /* 0x040fe20000400000 */
[----:B------:R-:W-:Y:S01]  /*6e50*/  FMUL R7, R37, R7 ;  /* 0x0000000725077220 */ /* 0x000fe20000400000 */
[----:B------:R-:W-:Y:S01]  /*6e60*/  FFMA R4, R39, R46, R4 ;  /* 0x0000002e27047223 */ /* 0x000fe20000000004 */
[----:B------:R-:W-:Y:S02]  /*6e70*/  HADD2.F32 R52, -RZ, R54.H1_H1 ;  /* 0x30000036ff347230 */ /* 0x000fe40000004100 */
[----:B------:R-:W-:Y:S01]  /*6e80*/  FMUL R8, R37, R8 ;  /* 0x0000000825087220 */ /* 0x000fe20000400000 */
[----:B------:R-:W-:Y:S01]  /*6e90*/  FFMA R5, R39, R48, R5 ;  /* 0x0000003027057223 */ /* 0x000fe20000000005 */
[--C-:B------:R-:W-:Y:S02]  /*6ea0*/  HADD2.F32 R51, -RZ, R55.reuse.H0_H0 ;  /* 0x20000037ff337230 */ /* 0x100fe40000004100 */
[----:B------:R-:W-:Y:S01]  /*6eb0*/  FMUL R9, R37, R9 ;  /* 0x0000000925097220 */ /* 0x000fe20000400000 */
[----:B------:R-:W-:Y:S01]  /*6ec0*/  FFMA R6, R39, R47, R6 ;  /* 0x0000002f27067223 */ /* 0x000fe20000000006 */
[----:B------:R-:W-:Y:S02]  /*6ed0*/  HADD2.F32 R54, -RZ, R55.H1_H1 ;  /* 0x30000037ff367230 */ /* 0x000fe40000004100 */
[----:B------:R-:W-:Y:S01]  /*6ee0*/  FMUL R10, R37, R10 ;  /* 0x0000000a250a7220 */ /* 0x000fe20000400000 */
[----:B------:R-:W-:Y:S01]  /*6ef0*/  FFMA R7, R39, R50, R7 ;  /* 0x0000003227077223 */ /* 0x000fe20000000007 */
[----:B------:R-:W-:Y:S01]  /*6f00*/  FMUL R11, R37, R11 ;  /* 0x0000000b250b7220 */ /* 0x000fe20000400000 */
[C---:B------:R-:W-:Y:S01]  /*6f10*/  FFMA R8, R39.reuse, R49, R8 ;  /* 0x0000003127087223 */ /* 0x040fe20000000008 */
[C---:B------:R-:W-:Y:S01]  /*6f20*/  FFMA R9, R39.reuse, R52, R9 ;  /* 0x0000003427097223 */ /* 0x040fe20000000009 */
[C---:B------:R-:W-:Y:S01]  /*6f30*/  FFMA R10, R39.reuse, R51, R10 ;  /* 0x00000033270a7223 */ /* 0x040fe2000000000a */
[----:B------:R-:W-:Y:S01]  /*6f40*/  FFMA R11, R39, R54, R11 ;  /* 0x00000036270b7223 */ /* 0x000fe2000000000b */
[----:B------:R-:W-:Y:S01]  /*6f50*/  F2FP.F16.F32.PACK_AB R69, R12, R3 ;  /* 0x000000030c45723e */ /* 0x000fe200000000ff */
[----:B------:R-:W-:Y:S01]  /*6f60*/  SYNCS.ARRIVE.TRANS64.RED.A1T0 RZ, [UR5], RZ ;  /* 0x000000ffffff79a7 */ /* 0x000fe20008100405 */
[----:B------:R-:W-:Y:S01]  /*6f70*/  F2FP.F16.F32.PACK_AB R70, R14, R13 ;  /* 0x0000000d0e46723e */ /* 0x000fe200000000ff */
[----:B------:R-:W-:Y:S01]  /*6f80*/  UIADD3 UR12, UPT, UPT, UR44, 0x1, URZ ;  /* 0x000000012c0c7890 */ /* 0x000fe2000fffe0ff */
[----:B------:R-:W-:Y:S01]  /*6f90*/  F2FP.F16.F32.PACK_AB R71, R16, R15 ;  /* 0x0000000f1047723e */ /* 0x000fe200000000ff */
[----:B------:R-:W-:Y:S01]  /*6fa0*/  BSSY.RECONVERGENT B0, `(.L_x_414) ;  /* 0x0000021000007945 */ /* 0x000fe20003800200 */
[----:B------:R-:W-:Y:S02]  /*6fb0*/  LEA R91, R92, UR42, 0x1 ;  /* 0x0000002a5c5b7c11 */ /* 0x000fe4000f8e08ff */
[----:B------:R-:W-:Y:S02]  /*6fc0*/  F2FP.F16.F32.PACK_AB R28, R5, R4 ;  /* 0x00000004051c723e */ /* 0x000fe400000000ff */
[----:B------:R-:W-:Y:S01]  /*6fd0*/  F2FP.F16.F32.PACK_AB R29, R7, R6 ;  /* 0x00000006071d723e */ /* 0x000fe200000000ff */
[----:B------:R1:W-:Y:S01]  /*6fe0*/  STSM.16.MT88.4 [R91+0x36400], R68 ;  /* 0x036400445b007844 */ /* 0x0003e20000004200 */
[----:B------:R-:W-:Y:S02]  /*6ff0*/  F2FP.F16.F32.PACK_AB R30, R9, R8 ;  /* 0x00000008091e723e */ /* 0x000fe400000000ff */
[----:B------:R-:W-:Y:S02]  /*7000*/  F2FP.F16.F32.PACK_AB R31, R11, R10 ;  /* 0x0000000a0b1f723e */ /* 0x000fe400000000ff */
[----:B------:R-:W-:Y:S05]  /*7010*/  LEA R92, R86, R91, 0x1 ;  /* 0x0000005b565c7211 */ /* 0x000fea00078e08ff */
[----:B------:R1:W-:Y:S01]  /*7020*/  STSM.16.MT88.4 [R92+0x36400], R28 ;  /* 0x0364001c5c007844 */ /* 0x0003e20000004200 */
[----:B------:R-:W-:Y:S01]  /*7030*/  @!PT LDS RZ, [RZ] ;  /* 0x00000000fffff984 */ /* 0x000fe20000000800 */
[----:B------:R-:W-:Y:S01]  /*7040*/  @!PT LDS RZ, [RZ] ;  /* 0x00000000fffff984 */ /* 0x000fe20000000800 */
[----:B------:R-:W-:Y:S01]  /*7050*/  @!PT LDS RZ, [RZ] ;  /* 0x00000000fffff984 */ /* 0x000fe20000000800 */
[----:B------:R-:W-:Y:S01]  /*7060*/  @!PT LDS RZ, [RZ] ;  /* 0x00000000fffff984 */ /* 0x000fe20000000800 */
[----:B------:R2:W-:Y:S07]  /*7070*/  MEMBAR.ALL.CTA ;  /* 0x0000000000007992 */ /* 0x0005ee0000008000 */
[----:B--2---:R-:W2:Y:S02]  /*7080*/  FENCE.VIEW.ASYNC.S ;  /* 0x00000000000073c6 */ /* 0x004ea40000000000 */
[----:B--2---:R-:W-:Y:S06]  /*7090*/  BAR.SYNC.DEFER_BLOCKING 0x1, 0x80 ;  /* 0x0042000000007b1d */ /* 0x004fec0000010000 */
[----:B------:R-:W-:Y:S05]  /*70a0*/  @P0 BRA `(.L_x_415) ;  /* 0x0000000000400947 */ /* 0x000fea0003800000 */
[----:B------:R-:W-:Y:S01]  /*70b0*/  R2UR UR9, R75 ;  /* 0x000000004b0972ca */ /* 0x000fe200000e0000 */
[----:B------:R-:W-:Y:S01]  /*70c0*/  UIADD3 UR14, UP0, UPT, UR48, 0x380, URZ ;  /* 0x00000380300e7890 */ /* 0x000fe2000ff1e0ff */
[----:B------:R-:W-:Y:S01]  /*70d0*/  R2UR UR10, R74 ;  /* 0x000000004a0a72ca */ /* 0x000fe200000e0000 */
[----:B------:R-:W-:Y:S02]  /*70e0*/  ULEA UR4, UR44, UR42, 0xc ;  /* 0x0000002a2c047291 */ /* 0x000fe4000f8e60ff */
[----:B------:R-:W-:Y:S02]  /*70f0*/  UIADD3.X UR15, UPT, UPT, URZ, UR49, URZ, UP0, !UPT ;  /* 0x00000031ff0f7290 */ /* 0x000fe400087fe4ff */
[----:B------:R-:W-:Y:S01]  /*7100*/  UIADD3 UR8, UPT, UPT, UR4, 0x36400, URZ ;  /* 0x0003640004087890 */ /* 0x000fe2000fffe0ff */
[----:B------:R-:W-:Y:S01]  /*7110*/  UMOV UR11, UR36 ;  /* 0x00000024000b7c82 */ /* 0x000fe20008000000 */
[----:B------:R-:W-:Y:S01]  /*7120*/  UIADD3 UR4, UPT, UPT, UR4, 0x36c00, URZ ;  /* 0x00036c0004047890 */ /* 0x000fe2000fffe0ff */
[----:B------:R-:W-:Y:S03]  /*7130*/  UMOV UR7, UR36 ;  /* 0x0000002400077c82 */ /* 0x000fe60008000000 */
[----:B------:R-:W-:Y:S02]  /*7140*/  USHF.L.U32 UR9, UR9, 0x7, URZ ;  /* 0x0000000709097899 */ /* 0x000fe400080006ff */
[----:B------:R-:W-:Y:S02]  /*7150*/  USHF.L.U32 UR10, UR10, 0x4, URZ ;  /* 0x000000040a0a7899 */ /* 0x000fe400080006ff */
[----:B------:R-:W-:Y:S05]  /*7160*/  UIADD3 UR5, UPT, UPT, UR9, 0x40, URZ ;  /* 0x0000004009057890 */ /* 0x000fea000fffe0ff */
[----:B------:R-:W-:Y:S02]  /*7170*/  UMOV UR6, UR10 ;  /* 0x0000000a00067c82 */ /* 0x000fe40008000000 */
[----:B------:R2:W-:Y:S02]  /*7180*/  UTMASTG.3D [UR8], [UR14] ;  /* 0x000000080e0073b5 */ /* 0x0005e40008010000 */
[----:B------:R2:W-:Y:S02]  /*7190*/  UTMASTG.3D [UR4], [UR14] ;  /* 0x000000040e0073b5 */ /* 0x0005e40008010000 */
[----:B--2---:R0:W-:Y:S02]  /*71a0*/  UTMACMDFLUSH ;  /* 0x00000000000079b7 */ /* 0x0041e40000000000 */
.L_x_415:
[----:B------:R-:W-:Y:S05]  /*71b0*/  BSYNC.RECONVERGENT B0 ;  /* 0x0000000000007941 */ /* 0x000fea0003800200 */
.L_x_414:
[----:B------:R-:W-:Y:S04]  /*71c0*/  BSSY.RECONVERGENT B0, `(.L_x_416) ;  /* 0x0000003000007945 */ /* 0x000fe80003800200 */
[----:B------:R-:W-:Y:S05]  /*71d0*/  @P0 BRA `(.L_x_417) ;  /* 0x0000000000040947 */ /* 0x000fea0003800000 */
[----:B------:R-:W-:Y:S04]  /*71e0*/  DEPBAR.LE SB0, 0x0 ;  /* 0x000080000000791a */ /* 0x000fe80000000000 */
.L_x_417:
[----:B------:R-:W-:Y:S05]  /*71f0*/  BSYNC.RECONVERGENT B0 ;  /* 0x0000000000007941 */ /* 0x000fea0003800200 */
.L_x_416:
[----:B------:R-:W-:Y:S01]  /*7200*/  BAR.SYNC.DEFER_BLOCKING 0x1, 0x80 ;  /* 0x0042000000007b1d */ /* 0x000fe20000010000 */
[----:B------:R-:W-:Y:S01]  /*7210*/  UIADD3 UR43, UPT, UPT, UR43, 0x1, URZ ;  /* 0x000000012b2b7890 */ /* 0x000fe2000fffe0ff */
[----:B------:R-:W-:Y:S03]  /*7220*/  IADD3 R0, PT, PT, R35, 0x1, RZ ;  /* 0x0000000123007810 */ /* 0x000fe60007ffe0ff */
[----:B------:R-:W-:Y:S09]  /*7230*/  UISETP.NE.AND UP0, UPT, UR43, URZ, UPT ;  /* 0x000000ff2b00728c */ /* 0x000ff2000bf05270 */
[----:B------:R-:W-:Y:S05]  /*7240*/  BRA.U !UP0, `(.L_x_418) ;  /* 0x0000000108287547 */ /* 0x000fea000b800000 */
[----:B------:R-:W-:Y:S01]  /*7250*/  ISETP.NE.AND P0, PT, R90, RZ, PT ;  /* 0x000000ff5a00720c */ /* 0x000fe20003f05270 */
[----:B------:R-:W2:Y:S11]  /*7260*/  S2R R2, SR_CgaCtaId ;  /* 0x0000000000027919 */ /* 0x000eb60000008800 */
[----:B------:R-:W-:Y:S01]  /*7270*/  @!UPT UIADD3 URZ, UPT, UPT, URZ, URZ, URZ ;  /* 0x000000fffffff290 */ /* 0x000fe2000fffe0ff */
[C---:B------:R-:W-:Y:S01]  /*7280*/  @P0 LEA R3, R82.reuse, UR42, 0x3 ;  /* 0x0000002a52030c11 */ /* 0x040fe2000f8e18ff */
[----:B------:R-:W-:Y:S04]  /*7290*/  VIADD R82, R82, 0x1 ;  /* 0x0000000152527836 */ /* 0x000fe80000000000 */
[----:B------:R-:W-:Y:S05]  /*72a0*/  @P0 VIADD R3, R3, 0x190 ;  /* 0x0000019003030836 */ /* 0x000fea0000000000 */
[----:B--2---:R-:W-:Y:S04]  /*72b0*/  @P0 PRMT R2, R2, 0x654, R3 ;  /* 0x0000065402020816 */ /* 0x004fe80000000003 */
[----:B------:R2:W-:Y:S01]  /*72c0*/  @P0 SYNCS.ARRIVE.TRANS64.RED.A1T0 RZ, [R2+URZ], RZ ;  /* 0x000000ff02ff09a7 */ /* 0x0005e200081004ff */
[C---:B------:R-:W-:Y:S04]  /*72d0*/  ISETP.NE.AND P0, PT, R82.reuse, 0x2, PT ;  /* 0x000000025200780c */ /* 0x040fe80003f05270 */
[----:B------:R-:W-:Y:S09]  /*72e0*/  SEL R82, R82, RZ, P0 ;  /* 0x000000ff52527207 */ /* 0x000ff20000000000 */
.L_x_418:
[----:B------:R-:W-:Y:S01]  /*72f0*/  ISETP.NE.AND P2, PT, R88, RZ, PT ;  /* 0x000000ff5800720c */ /* 0x000fe20003f45270 */
[----:B------:R-:W-:Y:S01]  /*7300*/  UISETP.NE.AND UP0, UPT, UR12, 0x2, UPT ;  /* 0x000000020c00788c */ /* 0x000fe2000bf05270 */
[----:B------:R-:W-:Y:S01]  /*7310*/  ISETP.NE.AND P0, PT, R89, 0x3, PT ;  /* 0x000000035900780c */ /* 0x000fe20003f05270 */
[----:B------:R-:W-:Y:S01]  /*7320*/  IMAD.IADD R74, R33, 0x1, R72 ;  /* 0x00000001214a7824 */ /* 0x000fe200078e0248 */
[----:B------:R-:W-:Y:S01]  /*7330*/  ISETP.NE.AND P1, PT, R0, 0x2, PT ;  /* 0x000000020000780c */ /* 0x000fe20003f25270 */
[----:B------:R-:W-:Y:S01]  /*7340*/  USEL UR4, URZ, 0x1, UP0 ;  /* 0x00000001ff047887 */ /* 0x000fe20008000000 */
[----:B--2---:R-:W-:Y:S01]  /*7350*/  SEL R2, RZ, 0x1, P0 ;  /* 0x00000001ff027807 */ /* 0x004fe20000000000 */
[----:B------:R-:W-:Y:S01]  /*7360*/  USEL UR44, UR12, URZ, UP0 ;  /* 0x000000ff0c2c7287 */ /* 0x000fe20008000000 */
[----:B------:R-:W-:Y:S01]  /*7370*/  SEL R3, RZ, 0x1, P1 ;  /* 0x00000001ff037807 */ /* 0x000fe20000800000 */
[----:B------:R-:W-:Y:S01]  /*7380*/  IMAD.IADD R75, R34, 0x1, R73 ;  /* 0x00000001224b7824 */ /* 0x000fe200078e0249 */
[----:B------:R-:W-:Y:S02]  /*7390*/  LOP3.LUT R83, R83, R2, RZ, 0x3c, !PT ;  /* 0x0000000253537212 */ /* 0x000fe400078e3cff */
[----:B------:R-:W-:Y:S02]  /*73a0*/  LOP3.LUT R85, R85, UR4, RZ, 0x3c, !PT ;  /* 0x0000000455557c12 */ /* 0x000fe4000f8e3cff */
[----:B------:R-:W-:Y:S02]  /*73b0*/  @P2 R2UR UR36, R81 ;  /* 0x00000000512422ca */ /* 0x000fe400000e0000 */
[----:B------:R-:W-:Y:S02]  /*73c0*/  LOP3.LUT R84, R84, R3, RZ, 0x3c, !PT ;  /* 0x0000000354547212 */ /* 0x000fe400078e3cff */
[----:B------:R-:W-:Y:S02]  /*73d0*/  SEL R89, R89, RZ, P0 ;  /* 0x000000ff59597207 */ /* 0x000fe40000000000 */
[----:B------:R-:W-:Y:S01]  /*73e0*/  SEL R35, R0, RZ, P1 ;  /* 0x000000ff00237207 */ /* 0x000fe20000800000 */
[----:B------:R-:W-:Y:S08]  /*73f0*/  @P2 BRA `(.L_x_419) ;  /* 0xffffffe800142947 */ /* 0x000ff0000383ffff */
[----:B------:R-:W-:-:S09]  /*7400*/  UISETP.NE.AND UP0, UPT, UR46, URZ, UPT ;  /* 0x000000ff2e00728c */ /* 0x000fd2000bf05270 */
[----:B------:R-:W-:Y:S05]  /*7410*/  BRA.U !UP0, `(.L_x_420) ;  /* 0x0000000108487547 */ /* 0x000fea000b800000 */
[----:B------:R-:W2:Y:S02]  /*7420*/  LDCU.64 UR4, c[0x0][0x590] ;  /* 0x0000b200ff0477ac */ /* 0x000ea40008000a00 */
[----:B--2---:R-:W-:-:S04]  /*7430*/  UISETP.NE.U32.AND UP0, UPT, UR4, URZ, UPT ;  /* 0x000000ff0400728c */ /* 0x004fc8000bf05070 */
[----:B------:R-:W-:-:S09]  /*7440*/  UISETP.NE.AND.EX UP0, UPT, UR5, URZ, UPT, UP0 ;  /* 0x000000ff0500728c */ /* 0x000fd2000bf05300 */
[----:B------:R-:W-:Y:S05]  /*7450*/  BRA.U UP0, `(.L_x_421) ;  /* 0x00000001000c7547 */ /* 0x000fea000b800000 */
[----:B------:R-:W-:-:S13]  /*7460*/  FSETP.NEU.AND P0, PT, R39, RZ, PT ;  /* 0x000000ff2700720b */ /* 0x000fda0003f0d000 */
[----:B------:R-:W-:Y:S05]  /*7470*/  @!P0 EXIT ;  /* 0x000000000000894d */ /* 0x000fea0003800000 */
[----:B------:R-:W-:Y:S05]  /*7480*/  BRA `(.L_x_420) ;  /* 0x00000000002c7947 */ /* 0x000fea0003800000 */
.L_x_421:
[----:B------:R-:W-:Y:S01]  /*7490*/  LOP3.LUT P0, RZ, R76, 0xff, RZ, 0xc0, !PT ;  /* 0x000000ff4cff7812 */ /* 0x000fe2000780c0ff */
[----:B------:R-:W-:-:S12]  /*74a0*/  BSSY.RECONVERGENT B0, `(.L_x_420) ;  /* 0x0000009000007945 */ /* 0x000fd80003800200 */
[----:B------:R-:W-:Y:S05]  /*74b0*/  @P0 BRA `(.L_x_422) ;  /* 0x0000000000140947 */ /* 0x000fea0003800000 */
[----:B------:R-:W2:Y:S02]  /*74c0*/  LDCU.64 UR4, c[0x0][0x588] ;  /* 0x0000b100ff0477ac */ /* 0x000ea40008000a00 */
[----:B--2---:R-:W-:-:S04]  /*74d0*/  ISETP.NE.U32.AND P0, PT, RZ, UR4, PT ;  /* 0x00000004ff007c0c */ /* 0x004fc8000bf05070 */
[----:B------:R-:W-:-:S13]  /*74e0*/  ISETP.NE.AND.EX P0, PT, RZ, UR5, PT, P0 ;  /* 0x00000005ff007c0c */ /* 0x000fda000bf05300 */
[----:B------:R-:W-:Y:S05]  /*74f0*/  @!P0 EXIT ;  /* 0x000000000000894d */ /* 0x000fea0003800000 */
[----:B------:R-:W-:Y:S05]  /*7500*/  BRA `(.L_x_423) ;  /* 0x0000000000087947 */ /* 0x000fea0003800000 */
.L_x_422:
[----:B------:R-:W-:-:S13]  /*7510*/  FSETP.NEU.AND P0, PT, R39, RZ, PT ;  /* 0x000000ff2700720b */ /* 0x000fda0003f0d000 */
[----:B------:R-:W-:Y:S05]  /*7520*/  @!P0 EXIT ;  /* 0x000000000000894d */ /* 0x000fea0003800000 */
.L_x_423:
[----:B------:R-:W-:Y:S05]  /*7530*/  BSYNC.RECONVERGENT B0 ;  /* 0x0000000000007941 */ /* 0x000fea0003800200 */
.L_x_420:
[----:B------:R-:W-:-:S04]  /*7540*/  DEPBAR.LE SB0, 0x0 ;  /* 0x000080000000791a */ /* 0x000fc80000000000 */
[----:B------:R-:W-:Y:S05]  /*7550*/  EXIT ;  /* 0x000000000000794d */ /* 0x000fea0003800000 */
.L_x_311:
[----:B--2---:R-:W-:-:S07]  /*7560*/  MOV R2, UR33 ;  /* 0x0000002100027c02 */ /* 0x004fce0008000f00 */
.L_x_424:
[----:B--2---:R2:W3:Y:S02]  /*7570*/  SYNCS.PHASECHK.TRANS64.TRYWAIT P0, [R2+URZ+0x60], R5 ;  /* 0x00006005020075a7 */ /* 0x0044e400080011ff */
[----:B---3--:R-:W-:Y:S05]  /*7580*/  @!P0 NANOSLEEP.SYNCS 0x989680 ;  /* 0x009896800000895d */ /* 0x008fea0003900000 */
[----:B------:R-:W3:Y:S02]  /*7590*/  @!P0 SYNCS.PHASECHK.TRANS64 P0, [R2+URZ+0x60], R5 ;  /* 0x00006005020085a7 */ /* 0x000ee400080010ff */
[----:B---3--:R-:W-:Y:S05]  /*75a0*/  @!P0 BRA `(.L_x_424) ;  /* 0xfffffffc00f08947 */ /* 0x008fea000383ffff */
[----:B------:R-:W-:Y:S05]  /*75b0*/  BRA `(.L_x_310) ;  /* 0xffffffa000087947 */ /* 0x000fea000383ffff */
.L_x_315:
[----:B-1----:R1:W2:Y:S02]  /*75c0*/  SYNCS.PHASECHK.TRANS64.TRYWAIT P0, [R2+URZ+0x1a0], R3 ;  /* 0x0001a003020075a7 */ /* 0x0022a400080011ff */
[----:B--2---:R-:W-:Y:S05]  /*75d0*/  @!P0 NANOSLEEP.SYNCS 0x989680 ;  /* 0x009896800000895d */ /* 0x004fea0003900000 */
[----:B------:R-:W2:Y:S02]  /*75e0*/  @!P0 SYNCS.PHASECHK.TRANS64 P0, [R2+URZ+0x1a0], R3 ;  /* 0x0001a003020085a7 */ /* 0x000ea400080010ff */
[----:B--2---:R-:W-:Y:S05]  /*75f0*/  @!P0 BRA `(.L_x_315) ;  /* 0xfffffffc00f08947 */ /* 0x004fea000383ffff */
[----:B------:R-:W-:Y:S05]  /*7600*/  BRA `(.L_x_425) ;  /* 0xffffffa000747947 */ /* 0x000fea000383ffff */
.L_x_319:
[----:B------:R-:W-:-:S07]  /*7610*/  MOV R0, UR5 ;  /* 0x0000000500007c02 */ /* 0x000fce0008000f00 */
.L_x_426:
[----:B-1----:R1:W2:Y:S02]  /*7620*/  SYNCS.PHASECHK.TRANS64.TRYWAIT P0, [R0+URZ], R3 ;  /* 0x00000003000075a7 */ /* 0x0022a400080011ff */
[----:B--2---:R-:W-:Y:S05]  /*7630*/  @!P0 NANOSLEEP.SYNCS 0x989680 ;  /* 0x009896800000895d */ /* 0x004fea0003900000 */
[----:B------:R-:W2:Y:S02]  /*7640*/  @!P0 SYNCS.PHASECHK.TRANS64 P0, [R0+URZ], R3 ;  /* 0x00000003000085a7 */ /* 0x000ea400080010ff */
[----:B--2---:R-:W-:Y:S05]  /*7650*/  @!P0 BRA `(.L_x_426) ;  /* 0xfffffffc00f08947 */ /* 0x004fea000383ffff */
[----:B------:R-:W-:Y:S05]  /*7660*/  BRA `(.L_x_427) ;  /* 0xffffffa400d47947 */ /* 0x000fea000383ffff */
.L_x_320:
[----:B------:R-:W-:-:S07]  /*7670*/  MOV R0, UR5 ;  /* 0x0000000500007c02 */ /* 0x000fce0008000f00 */
.L_x_428:
[----:B-1----:R1:W2:Y:S02]  /*7680*/  SYNCS.PHASECHK.TRANS64.TRYWAIT P0, [R0+URZ], R3 ;  /* 0x00000003000075a7 */ /* 0x0022a400080011ff */
[----:B--2---:R-:W-:Y:S05]  /*7690*/  @!P0 NANOSLEEP.SYNCS 0x989680 ;  /* 0x009896800000895d */ /* 0x004fea0003900000 */
[----:B------:R-:W2:Y:S02]  /*76a0*/  @!P0 SYNCS.PHASECHK.TRANS64 P0, [R0+URZ], R3 ;  /* 0x00000003000085a7 */ /* 0x000ea400080010ff */
[----:B--2---:R-:W-:Y:S05]  /*76b0*/  @!P0 BRA `(.L_x_428) ;  /* 0xfffffffc00f08947 */ /* 0x004fea000383ffff */
[----:B------:R-:W-:Y:S05]  /*76c0*/  BRA `(.L_x_429) ;  /* 0xffffffa400e47947 */ /* 0x000fea000383ffff */
.L_x_321:
[----:B------:R-:W-:-:S07]  /*76d0*/  MOV R0, UR5 ;  /* 0x0000000500007c02 */ /* 0x000fce0008000f00 */
.L_x_430:
[----:B-1----:R1:W2:Y:S02]  /*76e0*/  SYNCS.PHASECHK.TRANS64.TRYWAIT P0, [R0+URZ], R3 ;  /* 0x00000003000075a7 */ /* 0x0022a400080011ff */
[----:B--2---:R-:W-:Y:S05]  /*76f0*/  @!P0 NANOSLEEP.SYNCS 0x989680 ;  /* 0x009896800000895d */ /* 0x004fea0003900000 */
[----:B------:R-:W2:Y:S02]  /*7700*/  @!P0 SYNCS.PHASECHK.TRANS64 P0, [R0+URZ], R3 ;  /* 0x00000003000085a7 */ /* 0x000ea400080010ff */
[----:B--2---:R-:W-:Y:S05]  /*7710*/  @!P0 BRA `(.L_x_430) ;  /* 0xfffffffc00f08947 */ /* 0x004fea000383ffff */
[----:B------:R-:W-:Y:S05]  /*7720*/  BRA `(.L_x_431) ;  /* 0xffffffa400f47947 */ /* 0x000fea000383ffff */
.L_x_322:
[----:B------:R-:W-:-:S07]  /*7730*/  MOV R0, UR5 ;  /* 0x0000000500007c02 */ /* 0x000fce0008000f00 */
.L_x_432:
[----:B-1----:R1:W2:Y:S02]  /*7740*/  SYNCS.PHASECHK.TRANS64.TRYWAIT P0, [R0+URZ], R3 ;  /* 0x00000003000075a7 */ /* 0x0022a400080011ff */
[----:B--2---:R-:W-:Y:S05]  /*7750*/  @!P0 NANOSLEEP.SYNCS 0x989680 ;  /* 0x009896800000895d */ /* 0x004fea0003900000 */
[----:B------:R-:W2:Y:S02]  /*7760*/  @!P0 SYNCS.PHASECHK.TRANS64 P0, [R0+URZ], R3 ;  /* 0x00000003000085a7 */ /* 0x000ea400080010ff */
[----:B--2---:R-:W-:Y:S05]  /*7770*/  @!P0 BRA `(.L_x_432) ;  /* 0xfffffffc00f08947 */ /* 0x004fea000383ffff */
[----:B------:R-:W-:Y:S05]  /*7780*/  BRA `(.L_x_433) ;  /* 0xffffffa800047947 */ /* 0x000fea000383ffff */
.L_x_323:
[----:B------:R-:W-:-:S07]  /*7790*/  MOV R0, UR5 ;  /* 0x0000000500007c02 */ /* 0x000fce0008000f00 */
.L_x_434:
[----:B-1----:R1:W2:Y:S02]  /*77a0*/  SYNCS.PHASECHK.TRANS64.TRYWAIT P0, [R0+URZ], R3 ;  /* 0x00000003000075a7 */ /* 0x0022a400080011ff */
[----:B--2---:R-:W-:Y:S05]  /*77b0*/  @!P0 NANOSLEEP.SYNCS 0x989680 ;  /* 0x009896800000895d */ /* 0x004fea0003900000 */
[----:B------:R-:W2:Y:S02]  /*77c0*/  @!P0 SYNCS.PHASECHK.TRANS64 P0, [R0+URZ], R3 ;  /* 0x00000003000085a7 */ /* 0x000ea400080010ff */
[----:B--2---:R-:W-:Y:S05]  /*77d0*/  @!P0 BRA `(.L_x_434) ;  /* 0xfffffffc00f08947 */ /* 0x004fea000383ffff */
[----:B------:R-:W-:Y:S05]  /*77e0*/  BRA `(.L_x_435) ;  /* 0xffffffa800147947 */ /* 0x000fea000383ffff */
.L_x_324:
[----:B------:R-:W-:-:S07]  /*77f0*/  MOV R0, UR5 ;  /* 0x0000000500007c02 */ /* 0x000fce0008000f00 */
.L_x_436:
[----:B-1----:R1:W2:Y:S02]  /*7800*/  SYNCS.PHASECHK.TRANS64.TRYWAIT P0, [R0+URZ], R3 ;  /* 0x00000003000075a7 */ /* 0x0022a400080011ff */
[----:B--2---:R-:W-:Y:S05]  /*7810*/  @!P0 NANOSLEEP.SYNCS 0x989680 ;  /* 0x009896800000895d */ /* 0x004fea0003900000 */
[----:B------:R-:W2:Y:S02]  /*7820*/  @!P0 SYNCS.PHASECHK.TRANS64 P0, [R0+URZ], R3 ;  /* 0x00000003000085a7 */ /* 0x000ea400080010ff */
[----:B--2---:R-:W-:Y:S05]  /*7830*/  @!P0 BRA `(.L_x_436) ;  /* 0xfffffffc00f08947 */ /* 0x004fea000383ffff */
[----:B------:R-:W-:Y:S05]  /*7840*/  BRA `(.L_x_437) ;  /* 0xffffffa800247947 */ /* 0x000fea000383ffff */
.L_x_325:
[----:B------:R-:W-:-:S07]  /*7850*/  MOV R0, UR5 ;  /* 0x0000000500007c02 */ /* 0x000fce0008000f00 */
.L_x_438:
[----:B-1----:R1:W2:Y:S02]  /*7860*/  SYNCS.PHASECHK.TRANS64.TRYWAIT P0, [R0+URZ], R3 ;  /* 0x00000003000075a7 */ /* 0x0022a400080011ff */
[----:B--2---:R-:W-:Y:S05]  /*7870*/  @!P0 NANOSLEEP.SYNCS 0x989680 ;  /* 0x009896800000895d */ /* 0x004fea0003900000 */
[----:B------:R-:W2:Y:S02]  /*7880*/  @!P0 SYNCS.PHASECHK.TRANS64 P0, [R0+URZ], R3 ;  /* 0x00000003000085a7 */ /* 0x000ea400080010ff */
[----:B--2---:R-:W-:Y:S05]  /*7890*/  @!P0 BRA `(.L_x_438) ;  /* 0xfffffffc00f08947 */ /* 0x004fea000383ffff */
[----:B------:R-:W-:Y:S05]  /*78a0*/  BRA `(.L_x_439) ;  /* 0xffffffa800347947 */ /* 0x000fea000383ffff */
.L_x_326:
[----:B------:R-:W-:-:S07]  /*78b0*/  MOV R0, UR5 ;  /* 0x0000000500007c02 */ /* 0x000fce0008000f00 */
.L_x_440:
[----:B-1----:R1:W2:Y:S02]  /*78c0*/  SYNCS.PHASECHK.TRANS64.TRYWAIT P0, [R0+URZ], R3 ;  /* 0x00000003000075a7 */ /* 0x0022a400080011ff */
[----:B--2---:R-:W-:Y:S05]  /*78d0*/  @!P0 NANOSLEEP.SYNCS 0x989680 ;  /* 0x009896800000895d */ /* 0x004fea0003900000 */
[----:B------:R-:W2:Y:S02]  /*78e0*/  @!P0 SYNCS.PHASECHK.TRANS64 P0, [R0+URZ], R3 ;  /* 0x00000003000085a7 */ /* 0x000ea400080010ff */
[----:B--2---:R-:W-:Y:S05]  /*78f0*/  @!P0 BRA `(.L_x_440) ;  /* 0xfffffffc00f08947 */ /* 0x004fea000383ffff */
[----:B------:R-:W-:Y:S05]  /*7900*/  BRA `(.L_x_441) ;  /* 0xffffffa800447947 */ /* 0x000fea000383ffff */
.L_x_327:
[----:B------:R-:W-:-:S07]  /*7910*/  MOV R0, UR5 ;  /* 0x0000000500007c02 */ /* 0x000fce0008000f00 */
.L_x_442:
[----:B-1----:R1:W2:Y:S02]  /*7920*/  SYNCS.PHASECHK.TRANS64.TRYWAIT P0, [R0+URZ], R3 ;  /* 0x00000003000075a7 */ /* 0x0022a400080011ff */
[----:B--2---:R-:W-:Y:S05]  /*7930*/  @!P0 NANOSLEEP.SYNCS 0x989680 ;  /* 0x009896800000895d */ /* 0x004fea0003900000 */
[----:B------:R-:W2:Y:S02]  /*7940*/  @!P0 SYNCS.PHASECHK.TRANS64 P0, [R0+URZ], R3 ;  /* 0x00000003000085a7 */ /* 0x000ea400080010ff */
[----:B--2---:R-:W-:Y:S05]  /*7950*/  @!P0 BRA `(.L_x_442) ;  /* 0xfffffffc00f08947 */ /* 0x004fea000383ffff */
[----:B------:R-:W-:Y:S05]  /*7960*/  BRA `(.L_x_443) ;  /* 0xffffffa800547947 */ /* 0x000fea000383ffff */
.L_x_328:
[----:B------:R-:W-:-:S07]  /*7970*/  MOV R0, UR5 ;  /* 0x0000000500007c02 */ /* 0x000fce0008000f00 */
.L_x_444:
[----:B-1----:R1:W2:Y:S02]  /*7980*/  SYNCS.PHASECHK.TRANS64.TRYWAIT P0, [R0+URZ], R3 ;  /* 0x00000003000075a7 */ /* 0x0022a400080011ff */
[----:B--2---:R-:W-:Y:S05]  /*7990*/  @!P0 NANOSLEEP.SYNCS 0x989680 ;  /* 0x009896800000895d */ /* 0x004fea0003900000 */
[----:B------:R-:W2:Y:S02]  /*79a0*/  @!P0 SYNCS.PHASECHK.TRANS64 P0, [R0+URZ], R3 ;  /* 0x00000003000085a7 */ /* 0x000ea400080010ff */
[----:B--2---:R-:W-:Y:S05]  /*79b0*/  @!P0 BRA `(.L_x_444) ;  /* 0xfffffffc00f08947 */ /* 0x004fea000383ffff */
[----:B------:R-:W-:Y:S05]  /*79c0*/  BRA `(.L_x_445) ;  /* 0xffffffa800647947 */ /* 0x000fea000383ffff */
.L_x_329:
[----:B------:R-:W-:-:S07]  /*79d0*/  MOV R0, UR5 ;  /* 0x0000000500007c02 */ /* 0x000fce0008000f00 */
.L_x_446:
[----:B-1----:R1:W2:Y:S02]  /*79e0*/  SYNCS.PHASECHK.TRANS64.TRYWAIT P0, [R0+URZ], R3 ;  /* 0x00000003000075a7 */ /* 0x0022a400080011ff */
[----:B--2---:R-:W-:Y:S05]  /*79f0*/  @!P0 NANOSLEEP.SYNCS 0x989680 ;  /* 0x009896800000895d */ /* 0x004fea0003900000 */
[----:B------:R-:W2:Y:S02]  /*7a00*/  @!P0 SYNCS.PHASECHK.TRANS64 P0, [R0+URZ], R3 ;  /* 0x00000003000085a7 */ /* 0x000ea400080010ff */
[----:B--2---:R-:W-:Y:S05]  /*7a10*/  @!P0 BRA `(.L_x_446) ;  /* 0xfffffffc00f08947 */ /* 0x004fea000383ffff */
[----:B------:R-:W-:Y:S05]  /*7a20*/  BRA `(.L_x_447) ;  /* 0xffffffa800747947 */ /* 0x000fea000383ffff */
.L_x_333:
[----:B------:R-:W-:-:S07]  /*7a30*/  MOV R6, UR4 ;  /* 0x0000000400067c02 */ /* 0x000fce0008000f00 */
.L_x_448:
[----:B--2---:R2:W3:Y:S02]  /*7a40*/  SYNCS.PHASECHK.TRANS64.TRYWAIT P1, [R6+URZ+0x120], R7 ;  /* 0x00012007060075a7 */ /* 0x0044e400080211ff */
[----:B---3--:R-:W-:Y:S05]  /*7a50*/  @!P1 NANOSLEEP.SYNCS 0x989680 ;  /* 0x009896800000995d */ /* 0x008fea0003900000 */
[----:B------:R-:W3:Y:S02]  /*7a60*/  @!P1 SYNCS.PHASECHK.TRANS64 P1, [R6+URZ+0x120], R7 ;  /* 0x00012007060095a7 */ /* 0x000ee400080210ff */
[----:B---3--:R-:W-:Y:S05]  /*7a70*/  @!P1 BRA `(.L_x_448) ;  /* 0xfffffffc00f09947 */ /* 0x008fea000383ffff */
[----:B------:R-:W-:Y:S05]  /*7a80*/  BRA `(.L_x_449) ;  /* 0xffffffac00a47947 */ /* 0x000fea000383ffff */
.L_x_336:
[----:B------:R-:W-:-:S07]  /*7a90*/  MOV R4, UR5 ;  /* 0x0000000500047c02 */ /* 0x000fce0008000f00 */
.L_x_450:
[----:B---3--:R3:W4:Y:S02]  /*7aa0*/  SYNCS.PHASECHK.TRANS64.TRYWAIT P1, [R4+URZ+0x120], R3 ;  /* 0x00012003040075a7 */ /* 0x00872400080211ff */
[----:B----4-:R-:W-:Y:S05]  /*7ab0*/  @!P1 NANOSLEEP.SYNCS 0x989680 ;  /* 0x009896800000995d */ /* 0x010fea0003900000 */
[----:B------:R-:W4:Y:S02]  /*7ac0*/  @!P1 SYNCS.PHASECHK.TRANS64 P1, [R4+URZ+0x120], R3 ;  /* 0x00012003040095a7 */ /* 0x000f2400080210ff */
[----:B----4-:R-:W-:Y:S05]  /*7ad0*/  @!P1 BRA `(.L_x_450) ;  /* 0xfffffffc00f09947 */ /* 0x010fea000383ffff */
[----:B------:R-:W-:Y:S05]  /*7ae0*/  BRA `(.L_x_451) ;  /* 0xffffffb000207947 */ /* 0x000fea000383ffff */
.L_x_337:
[----:B---3--:R3:W4:Y:S02]  /*7af0*/  SYNCS.PHASECHK.TRANS64.TRYWAIT P0, [R2+URZ+0x1a0], R3 ;  /* 0x0001a003020075a7 */ /* 0x00872400080011ff */
[----:B----4-:R-:W-:Y:S05]  /*7b00*/  @!P0 NANOSLEEP.SYNCS 0x989680 ;  /* 0x009896800000895d */ /* 0x010fea0003900000 */
[----:B------:R-:W4:Y:S02]  /*7b10*/  @!P0 SYNCS.PHASECHK.TRANS64 P0, [R2+URZ+0x1a0], R3 ;  /* 0x0001a003020085a7 */ /* 0x000f2400080010ff */
[----:B----4-:R-:W-:Y:S05]  /*7b20*/  @!P0 BRA `(.L_x_337) ;  /* 0xfffffffc00f08947 */ /* 0x010fea000383ffff */
[----:B------:R-:W-:Y:S05]  /*7b30*/  BRA `(.L_x_452) ;  /* 0xffffffb000807947 */ /* 0x000fea000383ffff */
.L_x_341:
[----:B------:R-:W-:-:S07]  /*7b40*/  MOV R0, UR4 ;  /* 0x0000000400007c02 */ /* 0x000fce0008000f00 */
.L_x_453:
[----:B---3--:R3:W4:Y:S02]  /*7b50*/  SYNCS.PHASECHK.TRANS64.TRYWAIT P0, [R0+URZ], R3 ;  /* 0x00000003000075a7 */ /* 0x00872400080011ff */
[----:B----4-:R-:W-:Y:S05]  /*7b60*/  @!P0 NANOSLEEP.SYNCS 0x989680 ;  /* 0x009896800000895d */ /* 0x010fea0003900000 */
[----:B------:R-:W4:Y:S02]  /*7b70*/  @!P0 SYNCS.PHASECHK.TRANS64 P0, [R0+URZ], R3 ;  /* 0x00000003000085a7 */ /* 0x000f2400080010ff */
[----:B----4-:R-:W-:Y:S05]  /*7b80*/  @!P0 BRA `(.L_x_453) ;  /* 0xfffffffc00f08947 */ /* 0x010fea000383ffff */
[----:B------:R-:W-:Y:S05]  /*7b90*/  BRA `(.L_x_454) ;  /* 0xffffffb400dc7947 */ /* 0x000fea000383ffff */
.L_x_342:
[----:B------:R-:W-:-:S07]  /*7ba0*/  MOV R0, UR6 ;  /* 0x0000000600007c02 */ /* 0x000fce0008000f00 */
.L_x_455:
[----:B---3--:R3:W4:Y:S02]  /*7bb0*/  SYNCS.PHASECHK.TRANS64.TRYWAIT P0, [R0+URZ], R3 ;  /* 0x00000003000075a7 */ /* 0x00872400080011ff */
[----:B----4-:R-:W-:Y:S05]  /*7bc0*/  @!P0 NANOSLEEP.SYNCS 0x989680 ;  /* 0x009896800000895d */ /* 0x010fea0003900000 */
[----:B------:R-:W4:Y:S02]  /*7bd0*/  @!P0 SYNCS.PHASECHK.TRANS64 P0, [R0+URZ], R3 ;  /* 0x00000003000085a7 */ /* 0x000f2400080010ff */
[----:B----4-:R-:W-:Y:S05]  /*7be0*/  @!P0 BRA `(.L_x_455) ;  /* 0xfffffffc00f08947 */ /* 0x010fea000383ffff */
[----:B------:R-:W-:Y:S05]  /*7bf0*/  BRA `(.L_x_456) ;  /* 0xffffffb400e87947 */ /* 0x000fea000383ffff */
.L_x_343:
[----:B------:R-:W-:-:S07]  /*7c00*/  MOV R0, UR4 ;  /* 0x0000000400007c02 */ /* 0x000fce0008000f00 */
.L_x_457:
[----:B---3--:R3:W4:Y:S02]  /*7c10*/  SYNCS.PHASECHK.TRANS64.TRYWAIT P0, [R0+URZ], R3 ;  /* 0x00000003000075a7 */ /* 0x00872400080011ff */
[----:B----4-:R-:W-:Y:S05]  /*7c20*/  @!P0 NANOSLEEP.SYNCS 0x989680 ;  /* 0x009896800000895d */ /* 0x010fea0003900000 */
[----:B------:R-:W4:Y:S02]  /*7c30*/  @!P0 SYNCS.PHASECHK.TRANS64 P0, [R0+URZ], R3 ;  /* 0x00000003000085a7 */ /* 0x000f2400080010ff */
[----:B----4-:R-:W-:Y:S05]  /*7c40*/  @!P0 BRA `(.L_x_457) ;  /* 0xfffffffc00f08947 */ /* 0x010fea000383ffff */
[----:B------:R-:W-:Y:S05]  /*7c50*/  BRA `(.L_x_458) ;  /* 0xffffffb400f47947 */ /* 0x000fea000383ffff */
.L_x_344:
[----:B------:R-:W-:-:S07]  /*7c60*/  MOV R0, UR4 ;  /* 0x0000000400007c02 */ /* 0x000fce0008000f00 */
.L_x_459:
[----:B---3--:R3:W4:Y:S02]  /*7c70*/  SYNCS.PHASECHK.TRANS64.TRYWAIT P0, [R0+URZ], R3 ;  /* 0x00000003000075a7 */ /* 0x00872400080011ff */
[----:B----4-:R-:W-:Y:S05]  /*7c80*/  @!P0 NANOSLEEP.SYNCS 0x989680 ;  /* 0x009896800000895d */ /* 0x010fea0003900000 */
[----:B------:R-:W4:Y:S02]  /*7c90*/  @!P0 SYNCS.PHASECHK.TRANS64 P0, [R0+URZ], R3 ;  /* 0x00000003000085a7 */ /* 0x000f2400080010ff */
[----:B----4-:R-:W-:Y:S05]  /*7ca0*/  @!P0 BRA `(.L_x_459) ;  /* 0xfffffffc00f08947 */ /* 0x010fea000383ffff */
[----:B------:R-:W-:Y:S05]  /*7cb0*/  BRA `(.L_x_460) ;  /* 0xffffffb800007947 */ /* 0x000fea000383ffff */
.L_x_345:
[----:B------:R-:W-:-:S07]  /*7cc0*/  MOV R0, UR4 ;  /* 0x0000000400007c02 */ /* 0x000fce0008000f00 */
.L_x_461:
[----:B---3--:R3:W4:Y:S02]  /*7cd0*/  SYNCS.PHASECHK.TRANS64.TRYWAIT P0, [R0+URZ], R3 ;  /* 0x00000003000075a7 */ /* 0x00872400080011ff */
[----:B----4-:R-:W-:Y:S05]  /*7ce0*/  @!P0 NANOSLEEP.SYNCS 0x989680 ;  /* 0x009896800000895d */ /* 0x010fea0003900000 */
[----:B------:R-:W4:Y:S02]  /*7cf0*/  @!P0 SYNCS.PHASECHK.TRANS64 P0, [R0+URZ], R3 ;  /* 0x00000003000085a7 */ /* 0x000f2400080010ff */
[----:B----4-:R-:W-:Y:S05]  /*7d00*/  @!P0 BRA `(.L_x_461) ;  /* 0xfffffffc00f08947 */ /* 0x010fea000383ffff */
[----:B------:R-:W-:Y:S05]  /*7d10*/  BRA `(.L_x_462) ;  /* 0xffffffb8000c7947 */ /* 0x000fea000383ffff */
.L_x_346:
[----:B------:R-:W-:-:S07]  /*7d20*/  MOV R0, UR4 ;  /* 0x0000000400007c02 */ /* 0x000fce0008000f00 */
.L_x_463:
[----:B---3--:R3:W4:Y:S02]  /*7d30*/  SYNCS.PHASECHK.TRANS64.TRYWAIT P0, [R0+URZ], R3 ;  /* 0x00000003000075a7 */ /* 0x00872400080011ff */
[----:B----4-:R-:W-:Y:S05]  /*7d40*/  @!P0 NANOSLEEP.SYNCS 0x989680 ;  /* 0x009896800000895d */ /* 0x010fea0003900000 */
[----:B------:R-:W4:Y:S02]  /*7d50*/  @!P0 SYNCS.PHASECHK.TRANS64 P0, [R0+URZ], R3 ;  /* 0x00000003000085a7 */ /* 0x000f2400080010ff */
[----:B----4-:R-:W-:Y:S05]  /*7d60*/  @!P0 BRA `(.L_x_463) ;  /* 0xfffffffc00f08947 */ /* 0x010fea000383ffff */
[----:B------:R-:W-:Y:S05]  /*7d70*/  BRA `(.L_x_464) ;  /* 0xffffffb800187947 */ /* 0x000fea000383ffff */
.L_x_347:
[----:B------:R-:W-:-:S07]  /*7d80*/  MOV R0, UR4 ;  /* 0x0000000400007c02 */ /* 0x000fce0008000f00 */
.L_x_465:
[----:B---3--:R3:W4:Y:S02]  /*7d90*/  SYNCS.PHASECHK.TRANS64.TRYWAIT P0, [R0+URZ], R3 ;  /* 0x00000003000075a7 */ /* 0x00872400080011ff */
[----:B----4-:R-:W-:Y:S05]  /*7da0*/  @!P0 NANOSLEEP.SYNCS 0x989680 ;  /* 0x009896800000895d */ /* 0x010fea0003900000 */
[----:B------:R-:W4:Y:S02]  /*7db0*/  @!P0 SYNCS.PHASECHK.TRANS64 P0, [R0+URZ], R3 ;  /* 0x00000003000085a7 */ /* 0x000f2400080010ff */
[----:B----4-:R-:W-:Y:S05]  /*7dc0*/  @!P0 BRA `(.L_x_465) ;  /* 0xfffffffc00f08947 */ /* 0x010fea000383ffff */
[----:B------:R-:W-:Y:S05]  /*7dd0*/  BRA `(.L_x_466) ;  /* 0xffffffb800247947 */ /* 0x000fea000383ffff */
.L_x_348:
[----:B------:R-:W-:-:S07]  /*7de0*/  MOV R0, UR4 ;  /* 0x0000000400007c02 */ /* 0x000fce0008000f00 */
.L_x_467:
[----:B---3--:R3:W4:Y:S02]  /*7df0*/  SYNCS.PHASECHK.TRANS64.TRYWAIT P0, [R0+URZ], R3 ;  /* 0x00000003000075a7 */ /* 0x00872400080011ff */
[----:B----4-:R-:W-:Y:S05]  /*7e00*/  @!P0 NANOSLEEP.SYNCS 0x989680 ;  /* 0x009896800000895d */ /* 0x010fea0003900000 */
[----:B------:R-:W4:Y:S02]  /*7e10*/  @!P0 SYNCS.PHASECHK.TRANS64 P0, [R0+URZ], R3 ;  /* 0x00000003000085a7 */ /* 0x000f2400080010ff */
[----:B----4-:R-:W-:Y:S05]  /*7e20*/  @!P0 BRA `(.L_x_467) ;  /* 0xfffffffc00f08947 */ /* 0x010fea000383ffff */
[----:B------:R-:W-:Y:S05]  /*7e30*/  BRA `(.L_x_468) ;  /* 0xffffffb800307947 */ /* 0x000fea000383ffff */
.L_x_349:
[----:B------:R-:W-:-:S07]  /*7e40*/  MOV R0, UR4 ;  /* 0x0000000400007c02 */ /* 0x000fce0008000f00 */
.L_x_469:
[----:B---3--:R3:W4:Y:S02]  /*7e50*/  SYNCS.PHASECHK.TRANS64.TRYWAIT P0, [R0+URZ], R3 ;  /* 0x00000003000075a7 */ /* 0x00872400080011ff */
[----:B----4-:R-:W-:Y:S05]  /*7e60*/  @!P0 NANOSLEEP.SYNCS 0x989680 ;  /* 0x009896800000895d */ /* 0x010fea0003900000 */
[----:B------:R-:W4:Y:S02]  /*7e70*/  @!P0 SYNCS.PHASECHK.TRANS64 P0, [R0+URZ], R3 ;  /* 0x00000003000085a7 */ /* 0x000f2400080010ff */
[----:B----4-:R-:W-:Y:S05]  /*7e80*/  @!P0 BRA `(.L_x_469) ;  /* 0xfffffffc00f08947 */ /* 0x010fea000383ffff */
[----:B------:R-:W-:Y:S05]  /*7e90*/  BRA `(.L_x_470) ;  /* 0xffffffb8003c7947 */ /* 0x000fea000383ffff */
.L_x_350:
[----:B------:R-:W-:-:S07]  /*7ea0*/  MOV R0, UR4 ;  /* 0x0000000400007c02 */ /* 0x000fce0008000f00 */
.L_x_471:
[----:B---3--:R3:W4:Y:S02]  /*7eb0*/  SYNCS.PHASECHK.TRANS64.TRYWAIT P0, [R0+URZ], R3 ;  /* 0x00000003000075a7 */ /* 0x00872400080011ff */
[----:B----4-:R-:W-:Y:S05]  /*7ec0*/  @!P0 NANOSLEEP.SYNCS 0x989680 ;  /* 0x009896800000895d */ /* 0x010fea0003900000 */
[----:B------:R-:W4:Y:S02]  /*7ed0*/  @!P0 SYNCS.PHASECHK.TRANS64 P0, [R0+URZ], R3 ;  /* 0x00000003000085a7 */ /* 0x000f2400080010ff */
[----:B----4-:R-:W-:Y:S05]  /*7ee0*/  @!P0 BRA `(.L_x_471) ;  /* 0xfffffffc00f08947 */ /* 0x010fea000383ffff */
[----:B------:R-:W-:Y:S05]  /*7ef0*/  BRA `(.L_x_472) ;  /* 0xffffffb800487947 */ /* 0x000fea000383ffff */
.L_x_351:
[----:B------:R-:W-:-:S07]  /*7f00*/  MOV R0, UR4 ;  /* 0x0000000400007c02 */ /* 0x000fce0008000f00 */
.L_x_473:
[----:B---3--:R3:W4:Y:S02]  /*7f10*/  SYNCS.PHASECHK.TRANS64.TRYWAIT P0, [R0+URZ], R3 ;  /* 0x00000003000075a7 */ /* 0x00872400080011ff */
[----:B----4-:R-:W-:Y:S05]  /*7f20*/  @!P0 NANOSLEEP.SYNCS 0x989680 ;  /* 0x009896800000895d */ /* 0x010fea0003900000 */
[----:B------:R-:W4:Y:S02]  /*7f30*/  @!P0 SYNCS.PHASECHK.TRANS64 P0, [R0+URZ], R3 ;  /* 0x00000003000085a7 */ /* 0x000f2400080010ff */
[----:B----4-:R-:W-:Y:S05]  /*7f40*/  @!P0 BRA `(.L_x_473) ;  /* 0xfffffffc00f08947 */ /* 0x010fea000383ffff */
[----:B------:R-:W-:Y:S05]  /*7f50*/  BRA `(.L_x_474) ;  /* 0xffffffb800547947 */ /* 0x000fea000383ffff */
.L_x_354:
[----:B------:R-:W-:-:S07]  /*7f60*/  MOV R0, UR5 ;  /* 0x0000000500007c02 */ /* 0x000fce0008000f00 */
.L_x_475:
[----:B-1----:R1:W3:Y:S02]  /*7f70*/  SYNCS.PHASECHK.TRANS64.TRYWAIT P0, [R0+URZ+0x1b8], R5 ;  /* 0x0001b805000075a7 */ /* 0x0022e400080011ff */
[----:B---3--:R-:W-:Y:S05]  /*7f80*/  @!P0 NANOSLEEP.SYNCS 0x989680 ;  /* 0x009896800000895d */ /* 0x008fea0003900000 */
[----:B------:R-:W3:Y:S02]  /*7f90*/  @!P0 SYNCS.PHASECHK.TRANS64 P0, [R0+URZ+0x1b8], R5 ;  /* 0x0001b805000085a7 */ /* 0x000ee400080010ff */
[----:B---3--:R-:W-:Y:S05]  /*7fa0*/  @!P0 BRA `(.L_x_475) ;  /* 0xfffffffc00f08947 */ /* 0x008fea000383ffff */
[----:B------:R-:W-:Y:S05]  /*7fb0*/  BRA `(.L_x_476) ;  /* 0xffffffb800b47947 */ /* 0x000fea000383ffff */
.L_x_355:
[----:B-1----:R1:W3:Y:S02]  /*7fc0*/  SYNCS.PHASECHK.TRANS64.TRYWAIT P0, [R0+URZ+0x1a0], R5 ;  /* 0x0001a005000075a7 */ /* 0x0022e400080011ff */
[----:B---3--:R-:W-:Y:S05]  /*7fd0*/  @!P0 NANOSLEEP.SYNCS 0x989680 ;  /* 0x009896800000895d */ /* 0x008fea0003900000 */
[----:B------:R-:W3:Y:S02]  /*7fe0*/  @!P0 SYNCS.PHASECHK.TRANS64 P0, [R0+URZ+0x1a0], R5 ;  /* 0x0001a005000085a7 */ /* 0x000ee400080010ff */
[----:B---3--:R-:W-:Y:S05]  /*7ff0*/  @!P0 BRA `(.L_x_355) ;  /* 0xfffffffc00f08947 */ /* 0x008fea000383ffff */
[----:B------:R-:W-:Y:S05]  /*8000*/  BRA `(.L_x_477) ;  /* 0xffffffb800dc7947 */ /* 0x000fea000383ffff */
.L_x_358:
[----:B------:R-:W-:-:S07]  /*8010*/  MOV R0, UR4 ;  /* 0x0000000400007c02 */ /* 0x000fce0008000f00 */
.L_x_478:
[----:B-1----:R1:W3:Y:S02]  /*8020*/  SYNCS.PHASECHK.TRANS64.TRYWAIT P0, [R0+URZ+0x1b8], R3 ;  /* 0x0001b803000075a7 */ /* 0x0022e400080011ff */
[----:B---3--:R-:W-:Y:S05]  /*8030*/  @!P0 NANOSLEEP.SYNCS 0x989680 ;  /* 0x009896800000895d */ /* 0x008fea0003900000 */
[----:B------:R-:W3:Y:S02]  /*8040*/  @!P0 SYNCS.PHASECHK.TRANS64 P0, [R0+URZ+0x1b8], R3 ;  /* 0x0001b803000085a7 */ /* 0x000ee400080010ff */
[----:B---3--:R-:W-:Y:S05]  /*8050*/  @!P0 BRA `(.L_x_478) ;  /* 0xfffffffc00f08947 */ /* 0x008fea000383ffff */
[----:B------:R-:W-:Y:S05]  /*8060*/  BRA `(.L_x_357) ;  /* 0xffffffbc00247947 */ /* 0x000fea000383ffff */
.L_x_360:
[----:B------:R-:W-:-:S07]  /*8070*/  MOV R0, UR5 ;  /* 0x0000000500007c02 */ /* 0x000fce0008000f00 */
.L_x_479:
[----:B-1----:R1:W3:Y:S02]  /*8080*/  SYNCS.PHASECHK.TRANS64.TRYWAIT P0, [R0+URZ+0x1b8], R3 ;  /* 0x0001b803000075a7 */ /* 0x0022e400080011ff */
[----:B---3--:R-:W-:Y:S05]  /*8090*/  @!P0 NANOSLEEP.SYNCS 0x989680 ;  /* 0x009896800000895d */ /* 0x008fea0003900000 */
[----:B------:R-:W3:Y:S02]  /*80a0*/  @!P0 SYNCS.PHASECHK.TRANS64 P0, [R0+URZ+0x1b8], R3 ;  /* 0x0001b803000085a7 */ /* 0x000ee400080010ff */
[----:B---3--:R-:W-:Y:S05]  /*80b0*/  @!P0 BRA `(.L_x_479) ;  /* 0xfffffffc00f08947 */ /* 0x008fea000383ffff */
[----:B------:R-:W-:Y:S05]  /*80c0*/  BRA `(.L_x_359) ;  /* 0xffffffbc00387947 */ /* 0x000fea000383ffff */
.L_x_367:
[----:B-1----:R1:W3:Y:S02]  /*80d0*/  SYNCS.PHASECHK.TRANS64.TRYWAIT P0, [R0+URZ+0x1a0], R5 ;  /* 0x0001a005000075a7 */ /* 0x0022e400080011ff */
[----:B---3--:R-:W-:Y:S05]  /*80e0*/  @!P0 NANOSLEEP.SYNCS 0x989680 ;  /* 0x009896800000895d */ /* 0x008fea0003900000 */
[----:B------:R-:W3:Y:S02]  /*80f0*/  @!P0 SYNCS.PHASECHK.TRANS64 P0, [R0+URZ+0x1a0], R5 ;  /* 0x0001a005000085a7 */ /* 0x000ee400080010ff */
[----:B---3--:R-:W-:Y:S05]  /*8100*/  @!P0 BRA `(.L_x_367) ;  /* 0xfffffffc00f08947 */ /* 0x008fea000383ffff */
[----:B------:R-:W-:Y:S05]  /*8110*/  BRA `(.L_x_480) ;  /* 0xffffffc0007c7947 */ /* 0x000fea000383ffff */
.L_x_369:
[----:B------:R-:W-:-:S07]  /*8120*/  MOV R0, UR7 ;  /* 0x0000000700007c02 */ /* 0x000fce0008000f00 */
.L_x_481:
[----:B-1----:R1:W3:Y:S02]  /*8130*/  SYNCS.PHASECHK.TRANS64.TRYWAIT P1, [R0+URZ+0x1e0], R5 ;  /* 0x0001e005000075a7 */ /* 0x0022e400080211ff */
[----:B---3--:R-:W-:Y:S05]  /*8140*/  @!P1 NANOSLEEP.SYNCS 0x989680 ;  /* 0x009896800000995d */ /* 0x008fea0003900000 */
[----:B------:R-:W3:Y:S02]  /*8150*/  @!P1 SYNCS.PHASECHK.TRANS64 P1, [R0+URZ+0x1e0], R5 ;  /* 0x0001e005000095a7 */ /* 0x000ee400080210ff */
[----:B---3--:R-:W-:Y:S05]  /*8160*/  @!P1 BRA `(.L_x_481) ;  /* 0xfffffffc00f09947 */ /* 0x008fea000383ffff */
[----:B------:R-:W-:Y:S05]  /*8170*/  BRA `(.L_x_482) ;  /* 0xffffffc000b47947 */ /* 0x000fea000383ffff */
.L_x_371:
[----:B------:R-:W-:Y:S07]  /*8180*/  MOV R0, UR6 ;  /* 0x0000000600007c02 */ /* 0x000fee0008000f00 */
.L_x_483:
[----:B-1----:R1:W3:Y:S02]  /*8190*/  SYNCS.PHASECHK.TRANS64.TRYWAIT P1, [R0+URZ], R5 ;  /* 0x00000005000075a7 */ /* 0x0022e400080211ff */
[----:B---3--:R-:W-:Y:S05]  /*81a0*/  @!P1 NANOSLEEP.SYNCS 0x989680 ;  /* 0x009896800000995d */ /* 0x008fea0003900000 */
[----:B------:R-:W3:Y:S02]  /*81b0*/  @!P1 SYNCS.PHASECHK.TRANS64 P1, [R0+URZ], R5 ;  /* 0x00000005000095a7 */ /* 0x000ee400080210ff */
[----:B---3--:R-:W-:Y:S05]  /*81c0*/  @!P1 BRA `(.L_x_483) ;  /* 0xfffffffc00f09947 */ /* 0x008fea000383ffff */
[----:B------:R-:W-:Y:S05]  /*81d0*/  BRA `(.L_x_484) ;  /* 0xffffffc000ec7947 */ /* 0x000fea000383ffff */
.L_x_372:
[----:B------:R-:W-:Y:S07]  /*81e0*/  MOV R0, UR5 ;  /* 0x0000000500007c02 */ /* 0x000fee0008000f00 */
.L_x_485:
[----:B-1----:R1:W3:Y:S02]  /*81f0*/  SYNCS.PHASECHK.TRANS64.TRYWAIT P1, [R0+URZ+0xc0], R5 ;  /* 0x0000c005000075a7 */ /* 0x0022e400080211ff */
[----:B---3--:R-:W-:Y:S05]  /*8200*/  @!P1 NANOSLEEP.SYNCS 0x989680 ;  /* 0x009896800000995d */ /* 0x008fea0003900000 */
[----:B------:R-:W3:Y:S02]  /*8210*/  @!P1 SYNCS.PHASECHK.TRANS64 P1, [R0+URZ+0xc0], R5 ;  /* 0x0000c005000095a7 */ /* 0x000ee400080210ff */
[----:B---3--:R-:W-:Y:S05]  /*8220*/  @!P1 BRA `(.L_x_485) ;  /* 0xfffffffc00f09947 */ /* 0x008fea000383ffff */
[----:B------:R-:W-:Y:S05]  /*8230*/  BRA `(.L_x_486) ;  /* 0xffffffc000e47947 */ /* 0x000fea000383ffff */
.L_x_377:
[----:B---3--:R-:W-:-:S07]  /*8240*/  MOV R0, UR6 ;  /* 0x0000000600007c02 */ /* 0x008fce0008000f00 */
.L_x_487:
[----:B---3--:R3:W4:Y:S02]  /*8250*/  SYNCS.PHASECHK.TRANS64.TRYWAIT P0, [R0+URZ+0x1e0], R3 ;  /* 0x0001e003000075a7 */ /* 0x00872400080011ff */
[----:B----4-:R-:W-:Y:S05]  /*8260*/  @!P0 NANOSLEEP.SYNCS 0x989680 ;  /* 0x009896800000895d */ /* 0x010fea0003900000 */
[----:B------:R-:W4:Y:S02]  /*8270*/  @!P0 SYNCS.PHASECHK.TRANS64 P0, [R0+URZ+0x1e0], R3 ;  /* 0x0001e003000085a7 */ /* 0x000f2400080010ff */
[----:B----4-:R-:W-:Y:S05]  /*8280*/  @!P0 BRA `(.L_x_487) ;  /* 0xfffffffc00f08947 */ /* 0x010fea000383ffff */
[----:B------:R-:W-:Y:S05]  /*8290*/  BRA `(.L_x_488) ;  /* 0xffffffc400dc7947 */ /* 0x000fea000383ffff */
.L_x_379:
[----:B------:R-:W-:-:S07]  /*82a0*/  MOV R0, UR16 ;  /* 0x0000001000007c02 */ /* 0x000fce0008000f00 */
.L_x_489:
[----:B---3--:R3:W4:Y:S02]  /*82b0*/  SYNCS.PHASECHK.TRANS64.TRYWAIT P0, [R0+URZ+0x1e0], R3 ;  /* 0x0001e003000075a7 */ /* 0x00872400080011ff */
[----:B----4-:R-:W-:Y:S05]  /*82c0*/  @!P0 NANOSLEEP.SYNCS 0x989680 ;  /* 0x009896800000895d */ /* 0x010fea0003900000 */
[----:B------:R-:W4:Y:S02]  /*82d0*/  @!P0 SYNCS.PHASECHK.TRANS64 P0, [R0+URZ+0x1e0], R3 ;  /* 0x0001e003000085a7 */ /* 0x000f2400080010ff */
[----:B----4-:R-:W-:Y:S05]  /*82e0*/  @!P0 BRA `(.L_x_489) ;  /* 0xfffffffc00f08947 */ /* 0x010fea000383ffff */
[----:B------:R-:W-:Y:S05]  /*82f0*/  BRA `(.L_x_490) ;  /* 0xffffffc400ec7947 */ /* 0x000fea000383ffff */
.L_x_384:
[----:B---3--:R3:W4:Y:S02]  /*8300*/  SYNCS.PHASECHK.TRANS64.TRYWAIT P0, [R0+URZ+0x1a0], R3 ;  /* 0x0001a003000075a7 */ /* 0x00872400080011ff */
[----:B----4-:R-:W-:Y:S05]  /*8310*/  @!P0 NANOSLEEP.SYNCS 0x989680 ;  /* 0x009896800000895d */ /* 0x010fea0003900000 */
[----:B------:R-:W4:Y:S02]  /*8320*/  @!P0 SYNCS.PHASECHK.TRANS64 P0, [R0+URZ+0x1a0], R3 ;  /* 0x0001a003000085a7 */ /* 0x000f2400080010ff */
[----:B----4-:R-:W-:Y:S05]  /*8330*/  @!P0 BRA `(.L_x_384) ;  /* 0xfffffffc00f08947 */ /* 0x010fea000383ffff */
[----:B------:R-:W-:Y:S05]  /*8340*/  BRA `(.L_x_491) ;  /* 0xffffffc800c87947 */ /* 0x000fea000383ffff */
.L_x_389:
[----:B------:R-:W-:Y:S07]  /*8350*/  MOV R0, UR15 ;  /* 0x0000000f00007c02 */ /* 0x000fee0008000f00 */
.L_x_492:
[----:B-1----:R1:W2:Y:S02]  /*8360*/  SYNCS.PHASECHK.TRANS64.TRYWAIT P1, [R0+URZ+0x190], R3 ;  /* 0x00019003000075a7 */ /* 0x0022a400080211ff */
[----:B--2---:R-:W-:Y:S05]  /*8370*/  @!P1 NANOSLEEP.SYNCS 0x989680 ;  /* 0x009896800000995d */ /* 0x004fea0003900000 */
[----:B------:R-:W2:Y:S02]  /*8380*/  @!P1 SYNCS.PHASECHK.TRANS64 P1, [R0+URZ+0x190], R3 ;  /* 0x00019003000095a7 */ /* 0x000ea400080210ff */
[----:B--2---:R-:W-:Y:S05]  /*8390*/  @!P1 BRA `(.L_x_492) ;  /* 0xfffffffc00f09947 */ /* 0x004fea000383ffff */
[----:B------:R-:W-:Y:S05]  /*83a0*/  BRA `(.L_x_493) ;  /* 0xffffffd0006c7947 */ /* 0x000fea000383ffff */
.L_x_396:
[----:B--2---:R-:W-:-:S07]  /*83b0*/  MOV R0, UR4 ;  /* 0x0000000400007c02 */ /* 0x004fce0008000f00 */
.L_x_494:
[----:B-1----:R1:W2:Y:S02]  /*83c0*/  SYNCS.PHASECHK.TRANS64.TRYWAIT P0, [R0+URZ+0x190], R3 ;  /* 0x00019003000075a7 */ /* 0x0022a400080011ff */
[----:B--2---:R-:W-:Y:S05]  /*83d0*/  @!P0 NANOSLEEP.SYNCS 0x989680 ;  /* 0x009896800000895d */ /* 0x004fea0003900000 */
[----:B------:R-:W2:Y:S02]  /*83e0*/  @!P0 SYNCS.PHASECHK.TRANS64 P0, [R0+URZ+0x190], R3 ;  /* 0x00019003000085a7 */ /* 0x000ea400080010ff */
[----:B--2---:R-:W-:Y:S05]  /*83f0*/  @!P0 BRA `(.L_x_494) ;  /* 0xfffffffc00f08947 */ /* 0x004fea000383ffff */
[----:B------:R-:W-:Y:S05]  /*8400*/  BRA `(.L_x_495) ;  /* 0xffffffd400207947 */ /* 0x000fea000383ffff */
.L_x_399:
[----:B---3--:R3:W4:Y:S02]  /*8410*/  SYNCS.PHASECHK.TRANS64.TRYWAIT P0, [R0+URZ+0x1a0], R3 ;  /* 0x0001a003000075a7 */ /* 0x00872400080011ff */
[----:B----4-:R-:W-:Y:S05]  /*8420*/  @!P0 NANOSLEEP.SYNCS 0x989680 ;  /* 0x009896800000895d */ /* 0x010fea0003900000 */
[----:B------:R-:W4:Y:S02]  /*8430*/  @!P0 SYNCS.PHASECHK.TRANS64 P0, [R0+URZ+0x1a0], R3 ;  /* 0x0001a003000085a7 */ /* 0x000f2400080010ff */
[----:B----4-:R-:W-:Y:S05]  /*8440*/  @!P0 BRA `(.L_x_399) ;  /* 0xfffffffc00f08947 */ /* 0x010fea000383ffff */
[----:B------:R-:W-:Y:S05]  /*8450*/  BRA `(.L_x_496) ;  /* 0xffffffd800107947 */ /* 0x000fea000383ffff */
.L_x_409:
[----:B-1----:R1:W2:Y:S02]  /*8460*/  SYNCS.PHASECHK.TRANS64.TRYWAIT P1, [R0+URZ+0x180], R5 ;  /* 0x00018005000075a7 */ /* 0x0022a400080211ff */
[----:B--2---:R-:W-:Y:S05]  /*8470*/  @!P1 NANOSLEEP.SYNCS 0x989680 ;  /* 0x009896800000995d */ /* 0x004fea0003900000 */
[----:B------:R-:W2:Y:S02]  /*8480*/  @!P1 SYNCS.PHASECHK.TRANS64 P1, [R0+URZ+0x180], R5 ;  /* 0x00018005000095a7 */ /* 0x000ea400080210ff */
[----:B--2---:R-:W-:Y:S05]  /*8490*/  @!P1 BRA `(.L_x_409) ;  /* 0xfffffffc00f09947 */ /* 0x004fea000383ffff */
[----:B------:R-:W-:Y:S05]  /*84a0*/  BRA `(.L_x_408) ;  /* 0xffffffe000d07947 */ /* 0x000fea000383ffff */
.L_x_411:
[----:B------:R1:W1:Y:S02]  /*84b0*/  SYNCS.PHASECHK.TRANS64.TRYWAIT P1, [R68+URZ+0x1d0], R3 ;  /* 0x0001d003440075a7 */ /* 0x00026400080211ff */
[----:B-1----:R-:W-:Y:S05]  /*84c0*/  @!P1 NANOSLEEP.SYNCS 0x989680 ;  /* 0x009896800000995d */ /* 0x002fea0003900000 */
[----:B------:R-:W1:Y:S02]  /*84d0*/  @!P1 SYNCS.PHASECHK.TRANS64 P1, [R68+URZ+0x1d0], R3 ;  /* 0x0001d003440095a7 */ /* 0x000e6400080210ff */
[----:B-1----:R-:W-:Y:S05]  /*84e0*/  @!P1 BRA `(.L_x_411) ;  /* 0xfffffffc00f09947 */ /* 0x002fea000383ffff */
[----:B------:R-:W-:Y:S05]  /*84f0*/  BRA `(.L_x_410) ;  /* 0xffffffe400087947 */ /* 0x000fea000383ffff */
        .weak           $__internal_0_$__cuda_sm10x_tcgen05_guardrail_trap_col_being_dealloced_not_returned_by_alloc
        .type           $__internal_0_$__cuda_sm10x_tcgen05_guardrail_trap_col_being_dealloced_not_returned_by_alloc,@function
        .size           $__internal_0_$__cuda_sm10x_tcgen05_guardrail_trap_col_being_dealloced_not_returned_by_alloc,($__internal_1_$__cuda_sm10x_tcgen05_guardrail_trap_phase_invalid_during_alloc - $__internal_0_$__cuda_sm10x_tcgen05_guardrail_trap_col_being_dealloced_not_returned_by_alloc)
$__internal_0_$__cuda_sm10x_tcgen05_guardrail_trap_col_being_dealloced_not_returned_by_alloc:
[----:B------:R-:W-:Y:S05]  /*8500*/  BPT.TRAP 0x1 ;  /* 0x000000040000795c */ /* 0x000fea0000300000 */
[----:B------:R-:W-:-:S04]  /*8510*/  HFMA2 R3, -RZ, RZ, 0, 0 ;  /* 0x00000000ff037431 */ /* 0x000fc800000001ff */
[----:B------:R-:W-:Y:S05]  /*8520*/  RET.REL.NODEC R2 `(_ZN7cutlass13device_kernelINS_4gemm6kernel13GemmUniversalIN4cute5tupleIJiiiiEEENS1_10collective13CollectiveMmaINS1_47MainloopSm100UmmaMixedTmaCpAsyncWarpSpecializedILi12ELi3ELi2ENS5_IJNS4_1CILi1EEESB_SB_EEEEENS5_IJNSA_ILi128EEENSA_ILi16EEESE_EEENS_12float_e4m3_tENS5_IJlSB_lEEESH_SI_NS4_8TiledMMAINS4_8MMA_AtomIJNS4_10MMA_TraitsINS4_19SM100_MMA_F8F6F4_SSEJSH_SH_fSE_SF_NS4_17integral_constantINS4_4UMMA5MajorELSP_0EEESQ_NSN_INSO_7ScaleInELSR_0EEESS_EEEEEENS4_6LayoutISC_NS5_IJNSA_ILi0EEESW_SW_EEEEENS5_IJNS4_10UnderscoreESZ_SZ_EEEEENS4_13SM90_TMA_LOADENS4_14ComposedLayoutINS4_7SwizzleILi3ELi4ELi3EEENS4_18smem_ptr_flag_bitsILi8EEENSV_INS5_IJNSA_ILi8EEESE_EEENS5_IJSE_SB_EEEEEEEvNS4_8identityENS4_9TiledCopyINS4_9Copy_AtomIJNS4_31SM80_CP_ASYNC_CACHEGLOBAL_ZFILLINS_9uint128_tES1H_EESH_EEENSV_INS5_IJNS5_IJS18_SF_EEESF_EEENS5_IJNS5_IJNSA_ILi256EEESB_EEESF_EEEEENS5_IJSF_SE_EEEEES1C_vS1D_EENS_8epilogue10collective18CollectiveEpilogueINS1T_23Sm100TmaWarpSpecializedILi2ELi1ELi16ELb1ELb0EEEJSG_NS5_IJNSV_ISE_SB_EENSV_ISF_SB_EEEEENS_6half_tENS5_IJSB_llEEES21_S22_NS1T_6fusion15FusionCallbacksIS1X_NS23_17LinearCombinationIS21_fS21_fLNS_15FloatRoundStyleE2EEESG_S20_JEEENS4_5SM1004TMEM4LOAD26SM100_TMEM_LOAD_16dp256b2xES12_NS13_IS15_NS16_ILi16EEENSV_INS5_IJNSA_ILi64EEES18_EEENS5_IJSB_S2E_EEEEEEENS4_17SM75_U16x8_LDSM_TENS4_14SM90_TMA_STOREES2I_NS4_17SM90_U16x8_STSM_TENS4_39AutoVectorizingCopyWithAssumedAlignmentILi128EEEEEEvvEEEEvNT_6ParamsE) ;  /* 0xffffff7802b47950 */ /* 0x000fea0003c3ffff */
        .weak           $__internal_1_$__cuda_sm10x_tcgen05_guardrail_trap_phase_invalid_during_alloc
        .type           $__internal_1_$__cuda_sm10x_tcgen05_guardrail_trap_phase_invalid_during_alloc,@function
        .size           $__internal_1_$__cuda_sm10x_tcgen05_guardrail_trap_phase_invalid_during_alloc,($__internal_2_$__cuda_sm10x_tcgen05_guardrail_trap_unallocated_columns_being_dealloced - $__internal_1_$__cuda_sm10x_tcgen05_guardrail_trap_phase_invalid_during_alloc)
$__internal_1_$__cuda_sm10x_tcgen05_guardrail_trap_phase_invalid_during_alloc:
[----:B------:R-:W-:Y:S05]  /*8530*/  BPT.TRAP 0x1 ;  /* 0x000000040000795c */ /* 0x000fea0000300000 */
[----:B------:R-:W-:-:S04]  /*8540*/  MOV R3, 0x0 ;  /* 0x0000000000037802 */ /* 0x000fc80000000f00 */
[----:B------:R-:W-:Y:S05]  /*8550*/  RET.REL.NODEC R2 `(_ZN7cutlass13device_kernelINS_4gemm6kernel13GemmUniversalIN4cute5tupleIJiiiiEEENS1_10collective13CollectiveMmaINS1_47MainloopSm100UmmaMixedTmaCpAsyncWarpSpecializedILi12ELi3ELi2ENS5_IJNS4_1CILi1EEESB_SB_EEEEENS5_IJNSA_ILi128EEENSA_ILi16EEESE_EEENS_12float_e4m3_tENS5_IJlSB_lEEESH_SI_NS4_8TiledMMAINS4_8MMA_AtomIJNS4_10MMA_TraitsINS4_19SM100_MMA_F8F6F4_SSEJSH_SH_fSE_SF_NS4_17integral_constantINS4_4UMMA5MajorELSP_0EEESQ_NSN_INSO_7ScaleInELSR_0EEESS_EEEEEENS4_6LayoutISC_NS5_IJNSA_ILi0EEESW_SW_EEEEENS5_IJNS4_10UnderscoreESZ_SZ_EEEEENS4_13SM90_TMA_LOADENS4_14ComposedLayoutINS4_7SwizzleILi3ELi4ELi3EEENS4_18smem_ptr_flag_bitsILi8EEENSV_INS5_IJNSA_ILi8EEESE_EEENS5_IJSE_SB_EEEEEEEvNS4_8identityENS4_9TiledCopyINS4_9Copy_AtomIJNS4_31SM80_CP_ASYNC_CACHEGLOBAL_ZFILLINS_9uint128_tES1H_EESH_EEENSV_INS5_IJNS5_IJS18_SF_EEESF_EEENS5_IJNS5_IJNSA_ILi256EEESB_EEESF_EEEEENS5_IJSF_SE_EEEEES1C_vS1D_EENS_8epilogue10collective18CollectiveEpilogueINS1T_23Sm100TmaWarpSpecializedILi2ELi1ELi16ELb1ELb0EEEJSG_NS5_IJNSV_ISE_SB_EENSV_ISF_SB_EEEEENS_6half_tENS5_IJSB_llEEES21_S22_NS1T_6fusion15FusionCallbacksIS1X_NS23_17LinearCombinationIS21_fS21_fLNS_15FloatRoundStyleE2EEESG_S20_JEEENS4_5SM1004TMEM4LOAD26SM100_TMEM_LOAD_16dp256b2xES12_NS13_IS15_NS16_ILi16EEENSV_INS5_IJNSA_ILi64EEES18_EEENS5_IJSB_S2E_EEEEEEENS4_17SM75_U16x8_LDSM_TENS4_14SM90_TMA_STOREES2I_NS4_17SM90_U16x8_STSM_TENS4_39AutoVectorizingCopyWithAssumedAlignmentILi128EEEEEEvvEEEEvNT_6ParamsE) ;  /* 0xffffff7802a87950 */ /* 0x000fea0003c3ffff */
        .weak           $__internal_2_$__cuda_sm10x_tcgen05_guardrail_trap_unallocated_columns_being_dealloced
        .type           $__internal_2_$__cuda_sm10x_tcgen05_guardrail_trap_unallocated_columns_being_dealloced,@function
        .size           $__internal_2_$__cuda_sm10x_tcgen05_guardrail_trap_unallocated_columns_being_dealloced,(.L_x_661 - $__internal_2_$__cuda_sm10x_tcgen05_guardrail_trap_unallocated_columns_being_dealloced)
$__internal_2_$__cuda_sm10x_tcgen05_guardrail_trap_unallocated_columns_being_dealloced:
[----:B------:R-:W-:Y:S05]  /*8560*/  BPT.TRAP 0x1 ;  /* 0x000000040000795c */ /* 0x000fea0000300000 */
[----:B------:R-:W-:-:S04]  /*8570*/  HFMA2 R3, -RZ, RZ, 0, 0 ;  /* 0x00000000ff037431 */ /* 0x000fc800000001ff */
[----:B------:R-:W-:Y:S05]  /*8580*/  RET.REL.NODEC R2 `(_ZN7cutlass13device_kernelINS_4gemm6kernel13GemmUniversalIN4cute5tupleIJiiiiEEENS1_10collective13CollectiveMmaINS1_47MainloopSm100UmmaMixedTmaCpAsyncWarpSpecializedILi12ELi3ELi2ENS5_IJNS4_1CILi1EEESB_SB_EEEEENS5_IJNSA_ILi128EEENSA_ILi16EEESE_EEENS_12float_e4m3_tENS5_IJlSB_lEEESH_SI_NS4_8TiledMMAINS4_8MMA_AtomIJNS4_10MMA_TraitsINS4_19SM100_MMA_F8F6F4_SSEJSH_SH_fSE_SF_NS4_17integral_constantINS4_4UMMA5MajorELSP_0EEESQ_NSN_INSO_7ScaleInELSR_0EEESS_EEEEEENS4_6LayoutISC_NS5_IJNSA_ILi0EEESW_SW_EEEEENS5_IJNS4_10UnderscoreESZ_SZ_EEEEENS4_13SM90_TMA_LOADENS4_14ComposedLayoutINS4_7SwizzleILi3ELi4ELi3EEENS4_18smem_ptr_flag_bitsILi8EEENSV_INS5_IJNSA_ILi8EEESE_EEENS5_IJSE_SB_EEEEEEEvNS4_8identityENS4_9TiledCopyINS4_9Copy_AtomIJNS4_31SM80_CP_ASYNC_CACHEGLOBAL_ZFILLINS_9uint128_tES1H_EESH_EEENSV_INS5_IJNS5_IJS18_SF_EEESF_EEENS5_IJNS5_IJNSA_ILi256EEESB_EEESF_EEEEENS5_IJSF_SE_EEEEES1C_vS1D_EENS_8epilogue10collective18CollectiveEpilogueINS1T_23Sm100TmaWarpSpecializedILi2ELi1ELi16ELb1ELb0EEEJSG_NS5_IJNSV_ISE_SB_EENSV_ISF_SB_EEEEENS_6half_tENS5_IJSB_llEEES21_S22_NS1T_6fusion15FusionCallbacksIS1X_NS23_17LinearCombinationIS21_fS21_fLNS_15FloatRoundStyleE2EEESG_S20_JEEENS4_5SM1004TMEM4LOAD26SM100_TMEM_LOAD_16dp256b2xES12_NS13_IS15_NS16_ILi16EEENSV_INS5_IJNSA_ILi64EEES18_EEENS5_IJSB_S2E_EEEEEEENS4_17SM75_U16x8_LDSM_TENS4_14SM90_TMA_STOREES2I_NS4_17SM90_U16x8_STSM_TENS4_39AutoVectorizingCopyWithAssumedAlignmentILi128EEEEEEvvEEEEvNT_6ParamsE) ;  /* 0xffffff78029c7950 */ /* 0x000fea0003c3ffff */
.L_x_497:
        /* <DEDUP_REMOVED lines=15> */
.L_x_661:


//--------------------- .text._ZN7cutlass13device_kernelINS_4gemm6kernel13GemmUniversalIN4cute5tupleIJiiiiEEENS1_10collective13CollectiveMmaINS1_35MainloopSm100TmaUmmaWarpSpecializedILi12ELi2ELi4ENS5_IJNS4_1CILi1EEESB_SB_EEEEENS5_IJNSA_ILi128EEENSA_ILi16EEESE_EEENS_12float_e4m3_tENS5_IJlSB_lEEESH_SI_NS4_8TiledMMAINS4_8MMA_AtomIJNS4_10MMA_TraitsINS4_19SM100_MMA_F8F6F4_SSEJSH_SH_fSE_SF_NS4_17integral_constantINS4_4UMMA5MajorELSP_0EEESQ_NSN_INSO_7ScaleInELSR_0EEESS_EEEEEENS4_6LayoutISC_NS5_IJNSA_ILi0EEESW_SW_EEEEENS5_IJNS4_10UnderscoreESZ_SZ_EEEEENS4_13SM90_TMA_LOADENS4_14ComposedLayoutINS4_7SwizzleILi3ELi4ELi3EEENS4_18smem_ptr_flag_bitsILi8EEENSV_INS5_IJNSA_ILi8EEESE_EEENS5_IJSE_SB_EEEEEEEvNS4_8identityES12_S1C_vS1D_EENS_8epilogue10collective18CollectiveEpilogueINS1F_23Sm100TmaWarpSpecializedILi2ELi1ELi16ELb1ELb0EEEJSG_NS5_IJNSV_ISE_SB_EENSV_ISF_SB_EEEEENS_6half_tENS5_IJSB_llEEES1N_S1O_NS1F_6fusion15FusionCallbacksIS1J_NS1P_17LinearCombinationIS1N_fS1N_fLNS_15FloatRoundStyleE2EEESG_S1M_JEEENS4_5SM1004TMEM4LOAD26SM100_TMEM_LOAD_16dp256b2xES12_NS13_IS15_NS16_ILi16EEENSV_INS5_IJNSA_ILi64EEES18_EEENS5_IJSB_S20_EEEEEEENS4_17SM75_U16x8_LDSM_TENS4_14SM90_TMA_STOREES24_NS4_17SM90_U16x8_STSM_TENS4_39AutoVectorizingCopyWithAssumedAlignmentILi128EEEEEEvvEEEEvNT_6ParamsE --------------------------
	.section	.text._ZN7cutlass13device_kernelINS_4gemm6kernel13GemmUniversalIN4cute5tupleIJiiiiEEENS1_10collective13CollectiveMmaINS1_35MainloopSm100TmaUmmaWarpSpecializedILi12ELi2ELi4ENS5_IJNS4_1CILi1EEESB_SB_EEEEENS5_IJNSA_ILi128EEENSA_ILi16EEESE_EEENS_12float_e4m3_tENS5_IJlSB_lEEESH_SI_NS4_8TiledMMAINS4_8MMA_AtomIJNS4_10MMA_TraitsINS4_19SM100_MMA_F8F6F4_SSEJSH_SH_fSE_SF_NS4_17integral_constantINS4_4UMMA5MajorELSP_0EEESQ_NSN_INSO_7ScaleInELSR_0EEESS_EEEEEENS4_6LayoutISC_NS5_IJNSA_ILi0EEESW_SW_EEEEENS5_IJNS4_10UnderscoreESZ_SZ_EEEEENS4_13SM90_TMA_LOADENS4_14ComposedLayoutINS4_7SwizzleILi3ELi4ELi3EEENS4_18smem_ptr_flag_bitsILi8EEENSV_INS5_IJNSA_ILi8EEESE_EEENS5_IJSE_SB_EEEEEEEvNS4_8identityES12_S1C_vS1D_EENS_8epilogue10collective18CollectiveEpilogueINS1F_23Sm100TmaWarpSpecializedILi2ELi1ELi16ELb1ELb0EEEJSG_NS5_IJNSV_ISE_SB_EENSV_ISF_SB_EEEEENS_6half_tENS5_IJSB_llEEES1N_S1O_NS1F_6fusion15FusionCallbacksIS1J_NS1P_17LinearCombinationIS1N_fS1N_fLNS_15FloatRoundStyleE2EEESG_S1M_JEEENS4_5SM1004TMEM4LOAD26SM100_TMEM_LOAD_16dp256b2xES12_NS13_IS15_NS16_ILi16EEENSV_INS5_IJNSA_ILi64EEES18_EEENS5_IJSB_S20_EEEEEEENS4_17SM75_U16x8_LDSM_TENS4_14SM90_TMA_STOREES24_NS4_17SM90_U16x8_STSM_TENS4_39AutoVectorizingCopyWithAssumedAlignmentILi128EEEEEEvvEEEEvNT_6ParamsE,"ax",@progbits
	.align	128
.text._ZN7cutlass13device_kernelINS_4gemm6kernel13GemmUniversalIN4cute5tupleIJiiiiEEENS1_10collective13CollectiveMmaINS1_35MainloopSm100TmaUmmaWarpSpecializedILi12ELi2ELi4ENS5_IJNS4_1CILi1EEESB_SB_EEEEENS5_IJNSA_ILi128EEENSA_ILi16EEESE_EEENS_12float_e4m3_tENS5_IJlSB_lEEESH_SI_NS4_8TiledMMAINS4_8MMA_AtomIJNS4_10MMA_TraitsINS4_19SM100_MMA_F8F6F4_SSEJSH_SH_fSE_SF_NS4_17integral_constantINS4_4UMMA5MajorELSP_0EEESQ_NSN_INSO_7ScaleInELSR_0EEESS_EEEEEENS4_6LayoutISC_NS5_IJNSA_ILi0EEESW_SW_EEEEENS5_IJNS4_10UnderscoreESZ_SZ_EEEEENS4_13SM90_TMA_LOADENS4_14ComposedLayoutINS4_7SwizzleILi3ELi4ELi3EEENS4_18smem_ptr_flag_bitsILi8EEENSV_INS5_IJNSA_ILi8EEESE_EEENS5_IJSE_SB_EEEEEEEvNS4_8identityES12_S1C_vS1D_EENS_8epilogue10collective18CollectiveEpilogueINS1F_23Sm100TmaWarpSpecializedILi2ELi1ELi16ELb1ELb0EEEJSG_NS5_IJNSV_ISE_SB_EENSV_ISF_SB_EEEEENS_6half_tENS5_IJSB_llEEES1N_S1O_NS1F_6fusion15FusionCallbacksIS1J_NS1P_17LinearCombinationIS1N_fS1N_fLNS_15FloatRoundStyleE2EEESG_S1M_JEEENS4_5SM1004TMEM4LOAD26SM100_TMEM_LOAD_16dp256b2xES12_NS13_IS15_NS16_ILi16EEENSV_INS5_IJNSA_ILi64EEES18_EEENS5_IJSB_S20_EEEEEEENS4_17SM75_U16x8_LDSM_TENS4_14SM90_TMA_STOREES24_NS4_17SM90_U16x8_STSM_TENS4_39AutoVectorizingCopyWithAssumedAlignmentILi128EEEEEEvvEEEEvNT_6ParamsE:
        .type           _ZN7cutlass13device_kernelINS_4gemm6kernel13GemmUniversalIN4cute5tupleIJiiiiEEENS1_10collective13CollectiveMmaINS1_35MainloopSm100TmaUmmaWarpSpecializedILi12ELi2ELi4ENS5_IJNS4_1CILi1EEESB_SB_EEEEENS5_IJNSA_ILi128EEENSA_ILi16EEESE_EEENS_12float_e4m3_tENS5_IJlSB_lEEESH_SI_NS4_8TiledMMAINS4_8MMA_AtomIJNS4_10MMA_TraitsINS4_19SM100_MMA_F8F6F4_SSEJSH_SH_fSE_SF_NS4_17integral_constantINS4_4UMMA5MajorELSP_0EEESQ_NSN_INSO_7ScaleInELSR_0EEESS_EEEEEENS4_6LayoutISC_NS5_IJNSA_ILi0EEESW_SW_EEEEENS5_IJNS4_10UnderscoreESZ_SZ_EEEEENS4_13SM90_TMA_LOADENS4_14ComposedLayoutINS4_7SwizzleILi3ELi4ELi3EEENS4_18smem_ptr_flag_bitsILi8EEENSV_INS5_IJNSA_ILi8EEESE_EEENS5_IJSE_SB_EEEEEEEvNS4_8identityES12_S1C_vS1D_EENS_8epilogue10collective18CollectiveEpilogueINS1F_23Sm100TmaWarpSpecializedILi2ELi1ELi16ELb1ELb0EEEJSG_NS5_IJNSV_ISE_SB_EENSV_ISF_SB_EEEEENS_6half_tENS5_IJSB_llEEES1N_S1O_NS1F_6fusion15FusionCallbacksIS1J_NS1P_17LinearCombinationIS1N_fS1N_fLNS_15FloatRoundStyleE2EEESG_S1M_JEEENS4_5SM1004TMEM4LOAD26SM100_TMEM_LOAD_16dp256b2xES12_NS13_IS15_NS16_ILi16EEENSV_INS5_IJNSA_ILi64EEES18_EEENS5_IJSB_S20_EEEEEEENS4_17SM75_U16x8_LDSM_TENS4_14SM90_TMA_STOREES24_NS4_17SM90_U16x8_STSM_TENS4_39AutoVectorizingCopyWithAssumedAlignmentILi128EEEEEEvvEEEEvNT_6ParamsE,@function
        .size           _ZN7cutlass13device_kernelINS_4gemm6kernel13GemmUniversalIN4cute5tupleIJiiiiEEENS1_10collective13CollectiveMmaINS1_35MainloopSm100TmaUmmaWarpSpecializedILi12ELi2ELi4ENS5_IJNS4_1CILi1EEESB_SB_EEEEENS5_IJNSA_ILi128EEENSA_ILi16EEESE_EEENS_12float_e4m3_tENS5_IJlSB_lEEESH_SI_NS4_8TiledMMAINS4_8MMA_AtomIJNS4_10MMA_TraitsINS4_19SM100_MMA_F8F6F4_SSEJSH_SH_fSE_SF_NS4_17integral_constantINS4_4UMMA5MajorELSP_0EEESQ_NSN_INSO_7ScaleInELSR_0EEESS_EEEEEENS4_6LayoutISC_NS5_IJNSA_ILi0EEESW_SW_EEEEENS5_IJNS4_10UnderscoreESZ_SZ_EEEEENS4_13SM90_TMA_LOADENS4_14ComposedLayoutINS4_7SwizzleILi3ELi4ELi3EEENS4_18smem_ptr_flag_bitsILi8EEENSV_INS5_IJNSA_ILi8EEESE_EEENS5_IJSE_SB_EEEEEEEvNS4_8identityES12_S1C_vS1D_EENS_8epilogue10collective18CollectiveEpilogueINS1F_23Sm100TmaWarpSpecializedILi2ELi1ELi16ELb1ELb0EEEJSG_NS5_IJNSV_ISE_SB_EENSV_ISF_SB_EEEEENS_6half_tENS5_IJSB_llEEES1N_S1O_NS1F_6fusion15FusionCallbacksIS1J_NS1P_17LinearCombinationIS1N_fS1N_fLNS_15FloatRoundStyleE2EEESG_S1M_JEEENS4_5SM1004TMEM4LOAD26SM100_TMEM_LOAD_16dp256b2xES12_NS13_IS15_NS16_ILi16EEENSV_INS5_IJNSA_ILi64EEES18_EEENS5_IJSB_S20_EEEEEEENS4_17SM75_U16x8_LDSM_TENS4_14SM90_TMA_STOREES24_NS4_17SM90_U16x8_STSM_TENS4_39AutoVectorizingCopyWithAssumedAlignmentILi128EEEEEEvvEEEEvNT_6ParamsE,(.L_x_665 - _ZN7cutlass13device_kernelINS_4gemm6kernel13GemmUniversalIN4cute5tupleIJiiiiEEENS1_10collective13CollectiveMmaINS1_35MainloopSm100TmaUmmaWarpSpecializedILi12ELi2ELi4ENS5_IJNS4_1CILi1EEESB_SB_EEEEENS5_IJNSA_ILi128EEENSA_ILi16EEESE_EEENS_12float_e4m3_tENS5_IJlSB_lEEESH_SI_NS4_8TiledMMAINS4_8MMA_AtomIJNS4_10MMA_TraitsINS4_19SM100_MMA_F8F6F4_SSEJSH_SH_fSE_SF_NS4_17integral_constantINS4_4UMMA5MajorELSP_0EEESQ_NSN_INSO_7ScaleInELSR_0EEESS_EEEEEENS4_6LayoutISC_NS5_IJNSA_ILi0EEESW_SW_EEEEENS5_IJNS4_10UnderscoreESZ_SZ_EEEEENS4_13SM90_TMA_LOADENS4_14ComposedLayoutINS4_7SwizzleILi3ELi4ELi3EEENS4_18smem_ptr_flag_bitsILi8EEENSV_INS5_IJNSA_ILi8EEESE_EEENS5_IJSE_SB_EEEEEEEvNS4_8identityES12_S1C_vS1D_EENS_8epilogue10collective18CollectiveEpilogueINS1F_23Sm100TmaWarpSpecializedILi2ELi1ELi16ELb1ELb0EEEJSG_NS5_IJNSV_ISE_SB_EENSV_ISF_SB_EEEEENS_6half_tENS5_IJSB_llEEES1N_S1O_NS1F_6fusion15FusionCallbacksIS1J_NS1P_17LinearCombinationIS1N_fS1N_fLNS_15FloatRoundStyleE2EEESG_S1M_JEEENS4_5SM1004TMEM4LOAD26SM100_TMEM_LOAD_16dp256b2xES12_NS13_IS15_NS16_ILi16EEENSV_INS5_IJNSA_ILi64EEES18_EEENS5_IJSB_S20_EEEEEEENS4_17SM75_U16x8_LDSM_TENS4_14SM90_TMA_STOREES24_NS4_17SM90_U16x8_STSM_TENS4_39AutoVectorizingCopyWithAssumedAlignmentILi128EEEEEEvvEEEEvNT_6ParamsE)
        .other          _ZN7cutlass13device_kernelINS_4gemm6kernel13GemmUniversalIN4cute5tupleIJiiiiEEENS1_10collective13CollectiveMmaINS1_35MainloopSm100TmaUmmaWarpSpecializedILi12ELi2ELi4ENS5_IJNS4_1CILi1EEESB_SB_EEEEENS5_IJNSA_ILi128EEENSA_ILi16EEESE_EEENS_12float_e4m3_tENS5_IJlSB_lEEESH_SI_NS4_8TiledMMAINS4_8MMA_AtomIJNS4_10MMA_TraitsINS4_19SM100_MMA_F8F6F4_SSEJSH_SH_fSE_SF_NS4_17integral_constantINS4_4UMMA5MajorELSP_0EEESQ_NSN_INSO_7ScaleInELSR_0EEESS_EEEEEENS4_6LayoutISC_NS5_IJNSA_ILi0EEESW_SW_EEEEENS5_IJNS4_10UnderscoreESZ_SZ_EEEEENS4_13SM90_TMA_LOADENS4_14ComposedLayoutINS4_7SwizzleILi3ELi4ELi3EEENS4_18smem_ptr_flag_bitsILi8EEENSV_INS5_IJNSA_ILi8EEESE_EEENS5_IJSE_SB_EEEEEEEvNS4_8identityES12_S1C_vS1D_EENS_8epilogue10collective18CollectiveEpilogueINS1F_23Sm100TmaWarpSpecializedILi2ELi1ELi16ELb1ELb0EEEJSG_NS5_IJNSV_ISE_SB_EENSV_ISF_SB_EEEEENS_6half_tENS5_IJSB_llEEES1N_S1O_NS1F_6fusion15FusionCallbacksIS1J_NS1P_17LinearCombinationIS1N_fS1N_fLNS_15FloatRoundStyleE2EEESG_S1M_JEEENS4_5SM1004TMEM4LOAD26SM100_TMEM_LOAD_16dp256b2xES12_NS13_IS15_NS16_ILi16EEENSV_INS5_IJNSA_ILi64EEES18_EEENS5_IJSB_S20_EEEEEEENS4_17SM75_U16x8_LDSM_TENS4_14SM90_TMA_STOREES24_NS4_17SM90_U16x8_STSM_TENS4_39AutoVectorizingCopyWithAssumedAlignmentILi128EEEEEEvvEEEEvNT_6ParamsE,@"STO_CUDA_ENTRY STV_DEFAULT"
_ZN7cutlass13device_kernelINS_4gemm6kernel13GemmUniversalIN4cute5tupleIJiiiiEEENS1_10collective13CollectiveMmaINS1_35MainloopSm100TmaUmmaWarpSpecializedILi12ELi2ELi4ENS5_IJNS4_1CILi1EEESB_SB_EEEEENS5_IJNSA_ILi128EEENSA_ILi16EEESE_EEENS_12float_e4m3_tENS5_IJlSB_lEEESH_SI_NS4_8TiledMMAINS4_8MMA_AtomIJNS4_10MMA_TraitsINS4_19SM100_MMA_F8F6F4_SSEJSH_SH_fSE_SF_NS4_17integral_constantINS4_4UMMA5MajorELSP_0EEESQ_NSN_INSO_7ScaleInELSR_0EEESS_EEEEEENS4_6LayoutISC_NS5_IJNSA_ILi0EEESW_SW_EEEEENS5_IJNS4_10UnderscoreESZ_SZ_EEEEENS4_13SM90_TMA_LOADENS4_14ComposedLayoutINS4_7SwizzleILi3ELi4ELi3EEENS4_18smem_ptr_flag_bitsILi8EEENSV_INS5_IJNSA_ILi8EEESE_EEENS5_IJSE_SB_EEEEEEEvNS4_8identityES12_S1C_vS1D_EENS_8epilogue10collective18CollectiveEpilogueINS1F_23Sm100TmaWarpSpecializedILi2ELi1ELi16ELb1ELb0EEEJSG_NS5_IJNSV_ISE_SB_EENSV_ISF_SB_EEEEENS_6half_tENS5_IJSB_llEEES1N_S1O_NS1F_6fusion15FusionCallbacksIS1J_NS1P_17LinearCombinationIS1N_fS1N_fLNS_15FloatRoundStyleE2EEESG_S1M_JEEENS4_5SM1004TMEM4LOAD26SM100_TMEM_LOAD_16dp256b2xES12_NS13_IS15_NS16_ILi16EEENSV_INS5_IJNSA_ILi64EEES18_EEENS5_IJSB_S20_EEEEEEENS4_17SM75_U16x8_LDSM_TENS4_14SM90_TMA_STOREES24_NS4_17SM90_U16x8_STSM_TENS4_39AutoVectorizingCopyWithAssumedAlignmentILi128EEEEEEvvEEEEvNT_6ParamsE:
        /* <DEDUP_REMOVED lines=20> */
.L_x_499:
[----:B------:R-:W1:Y:S01]  /*0140*/  LDCU UR6, c[0x0][0x880] ;  /* 0x00011000ff0677ac */ /* 0x000e620008000800 */
[----:B------:R-:W-:Y:S01]  /*0150*/  HFMA2 R62, -RZ, RZ, 0, 5.9604644775390625e-08 ;  /* 0x00000001ff3e7431 */ /* 0x000fe200000001ff */
[----:B-1----:R-:W-:-:S07]  /*0160*/  MOV R39, UR6 ;  /* 0x0000000600277c02 */ /* 0x002fce0008000f00 */
.L_x_498:
        /* <DEDUP_REMOVED lines=11> */
.L_x_501:
[----:B------:R-:W2:Y:S02]  /*0220*/  LDCU UR6, c[0x0][0x8a0] ;  /* 0x00011400ff0677ac */ /* 0x000ea40008000800 */
[----:B--2---:R-:W-:Y:S02]  /*0230*/  MOV R38, UR6 ;  /* 0x0000000600267c02 */ /* 0x004fe40008000f00 */
.L_x_500:
[----:B------:R-:W-:Y:S01]  /*0240*/  IMAD.U32 R0, RZ, RZ, UR8 ;  /* 0x00000008ff007e24 */ /* 0x000fe2000f8e00ff */
[----:B------:R-:W-:Y:S04]  /*0250*/  BSSY.RECONVERGENT B0, `(.L_x_502) ;  /* 0x000000c000007945 */ /* 0x000fe80003800200 */
[C---:B------:R-:W-:Y:S02]  /*0260*/  ISETP.NE.OR P1, PT, R0.reuse, 0x1, !P5 ;  /* 0x000000010000780c */ /* 0x040fe40006f25670 */
[----:B------:R-:W-:-:S11]  /*0270*/  ISETP.NE.OR P0, PT, R0, 0x3, !P5 ;  /* 0x000000030000780c */ /* 0x000fd60006f05670 */
[----:B------:R-:W-:Y:S05]  /*0280*/  @P1 BRA `(.L_x_503) ;  /* 0x0000000000201947 */ /* 0x000fea0003800000 */
[----:B------:R-:W3:Y:S02]  /*0290*/  LDCU.64 UR6, c[0x0][0x348] ;  /* 0x00006900ff0677ac */ /* 0x000ee40008000a00 */
[----:B---3--:R-:W-:Y:S02]  /*02a0*/  UIADD3 UR10, UP1, UPT, UR6, 0x80, URZ ;  /* 0x00000080060a7890 */ /* 0x008fe4000ff3e0ff */
[----:B------:R-:W-:Y:S02]  /*02b0*/  UIADD3 UR6, UP0, UPT, UR6, 0x180, URZ ;  /* 0x0000018006067890 */ /* 0x000fe4000ff1e0ff */
[----:B------:R-:W-:Y:S02]  /*02c0*/  UIADD3.X UR11, UPT, UPT, URZ, UR7, URZ, UP1, !UPT ;  /* 0x00000007ff0b7290 */ /* 0x000fe40008ffe4ff */
[----:B------:R-:W-:-:S07]  /*02d0*/  UIADD3.X UR7, UPT, UPT, URZ, UR7, URZ, UP0, !UPT ;  /* 0x00000007ff077290 */ /* 0x000fce00087fe4ff */
[----:B------:R3:W-:Y:S02]  /*02e0*/  UTMACCTL.PF [UR10] ;  /* 0x000000000a0079b9 */ /* 0x0007e40008040000 */
[----:B------:R3:W-:Y:S02]  /*02f0*/  UTMACCTL.PF [UR6] ;  /* 0x00000000060079b9 */ /* 0x0007e40008040000 */
[----:B---3--:R-:W-:Y:S01]  /*0300*/  NOP ;  /* 0x0000000000007918 */ /* 0x008fe20000000000 */
.L_x_503:
[----:B------:R-:W-:Y:S05]  /*0310*/  BSYNC.RECONVERGENT B0 ;  /* 0x0000000000007941 */ /* 0x000fea0003800200 */
.L_x_502:
[----:B------:R-:W-:Y:S04]  /*0320*/  BSSY.RECONVERGENT B0, `(.L_x_504) ;  /* 0x000000a000007945 */ /* 0x000fe80003800200 */
        /* <DEDUP_REMOVED lines=9> */
.L_x_505:
[----:B------:R-:W-:Y:S05]  /*03c0*/  BSYNC.RECONVERGENT B0 ;  /* 0x0000000000007941 */ /* 0x000fea0003800200 */
.L_x_504:
[----:B------:R-:W3:Y:S01]  /*03d0*/  LDCU.64 UR6, c[0x0][0x888] ;  /* 0x00011100ff0677ac */ /* 0x000ee20008000a00 */
[----:B------:R-:W-:Y:S02]  /*03e0*/  UISETP.EQ.U32.AND UP1, UPT, UR4, URZ, UPT ;  /* 0x000000ff0400728c */ /* 0x000fe4000bf22070 */
[----:B------:R-:W-:Y:S02]  /*03f0*/  UPLOP3.LUT UP2, UPT, UPT, UPT, UPT, 0x80, 0x8 ;  /* 0x000000000008789c */ /* 0x000fe40003f4f070 */
[----:B---3--:R-:W-:-:S04]  /*0400*/  UISETP.NE.U32.AND UP0, UPT, UR6, URZ, UPT ;  /* 0x000000ff0600728c */ /* 0x008fc8000bf05070 */
[----:B------:R-:W-:-:S04]  /*0410*/  UISETP.NE.AND.EX UP0, UPT, UR7, URZ, UPT, UP0 ;  /* 0x000000ff0700728c */ /* 0x000fc8000bf05300 */
[----:B------:R-:W-:-:S04]  /*0420*/  UISETP.EQ.OR.EX UP3, UPT, UR5, URZ, !UP0, UP1 ;  /* 0x000000ff0500728c */ /* 0x000fc8000c762710 */
[----:B------:R-:W-:-:S05]  /*0430*/  UP2UR UR46, UPR, URZ, 0x8 ;  /* 0x00000008ff2e7883 */ /* 0x000fca0008000000 */
[----:B------:R-:W-:Y:S07]  /*0440*/  BRA.U !UP3, `(.L_x_506) ;  /* 0x000000010b207547 */ /* 0x000fee000b800000 */
[----:B------:R-:W-:Y:S01]  /*0450*/  UISETP.NE.U32.AND UP2, UPT, UR4, URZ, UPT ;  /* 0x000000ff0400728c */ /* 0x000fe2000bf45070 */
[----:B-----5:R-:W-:Y:S01]  /*0460*/  FSETP.NEU.AND P0, PT, R39, RZ, PT ;  /* 0x000000ff2700720b */ /* 0x020fe20003f0d000 */
[----:B------:R-:W-:Y:S02]  /*0470*/  USEL UR4, URZ, 0xffffffff, UP0 ;  /* 0xffffffffff047887 */ /* 0x000fe40008000000 */
[----:B------:R-:W-:-:S10]  /*0480*/  UISETP.NE.AND.EX UP2, UPT, UR5, URZ, UPT, UP2 ;  /* 0x000000ff0500728c */ /* 0x000fd4000bf45320 */
[----:B------:R-:W-:Y:S01]  /*0490*/  VOTEU.ANY UP1, P0 ;  /* 0x0000000000ff7886 */ /* 0x000fe20000020100 */
[----:B------:R-:W-:-:S04]  /*04a0*/  @!UP2 USEL UR4, URZ, 0xffffffff, UP1 ;  /* 0xffffffffff04a887 */ /* 0x000fc80008800000 */
[----:B------:R-:W-:-:S04]  /*04b0*/  ULOP3.LUT UR4, UR4, 0x1, URZ, 0xc0, !UPT ;  /* 0x0000000104047892 */ /* 0x000fc8000f8ec0ff */
[----:B------:R-:W-:-:S11]  /*04c0*/  UISETP.NE.U32.AND UP2, UPT, UR4, 0x1, UPT ;  /* 0x000000010400788c */ /* 0x000fd6000bf45070 */
.L_x_506:
[----:B-12---:R-:W1:Y:S01]  /*04d0*/  SHFL.IDX PT, R2, R67, RZ, 0x1f ;  /* 0x00001fff43027589 */ /* 0x006e6200000e0000 */
[----:B------:R-:W-:-:S04]  /*04e0*/  UISETP.NE.AND UP1, UPT, UR8, 0x2, UPT ;  /* 0x000000020800788c */ /* 0x000fc8000bf25270 */
[----:B------:R-:W-:Y:S01]  /*04f0*/  USEL UR6, URZ, 0x1, UP1 ;  /* 0x00000001ff067887 */ /* 0x000fe20008800000 */
[----:B-1----:R-:W-:-:S13]  /*0500*/  ISETP.NE.AND P0, PT, R2, RZ, PT ;  /* 0x000000ff0200720c */ /* 0x002fda0003f05270 */
[----:B------:R-:W-:Y:S05]  /*0510*/  @P0 BRA `(.L_x_507) ;  /* 0x0000000000940947 */ /* 0x000fea0003800000 */
[----:B------:R-:W-:Y:S01]  /*0520*/  ELECT P0, URZ, PT ;  /* 0x0000000000ff782f */ /* 0x000fe20003800000 */
[----:B------:R-:W-:-:S12]  /*0530*/  BSSY.RECONVERGENT B0, `(.L_x_507) ;  /* 0x0000023000007945 */ /* 0x000fd80003800200 */
[----:B------:R-:W-:Y:S05]  /*0540*/  @!P0 BRA `(.L_x_508) ;  /* 0x0000000000848947 */ /* 0x000fea0003800000 */
[----:B------:R-:W1:Y:S01]  /*0550*/  S2UR UR5, SR_CgaCtaId ;  /* 0x00000000000579c3 */ /* 0x000e620000008800 */
[----:B------:R-:W-:Y:S01]  /*0560*/  UMOV UR7, 0x400 ;  /* 0x0000040000077882 */ /* 0x000fe20000000000 */
[----:B------:R-:W-:Y:S02]  /*0570*/  UMOV UR4, 0x1 ;  /* 0x0000000100047882 */ /* 0x000fe40000000000 */
[----:B------:R-:W-:-:S04]  /*0580*/  UIADD3 UR10, UPT, UPT, -UR4, 0x100000, URZ ;  /* 0x00100000040a7890 */ /* 0x000fc8000fffe1ff */
[----:B------:R-:W-:Y:S02]  /*0590*/  USHF.L.U32 UR11, UR10, 0xb, URZ ;  /* 0x0000000b0a0b7899 */ /* 0x000fe400080006ff */
[----:B------:R-:W-:Y:S02]  /*05a0*/  USHF.L.U32 UR10, UR10, 0x1, URZ ;  /* 0x000000010a0a7899 */ /* 0x000fe400080006ff */
[----:B-1----:R-:W-:Y:S01]  /*05b0*/  ULEA UR5, UR5, UR7, 0x18 ;  /* 0x0000000705057291 */ /* 0x002fe2000f8ec0ff */
[----:B------:R-:W1:Y:S11]  /*05c0*/  FENCE.VIEW.ASYNC.S ;  /* 0x00000000000073c6 */ /* 0x000e760000000000 */
[----:B-1----:R1:W2:Y:S01]  /*05d0*/  SYNCS.EXCH.64 URZ, [UR5], UR10 ;  /* 0x0000000a05ff75b2 */ /* 0x0022a20008000100 */
[----:B------:R1:W3:Y:S01]  /*05e0*/  SYNCS.EXCH.64 URZ, [UR5+0x60], UR10 ;  /* 0x0000600a05ff75b2 */ /* 0x0002e20008000100 */
[----:B------:R1:W4:Y:S01]  /*05f0*/  SYNCS.EXCH.64 URZ, [UR5+0x8], UR10 ;  /* 0x0000080a05ff75b2 */ /* 0x0003220008000100 */
        /* <DEDUP_REMOVED lines=21> */
[----:B--2---:R-:W-:Y:S01]  /*0750*/  NOP ;  /* 0x0000000000007918 */ /* 0x004fe20000000000 */
.L_x_508:
[----:B-1----:R-:W-:Y:S05]  /*0760*/  BSYNC.RECONVERGENT B0 ;  /* 0x0000000000007941 */ /* 0x002fea0003800200 */
.L_x_507:
[----:B------:R-:W1:Y:S01]  /*0770*/  SHFL.IDX PT, R2, R67, RZ, 0x1f ;  /* 0x00001fff43027589 */ /* 0x000e6200000e0000 */
[----:B------:R-:W-:Y:S01]  /*0780*/  NOP ;  /* 0x0000000000007918 */ /* 0x000fe20000000000 */
[----:B-1----:R-:W-:-:S13]  /*0790*/  ISETP.NE.AND P0, PT, R2, 0x1, PT ;  /* 0x000000010200780c */ /* 0x002fda0003f05270 */
[----:B------:R-:W-:Y:S05]  /*07a0*/  @P0 BRA `(.L_x_509) ;  /* 0x0000000000480947 */ /* 0x000fea0003800000 */
[----:B------:R-:W1:Y:S01]  /*07b0*/  S2UR UR7, SR_CgaCtaId ;  /* 0x00000000000779c3 */ /* 0x000e620000008800 */
[----:B------:R-:W-:Y:S01]  /*07c0*/  UMOV UR9, 0x400 ;  /* 0x0000040000097882 */ /* 0x000fe20000000000 */
[----:B------:R-:W-:Y:S01]  /*07d0*/  UMOV UR5, 0x20 ;  /* 0x0000002000057882 */ /* 0x000fe20000000000 */
[----:B------:R-:W-:Y:S01]  /*07e0*/  UMOV UR4, 0x80 ;  /* 0x0000008000047882 */ /* 0x000fe20000000000 */
[----:B------:R-:W-:-:S04]  /*07f0*/  UIADD3 UR10, UPT, UPT, -UR5, 0x100000, URZ ;  /* 0x00100000050a7890 */ /* 0x000fc8000fffe1ff */
[----:B------:R-:W-:Y:S02]  /*0800*/  USHF.L.U32 UR11, UR10, 0xb, URZ ;  /* 0x0000000b0a0b7899 */ /* 0x000fe400080006ff */
[----:B------:R-:W-:Y:S02]  /*0810*/  USHF.L.U32 UR10, UR10, 0x1, URZ ;  /* 0x000000010a0a7899 */ /* 0x000fe400080006ff */
[----:B------:R-:W-:-:S04]  /*0820*/  UIADD3 UR4, UPT, UPT, -UR4, 0x100000, URZ ;  /* 0x0010000004047890 */ /* 0x000fc8000fffe1ff */
[----:B------:R-:W-:Y:S02]  /*0830*/  USHF.L.U32 UR5, UR4, 0xb, URZ ;  /* 0x0000000b04057899 */ /* 0x000fe400080006ff */
[----:B------:R-:W-:Y:S01]  /*0840*/  USHF.L.U32 UR4, UR4, 0x1, URZ ;  /* 0x0000000104047899 */ /* 0x000fe200080006ff */
[----:B------:R-:W-:Y:S01]  /*0850*/  ELECT P0, URZ, PT ;  /* 0x0000000000ff782f */ /* 0x000fe20003800000 */
[----:B-1----:R-:W-:Y:S01]  /*0860*/  ULEA UR7, UR7, UR9, 0x18 ;  /* 0x0000000907077291 */ /* 0x002fe2000f8ec0ff */
[----:B------:R-:W1:Y:S11]  /*0870*/  FENCE.VIEW.ASYNC.S ;  /* 0x00000000000073c6 */ /* 0x000e760000000000 */
[----:B-1----:R1:W2:Y:S01]  /*0880*/  SYNCS.EXCH.64 URZ, [UR7+0xc0], UR10 ;  /* 0x0000c00a07ff75b2 */ /* 0x0022a20008000100 */
[----:B------:R1:W1:Y:S01]  /*0890*/  SYNCS.EXCH.64 URZ, [UR7+0xd0], UR4 ;  /* 0x0000d00407ff75b2 */ /* 0x0002620008000100 */
[----:B------:R1:W1:Y:S01]  /*08a0*/  SYNCS.EXCH.64 URZ, [UR7+0xc8], UR10 ;  /* 0x0000c80a07ff75b2 */ /* 0x0002620008000100 */
[----:B------:R1:W1:Y:S01]  /*08b0*/  SYNCS.EXCH.64 URZ, [UR7+0xd8], UR4 ;  /* 0x0000d80407ff75b2 */ /* 0x0002620008000100 */
[----:B------:R-:W-:Y:S01]  /*08c0*/  NOP ;  /* 0x0000000000007918 */ /* 0x000fe20000000000 */
.L_x_509:
[----:B------:R-:W3:Y:S01]  /*08d0*/  SHFL.IDX PT, R2, R67, RZ, 0x1f ;  /* 0x00001fff43027589 */ /* 0x000ee200000e0000 */
[----:B------:R-:W-:Y:S01]  /*08e0*/  NOP ;  /* 0x0000000000007918 */ /* 0x000fe20000000000 */
[----:B---3--:R-:W-:-:S13]  /*08f0*/  ISETP.NE.AND P0, PT, R2, 0x3, PT ;  /* 0x000000030200780c */ /* 0x008fda0003f05270 */
[----:B------:R-:W-:Y:S05]  /*0900*/  @P0 BRA `(.L_x_510) ;  /* 0x0000000000300947 */ /* 0x000fea0003800000 */
[----:B-1----:R-:W1:Y:S01]  /*0910*/  S2UR UR5, SR_CgaCtaId ;  /* 0x00000000000579c3 */ /* 0x002e620000008800 */
[----:B------:R-:W-:Y:S01]  /*0920*/  UMOV UR7, 0x400 ;  /* 0x0000040000077882 */ /* 0x000fe20000000000 */
[----:B------:R-:W-:Y:S01]  /*0930*/  UMOV UR4, 0x20 ;  /* 0x0000002000047882 */ /* 0x000fe20000000000 */
[----:B------:R-:W-:Y:S01]  /*0940*/  ELECT P0, URZ, PT ;  /* 0x0000000000ff782f */ /* 0x000fe20003800000 */
[----:B------:R-:W-:-:S04]  /*0950*/  UIADD3 UR10, UPT, UPT, -UR4, 0x100000, URZ ;  /* 0x00100000040a7890 */ /* 0x000fc8000fffe1ff */
[----:B------:R-:W-:Y:S02]  /*0960*/  USHF.L.U32 UR11, UR10, 0xb, URZ ;  /* 0x0000000b0a0b7899 */ /* 0x000fe400080006ff */
[----:B------:R-:W-:Y:S02]  /*0970*/  USHF.L.U32 UR10, UR10, 0x1, URZ ;  /* 0x000000010a0a7899 */ /* 0x000fe400080006ff */
[----:B-1----:R-:W-:Y:S01]  /*0980*/  ULEA UR5, UR5, UR7, 0x18 ;  /* 0x0000000705057291 */ /* 0x002fe2000f8ec0ff */
[----:B------:R-:W1:Y:S11]  /*0990*/  FENCE.VIEW.ASYNC.S ;  /* 0x00000000000073c6 */ /* 0x000e760000000000 */
[----:B-1----:R3:W1:Y:S01]  /*09a0*/  SYNCS.EXCH.64 URZ, [UR5+0xe0], UR10 ;  /* 0x0000e00a05ff75b2 */ /* 0x0026620008000100 */
[----:B------:R3:W1:Y:S02]  /*09b0*/  SYNCS.EXCH.64 URZ, [UR5+0xe8], UR10 ;  /* 0x0000e80a05ff75b2 */ /* 0x0006640008000100 */
[----:B---3--:R-:W-:Y:S01]  /*09c0*/  NOP ;  /* 0x0000000000007918 */ /* 0x008fe20000000000 */
.L_x_510:
[----:B------:R-:W3:Y:S01]  /*09d0*/  SHFL.IDX PT, R2, R67, RZ, 0x1f ;  /* 0x00001fff43027589 */ /* 0x000ee200000e0000 */
[----:B------:R-:W-:Y:S01]  /*09e0*/  NOP ;  /* 0x0000000000007918 */ /* 0x000fe20000000000 */
[----:B---3--:R-:W-:-:S13]  /*09f0*/  ISETP.NE.AND P0, PT, R2, 0x4, PT ;  /* 0x000000040200780c */ /* 0x008fda0003f05270 */
[----:B------:R-:W-:Y:S05]  /*0a00*/  @P0 BRA `(.L_x_511) ;  /* 0x00000000004c0947 */ /* 0x000fea0003800000 */
[----:B-1----:R-:W1:Y:S01]  /*0a10*/  S2UR UR5, SR_CgaCtaId ;  /* 0x00000000000579c3 */ /* 0x002e620000008800 */
[----:B------:R-:W-:Y:S01]  /*0a20*/  UMOV UR9, 0x100 ;  /* 0x0000010000097882 */ /* 0x000fe20000000000 */
[----:B------:R-:W-:Y:S01]  /*0a30*/  UMOV UR7, 0x400 ;  /* 0x0000040000077882 */ /* 0x000fe20000000000 */
[----:B------:R-:W-:Y:S01]  /*0a40*/  USEL UR9, UR9, 0xe0, UP2 ;  /* 0x000000e009097887 */ /* 0x000fe20009000000 */
[----:B------:R-:W-:Y:S01]  /*0a50*/  UMOV UR4, 0x1 ;  /* 0x0000000100047882 */ /* 0x000fe20000000000 */
[----:B------:R-:W-:Y:S01]  /*0a60*/  ELECT P0, URZ, PT ;  /* 0x0000000000ff782f */ /* 0x000fe20003800000 */
[----:B------:R-:W-:-:S04]  /*0a70*/  UIADD3 UR10, UPT, UPT, -UR4, 0x100000, URZ ;  /* 0x00100000040a7890 */ /* 0x000fc8000fffe1ff */
[----:B------:R-:W-:Y:S02]  /*0a80*/  USHF.L.U32 UR11, UR10, 0xb, URZ ;  /* 0x0000000b0a0b7899 */ /* 0x000fe400080006ff */
[----:B------:R-:W-:Y:S02]  /*0a90*/  USHF.L.U32 UR10, UR10, 0x1, URZ ;  /* 0x000000010a0a7899 */ /* 0x000fe400080006ff */
[----:B------:R-:W-:-:S04]  /*0aa0*/  UIADD3 UR12, UPT, UPT, -UR9, 0x100000, URZ ;  /* 0x00100000090c7890 */ /* 0x000fc8000fffe1ff */
[----:B------:R-:W-:Y:S02]  /*0ab0*/  USHF.L.U32 UR13, UR12, 0xb, URZ ;  /* 0x0000000b0c0d7899 */ /* 0x000fe400080006ff */
[----:B------:R-:W-:Y:S02]  /*0ac0*/  USHF.L.U32 UR12, UR12, 0x1, URZ ;  /* 0x000000010c0c7899 */ /* 0x000fe400080006ff */
[----:B-1----:R-:W-:Y:S01]  /*0ad0*/  ULEA UR5, UR5, UR7, 0x18 ;  /* 0x0000000705057291 */ /* 0x002fe2000f8ec0ff */
[----:B------:R-:W1:Y:S11]  /*0ae0*/  FENCE.VIEW.ASYNC.S ;  /* 0x00000000000073c6 */ /* 0x000e760000000000 */
[----:B-1----:R3:W1:Y:S01]  /*0af0*/  SYNCS.EXCH.64 URZ, [UR5+0xf0], UR10 ;  /* 0x0000f00a05ff75b2 */ /* 0x0026620008000100 */
[----:B------:R3:W1:Y:S01]  /*0b00*/  SYNCS.EXCH.64 URZ, [UR5+0x100], UR12 ;  /* 0x0001000c05ff75b2 */ /* 0x0006620008000100 */
[----:B------:R3:W1:Y:S01]  /*0b10*/  SYNCS.EXCH.64 URZ, [UR5+0xf8], UR10 ;  /* 0x0000f80a05ff75b2 */ /* 0x0006620008000100 */
[----:B------:R3:W1:Y:S02]  /*0b20*/  SYNCS.EXCH.64 URZ, [UR5+0x108], UR12 ;  /* 0x0001080c05ff75b2 */ /* 0x0006640008000100 */
[----:B---3--:R-:W-:Y:S01]  /*0b30*/  NOP ;  /* 0x0000000000007918 */ /* 0x008fe20000000000 */
.L_x_511:
[----:B------:R-:W3:Y:S01]  /*0b40*/  SHFL.IDX PT, R2, R67, RZ, 0x1f ;  /* 0x00001fff43027589 */ /* 0x000ee200000e0000 */
[----:B------:R-:W-:Y:S01]  /*0b50*/  NOP ;  /* 0x0000000000007918 */ /* 0x000fe20000000000 */
[----:B---3--:R-:W-:-:S13]  /*0b60*/  ISETP.NE.AND P0, PT, R2, 0x5, PT ;  /* 0x000000050200780c */ /* 0x008fda0003f05270 */
[----:B------:R-:W-:Y:S05]  /*0b70*/  @P0 BRA `(.L_x_512) ;  /* 0x0000000000580947 */ /* 0x000fea0003800000 */
[----:B-1----:R-:W1:Y:S01]  /*0b80*/  S2UR UR7, SR_CgaCtaId ;  /* 0x00000000000779c3 */ /* 0x002e620000008800 */
        /* <DEDUP_REMOVED lines=12> */
[----:B-1----:R3:W1:Y:S01]  /*0c50*/  SYNCS.EXCH.64 URZ, [UR7+0x110], UR10 ;  /* 0x0001100a07ff75b2 */ /* 0x0026620008000100 */
[----:B------:R3:W1:Y:S01]  /*0c60*/  SYNCS.EXCH.64 URZ, [UR7+0x130], UR4 ;  /* 0x0001300407ff75b2 */ /* 0x0006620008000100 */
[----:B------:R3:W1:Y:S01]  /*0c70*/  SYNCS.EXCH.64 URZ, [UR7+0x118], UR10 ;  /* 0x0001180a07ff75b2 */ /* 0x0006620008000100 */
[----:B------:R3:W1:Y:S01]  /*0c80*/  SYNCS.EXCH.64 URZ, [UR7+0x138], UR4 ;  /* 0x0001380407ff75b2 */ /* 0x0006620008000100 */
[----:B------:R3:W1:Y:S01]  /*0c90*/  SYNCS.EXCH.64 URZ, [UR7+0x120], UR10 ;  /* 0x0001200a07ff75b2 */ /* 0x0006620008000100 */
[----:B------:R3:W1:Y:S01]  /*0ca0*/  SYNCS.EXCH.64 URZ, [UR7+0x140], UR4 ;  /* 0x0001400407ff75b2 */ /* 0x0006620008000100 */
[----:B------:R3:W1:Y:S01]  /*0cb0*/  SYNCS.EXCH.64 URZ, [UR7+0x128], UR10 ;  /* 0x0001280a07ff75b2 */ /* 0x0006620008000100 */
[----:B------:R3:W1:Y:S02]  /*0cc0*/  SYNCS.EXCH.64 URZ, [UR7+0x148], UR4 ;  /* 0x0001480407ff75b2 */ /* 0x0006640008000100 */
[----:B---3--:R-:W-:Y:S01]  /*0cd0*/  NOP ;  /* 0x0000000000007918 */ /* 0x008fe20000000000 */
.L_x_512:
        /* <DEDUP_REMOVED lines=18> */
.L_x_513:
[----:B-1----:R-:W1:Y:S01]  /*0e00*/  S2UR UR5, SR_CTAID.X ;  /* 0x00000000000579c3 */ /* 0x002e620000002500 */
        /* <DEDUP_REMOVED lines=8> */
[----:B------:R-:W2:Y:S01]  /*0e90*/  LDCU UR7, c[0x0][UR7+0x2b4] ;  /* 0x00005680070777ac */ /* 0x000ea20008000800 */
[----:B------:R-:W4:Y:S08]  /*0ea0*/  S2UR UR4, SR_CTAID.Y ;  /* 0x00000000000479c3 */ /* 0x000f300000002600 */
[----:B------:R-:W2:Y:S01]  /*0eb0*/  LDC R10, c[0x0][0xb24] ;  /* 0x0002c900ff0a7b82 */ /* 0x000ea20000000800 */
[----:B-1----:R-:W-:-:S02]  /*0ec0*/  I2FP.F32.U32 R59, UR5 ;  /* 0x00000005003b7c45 */ /* 0x002fc40008201000 */
[----:B------:R-:W-:-:S05]  /*0ed0*/  CS2R.32 R3, SR_CgaSize ;  /* 0x0000000000037805 */ /* 0x000fca0000008a00 */
[----:B------:R-:W-:-:S06]  /*0ee0*/  IMAD R3, R3, -0xa0, RZ ;  /* 0xffffff6003037824 */ /* 0x000fcc00078e02ff */
[----:B------:R-:W1:Y:S01]  /*0ef0*/  LDC R3, c[0x0][R3+0x2a0] ;  /* 0x0000a80003037b82 */ /* 0x000e620000000800 */
[----:B------:R-:W-:Y:S01]  /*0f00*/  MOV R61, UR5 ;  /* 0x00000005003d7c02 */ /* 0x000fe20008000f00 */
[----:B---3--:R-:W-:Y:S01]  /*0f10*/  FMUL R59, R59, UR9 ;  /* 0x000000093b3b7c20 */ /* 0x008fe20008400000 */
[----:B----4-:R-:W-:Y:S02]  /*0f20*/  I2FP.F32.U32 R58, UR4 ;  /* 0x00000004003a7c45 */ /* 0x010fe40008201000 */
[----:B------:R-:W-:-:S05]  /*0f30*/  CS2R.32 R2, SR_CgaSize ;  /* 0x0000000000027805 */ /* 0x000fca0000008a00 */
[----:B------:R-:W-:-:S06]  /*0f40*/  IMAD R2, R2, -0xa0, RZ ;  /* 0xffffff6002027824 */ /* 0x000fcc00078e02ff */
[----:B------:R-:W3:Y:S01]  /*0f50*/  LDC R2, c[0x0][R2+0x2a4] ;  /* 0x0000a90002027b82 */ /* 0x000ee20000000800 */
[----:B------:R-:W-:Y:S01]  /*0f60*/  MOV R60, UR4 ;  /* 0x00000004003c7c02 */ /* 0x000fe20008000f00 */
[----:B------:R-:W4:Y:S01]  /*0f70*/  F2I.U32.TRUNC.NTZ R59, R59 ;  /* 0x0000003b003b7305 */ /* 0x000f22000020f000 */
[----:B--2---:R-:W-:-:S05]  /*0f80*/  FMUL R58, R58, UR7 ;  /* 0x000000073a3a7c20 */ /* 0x004fca0008400000 */
[----:B------:R-:W-:Y:S01]  /*0f90*/  BAR.SYNC.DEFER_BLOCKING 0x0 ;  /* 0x0000000000007b1d */ /* 0x000fe20000010000 */
[----:B------:R-:W-:-:S05]  /*0fa0*/  ISETP.GE.AND P0, PT, R10, 0x1, PT ;  /* 0x000000010a00780c */ /* 0x000fca0003f06270 */
[----:B------:R-:W2:Y:S02]  /*0fb0*/  F2I.U32.TRUNC.NTZ R58, R58 ;  /* 0x0000003a003a7305 */ /* 0x000ea4000020f000 */
[----:B------:R-:W3:Y:S01]  /*0fc0*/  S2UR UR36, SR_CTAID.Z ;  /* 0x00000000002479c3 */ /* 0x000ee20000002700 */
[----:B----4-:R-:W-:-:S05]  /*0fd0*/  IADD3 R59, PT, PT, -R59, RZ, RZ ;  /* 0x000000ff3b3b7210 */ /* 0x010fca0007ffe1ff */
[----:B-1----:R-:W-:Y:S01]  /*0fe0*/  IMAD R59, R3, R59, UR5 ;  /* 0x00000005033b7e24 */ /* 0x002fe2000f8e023b */
[----:B--2---:R-:W-:-:S05]  /*0ff0*/  IADD3 R58, PT, PT, -R58, RZ, RZ ;  /* 0x000000ff3a3a7210 */ /* 0x004fca0007ffe1ff */
[----:B---3--:R-:W-:Y:S01]  /*1000*/  IMAD R58, R2, R58, UR4 ;  /* 0x00000004023a7e24 */ /* 0x008fe2000f8e023a */
[----:B------:R-:W-:Y:S06]  /*1010*/  @!P0 BRA `(.L_x_514) ;  /* 0x0000000000b88947 */ /* 0x000fec0003800000 */
[----:B------:R-:W1:Y:S01]  /*1020*/  LDC.64 R4, c[0x0][0xb18] ;  /* 0x0002c600ff047b82 */ /* 0x000e620000000a00 */
[----:B------:R-:W-:-:S07]  /*1030*/  ISETP.NE.AND P0, PT, R10, 0x1, PT ;  /* 0x000000010a00780c */ /* 0x000fce0003f05270 */
[----:B------:R-:W2:Y:S08]  /*1040*/  LDC R9, c[0x0][0xb0c] ;  /* 0x0002c300ff097b82 */ /* 0x000eb00000000800 */
[----:B------:R-:W3:Y:S08]  /*1050*/  LDC R12, c[0x0][0x370] ;  /* 0x0000dc00ff0c7b82 */ /* 0x000ef00000000800 */
[----:B------:R-:W4:Y:S01]  /*1060*/  LDC R11, c[0x0][0x374] ;  /* 0x0000dd00ff0b7b82 */ /* 0x000f220000000800 */
[----:B-1----:R-:W-:-:S07]  /*1070*/  ISETP.NE.AND P1, PT, R4, 0x1, PT ;  /* 0x000000010400780c */ /* 0x002fce0003f25270 */
[----:B------:R-:W3:Y:S01]  /*1080*/  LDC.64 R6, c[0x0][0xb10] ;  /* 0x0002c400ff067b82 */ /* 0x000ee20000000a00 */
[----:B--2---:R-:W-:-:S07]  /*1090*/  ISETP.NE.AND P2, PT, R9, 0x1, PT ;  /* 0x000000010900780c */ /* 0x004fce0003f45270 */
[----:B------:R-:W1:Y:S08]  /*10a0*/  LDC R8, c[0x0][0xb20] ;  /* 0x0002c800ff087b82 */ /* 0x000e700000000800 */
[----:B------:R-:W2:Y:S01]  /*10b0*/  LDC.64 R2, c[0x0][0xb28] ;  /* 0x0002ca00ff027b82 */ /* 0x000ea20000000a00 */
[----:B----4-:R-:W-:-:S04]  /*10c0*/  IMAD.HI.U32 R13, R11, R5, RZ ;  /* 0x000000050b0d7227 */ /* 0x010fc800078e00ff */
[----:B------:R-:W-:-:S04]  /*10d0*/  IMAD.HI.U32 R5, R60, R5, RZ ;  /* 0x000000053c057227 */ /* 0x000fc800078e00ff */
[----:B---3--:R-:W-:-:S05]  /*10e0*/  IMAD.HI.U32 R14, R12, R6, RZ ;  /* 0x000000060c0e7227 */ /* 0x008fca00078e00ff */
[-C--:B------:R-:W-:Y:S01]  /*10f0*/  @P2 SHF.R.U32.HI R12, RZ, R7.reuse, R14 ;  /* 0x00000007ff0c2219 */ /* 0x080fe2000001160e */
[----:B------:R-:W-:Y:S01]  /*1100*/  IMAD.HI.U32 R14, R61, R6, RZ ;  /* 0x000000063d0e7227 */ /* 0x000fe200078e00ff */
[-C--:B-1----:R-:W-:Y:S02]  /*1110*/  @P1 SHF.R.U32.HI R11, RZ, R8.reuse, R13 ;  /* 0x00000008ff0b1219 */ /* 0x082fe4000001160d */
[----:B------:R-:W-:Y:S02]  /*1120*/  SHF.R.U32.HI R5, RZ, R8, R5 ;  /* 0x00000008ff057219 */ /* 0x000fe40000011605 */
[----:B------:R-:W-:Y:S02]  /*1130*/  SHF.R.U32.HI R14, RZ, R7, R14 ;  /* 0x00000007ff0e7219 */ /* 0x000fe4000001160e */
[----:B------:R-:W-:Y:S01]  /*1140*/  SEL R5, R60, R5, !P1 ;  /* 0x000000053c057207 */ /* 0x000fe20004800000 */
[----:B--2---:R-:W-:Y:S01]  /*1150*/  IMAD.HI.U32 R13, R11, R2, RZ ;  /* 0x000000020b0d7227 */ /* 0x004fe200078e00ff */
[----:B------:R-:W-:-:S03]  /*1160*/  SEL R14, R61, R14, !P2 ;  /* 0x0000000e3d0e7207 */ /* 0x000fc60005000000 */
[----:B------:R-:W-:Y:S01]  /*1170*/  IMAD.HI.U32 R6, R12, R2, RZ ;  /* 0x000000020c067227 */ /* 0x000fe200078e00ff */
[----:B------:R-:W-:-:S04]  /*1180*/  @P0 SHF.R.U32.HI R11, RZ, R3, R13 ;  /* 0x00000003ff0b0219 */ /* 0x000fc8000001160d */
        /* <DEDUP_REMOVED lines=8> */
[----:B------:R-:W-:Y:S01]  /*1210*/  @!P1 IMAD.HI.U32 R7, R14, R2, RZ ;  /* 0x000000020e079227 */ /* 0x000fe200078e00ff */
[----:B------:R-:W-:-:S04]  /*1220*/  IADD3 R2, PT, PT, -R6, RZ, RZ ;  /* 0x000000ff06027210 */ /* 0x000fc80007ffe1ff */
[----:B------:R-:W-:Y:S01]  /*1230*/  @!P1 SHF.R.U32.HI R3, RZ, R3, R7 ;  /* 0x00000003ff039219 */ /* 0x000fe20000011607 */
[----:B------:R-:W-:Y:S01]  /*1240*/  IMAD R2, R10, R2, R5 ;  /* 0x000000020a027224 */ /* 0x000fe200078e0205 */
[----:B------:R-:W-:Y:S02]  /*1250*/  IADD3 R7, PT, PT, -R5, RZ, RZ ;  /* 0x000000ff05077210 */ /* 0x000fe40007ffe1ff */
[----:B------:R-:W-:-:S03]  /*1260*/  @!P1 SEL R3, R14, R3, !P0 ;  /* 0x000000030e039207 */ /* 0x000fc60004000000 */
[----:B------:R-:W-:Y:S02]  /*1270*/  IMAD R7, R4, R7, R60 ;  /* 0x0000000704077224 */ /* 0x000fe400078e023c */
[--C-:B------:R-:W-:Y:S02]  /*1280*/  @!P1 IMAD.IADD R6, R6, 0x1, -R3.reuse ;  /* 0x0000000106069824 */ /* 0x100fe400078e0a03 */
[----:B------:R-:W-:Y:S01]  /*1290*/  @!P1 IMAD R3, R2, R12, R3 ;  /* 0x0000000c02039224 */ /* 0x000fe200078e0203 */
[----:B------:R-:W-:Y:S01]  /*12a0*/  IADD3 R2, PT, PT, -R14, RZ, RZ ;  /* 0x000000ff0e027210 */ /* 0x000fe20007ffe1ff */
[----:B------:R-:W-:Y:S02]  /*12b0*/  @!P1 IMAD R5, R6, R10, R14 ;  /* 0x0000000a06059224 */ /* 0x000fe400078e020e */
[----:B------:R-:W-:Y:S02]  /*12c0*/  @!P1 IMAD.MOV.U32 R14, RZ, RZ, R3 ;  /* 0x000000ffff0e9224 */ /* 0x000fe400078e0003 */
[----:B------:R-:W-:-:S02]  /*12d0*/  IMAD R2, R9, R2, R61 ;  /* 0x0000000209027224 */ /* 0x000fc400078e023d */
[----:B------:R-:W-:Y:S02]  /*12e0*/  IMAD R60, R5, R4, R7 ;  /* 0x00000004053c7224 */ /* 0x000fe400078e0207 */
[----:B------:R-:W-:Y:S02]  /*12f0*/  IMAD R61, R14, R9, R2 ;  /* 0x000000090e3d7224 */ /* 0x000fe400078e0202 */
.L_x_514:
[----:B------:R-:W1:Y:S01]  /*1300*/  LDCU UR4, c[0x0][0xb30] ;  /* 0x00016600ff0477ac */ /* 0x000e620008000800 */
[----:B------:R-:W2:Y:S08]  /*1310*/  S2UR UR37, SR_CgaCtaId ;  /* 0x00000000002579c3 */ /* 0x000eb00000008800 */
[----:B------:R-:W3:Y:S01]  /*1320*/  LDC R17, c[0x0][0xb24] ;  /* 0x0002c900ff117b82 */ /* 0x000ee20000000800 */
[----:B-1----:R-:W-:-:S09]  /*1330*/  UISETP.NE.AND UP1, UPT, UR4, 0x1, UPT ;  /* 0x000000010400788c */ /* 0x002fd2000bf25270 */
[----:B--2---:R-:W-:Y:S05]  /*1340*/  BRA.U UP1, `(.L_x_515) ;  /* 0x0000000101407547 */ /* 0x004fea000b800000 */
[----:B------:R-:W1:Y:S08]  /*1350*/  LDC.64 R4, c[0x0][0xb10] ;  /* 0x0002c400ff047b82 */ /* 0x000e700000000a00 */
[----:B------:R-:W2:Y:S08]  /*1360*/  LDC.64 R2, c[0x0][0xb18] ;  /* 0x0002c600ff027b82 */ /* 0x000eb00000000a00 */
[----:B------:R-:W4:Y:S08]  /*1370*/  LDC R6, c[0x0][0xb20] ;  /* 0x0002c800ff067b82 */ /* 0x000f300000000800 */
[----:B------:R-:W3:Y:S01]  /*1380*/  LDC R7, c[0x0][0xb0c] ;  /* 0x0002c300ff077b82 */ /* 0x000ee20000000800 */
[----:B-1----:R-:W-:-:S05]  /*1390*/  IMAD.HI.U32 R4, R61, R4, RZ ;  /* 0x000000043d047227 */ /* 0x002fca00078e00ff */
[----:B------:R-:W-:Y:S01]  /*13a0*/  SHF.R.U32.HI R4, RZ, R5, R4 ;  /* 0x00000005ff047219 */ /* 0x000fe20000011604 */
[----:B--2---:R-:W-:Y:S01]  /*13b0*/  IMAD.HI.U32 R3, R60, R3, RZ ;  /* 0x000000033c037227 */ /* 0x004fe200078e00ff */
[----:B------:R-:W-:-:S04]  /*13c0*/  ISETP.NE.AND P0, PT, R2, 0x1, PT ;  /* 0x000000010200780c */ /* 0x000fc80003f05270 */
[----:B----4-:R-:W-:-:S04]  /*13d0*/  SHF.R.U32.HI R3, RZ, R6, R3 ;  /* 0x00000006ff037219 */ /* 0x010fc80000011603 */
[----:B------:R-:W-:Y:S02]  /*13e0*/  SEL R3, R60, R3, !P0 ;  /* 0x000000033c037207 */ /* 0x000fe40004000000 */
[----:B---3--:R-:W-:-:S04]  /*13f0*/  ISETP.NE.AND P1, PT, R7, 0x1, PT ;  /* 0x000000010700780c */ /* 0x008fc80003f25270 */
[----:B------:R-:W-:-:S05]  /*1400*/  SEL R4, R61, R4, !P1 ;  /* 0x000000043d047207 */ /* 0x000fca0004800000 */
[----:B------:R-:W-:Y:S02]  /*1410*/  IMAD.IADD R5, R3, 0x1, -R4 ;  /* 0x0000000103057824 */ /* 0x000fe400078e0a04 */
[----:B------:R-:W-:Y:S02]  /*1420*/  IMAD.IADD R3, R4, 0x1, -R3 ;  /* 0x0000000104037824 */ /* 0x000fe400078e0a03 */
[----:B------:R-:W-:Y:S02]  /*1430*/  IMAD R61, R5, R7, R61 ;  /* 0x00000007053d7224 */ /* 0x000fe400078e023d */
[----:B------:R-:W-:-:S07]  /*1440*/  IMAD R60, R3, R2, R60 ;  /* 0x00000002033c7224 */ /* 0x000fce00078e023c */
.L_x_515:
[----:B------:R-:W-:Y:S01]  /*1450*/  BAR.SYNC.DEFER_BLOCKING 0x0 ;  /* 0x0000000000007b1d */ /* 0x000fe20000010000 */
[----:B------:R-:W-:Y:S01]  /*1460*/  UISETP.NE.AND UP1, UPT, UR8, 0x2, UPT ;  /* 0x000000020800788c */ /* 0x000fe2000bf25270 */
[----:B------:R-:W-:Y:S02]  /*1470*/  ISETP.NE.OR P5, PT, R0, 0x2, !P5 ;  /* 0x000000020000780c */ /* 0x000fe40006fa5670 */
[----:B------:R-:W-:-:S06]  /*1480*/  LOP3.LUT R2, R74, 0x1f, RZ, 0xc0, !PT ;  /* 0x0000001f4a027812 */ /* 0x000fcc00078ec0ff */
[----:B------:R-:W-:Y:S05]  /*1490*/  BRA.U UP1, `(.L_x_516) ;  /* 0x00000015017c7547 */ /* 0x000fea000b800000 */
[----:B------:R-:W1:Y:S01]  /*14a0*/  LDCU UR13, c[0x0][0x38c] ;  /* 0x00007180ff0d77ac */ /* 0x000e620008000800 */
[----:B------:R-:W2:Y:S01]  /*14b0*/  LDC R8, c[0x0][0x370] ;  /* 0x0000dc00ff087b82 */ /* 0x000ea20000000800 */
[----:B------:R-:W-:Y:S01]  /*14c0*/  PLOP3.LUT P1, PT, PT, PT, UP2, 0x80, 0x8 ;  /* 0x000000000008781c */ /* 0x000fe20003f2f028 */
[----:B------:R-:W-:Y:S01]  /*14d0*/  IMAD.MOV.U32 R15, RZ, RZ, 0x1 ;  /* 0x00000001ff0f7424 */ /* 0x000fe200078e00ff */
[----:B------:R-:W-:Y:S01]  /*14e0*/  ISETP.EQ.OR P4, PT, R2, RZ, P5 ;  /* 0x000000ff0200720c */ /* 0x000fe20002f82670 */
[----:B------:R-:W-:Y:S01]  /*14f0*/  IMAD.MOV.U32 R14, RZ, RZ, RZ ;  /* 0x000000ffff0e7224 */ /* 0x000fe200078e00ff */
[----:B------:R-:W-:Y:S02]  /*1500*/  PLOP3.LUT P1, PT, P1, PT, PT, 0x8, 0x80 ;  /* 0x000000000080781c */ /* 0x000fe40000f2e170 */
[----:B------:R-:W-:Y:S01]  /*1510*/  CS2R R12, SRZ ;  /* 0x00000000000c7805 */ /* 0x000fe2000001ff00 */
[----:B------:R-:W-:Y:S01]  /*1520*/  IMAD.MOV.U32 R11, RZ, RZ, 0x1 ;  /* 0x00000001ff0b7424 */ /* 0x000fe200078e00ff */
[----:B------:R-:W4:Y:S01]  /*1530*/  LDC R0, c[0x0][0x374] ;  /* 0x0000dd00ff007b82 */ /* 0x000f220000000800 */
[----:B------:R-:W2:Y:S01]  /*1540*/  LDCU.64 UR22, c[0x0][0x348] ;  /* 0x00006900ff1677ac */ /* 0x000ea20008000a00 */
[----:B------:R-:W-:Y:S01]  /*1550*/  UMOV UR6, URZ ;  /* 0x000000ff00067c82 */ /* 0x000fe20008000000 */
[----:B-1----:R-:W-:-:S04]  /*1560*/  UIADD3 UR5, UPT, UPT, UR13, 0x7f, URZ ;  /* 0x0000007f0d057890 */ /* 0x002fc8000fffe0ff */
[----:B------:R-:W-:-:S04]  /*1570*/  USHF.R.S32.HI UR4, URZ, 0x1f, UR5 ;  /* 0x0000001fff047899 */ /* 0x000fc80008011405 */
[----:B------:R-:W-:-:S04]  /*1580*/  ULEA.HI UR4, UR4, UR5, URZ, 0x7 ;  /* 0x0000000504047291 */ /* 0x000fc8000f8f38ff */
[----:B------:R-:W-:Y:S02]  /*1590*/  USHF.R.S32.HI UR15, URZ, 0x7, UR4 ;  /* 0x00000007ff0f7899 */ /* 0x000fe40008011404 */
[----:B------:R-:W-:Y:S02]  /*15a0*/  UIADD3 UR4, UPT, UPT, UR13, -0x1, URZ ;  /* 0xffffffff0d047890 */ /* 0x000fe4000fffe0ff */
[----:B------:R-:W-:Y:S02]  /*15b0*/  UISETP.LT.U32.AND UP0, UPT, UR15, 0xc, UPT ;  /* 0x0000000c0f00788c */ /* 0x000fe4000bf01070 */
[----:B------:R-:W-:Y:S02]  /*15c0*/  UISETP.GE.U32.AND UP1, UPT, UR4, -0xff, UPT ;  /* 0xffffff010400788c */ /* 0x000fe4000bf26070 */
[----:B------:R-:W-:Y:S02]  /*15d0*/  USEL UR14, UR15, 0xc, UP0 ;  /* 0x0000000c0f0e7887 */ /* 0x000fe40008000000 */
[----:B------:R-:W-:-:S02]  /*15e0*/  UIADD3 UR13, UPT, UPT, UR13, 0xfe, URZ ;  /* 0x000000fe0d0d7890 */ /* 0x000fc4000fffe0ff */
[----:B------:R-:W-:Y:S02]  /*15f0*/  UIADD3 UR5, UPT, UPT, UR14, -0x1, URZ ;  /* 0xffffffff0e057890 */ /* 0x000fe4000fffe0ff */
[----:B------:R-:W-:-:S03]  /*1600*/  UIADD3 UR7, UPT, UPT, UR15, -UR14, URZ ;  /* 0x8000000e0f077290 */ /* 0x000fc6000fffe0ff */
[----:B------:R-:W-:-:S04]  /*1610*/  @UP1 UIADD3 UR5, UPT, UPT, UR14, URZ, URZ ;  /* 0x000000ff0e051290 */ /* 0x000fc8000fffe0ff */
[----:B--2---:R-:W-:-:S12]  /*1620*/  UIADD3 UR5, UPT, UPT, UR5, 0x1, URZ ;  /* 0x0000000105057890 */ /* 0x004fd8000fffe0ff */
.L_x_534:
[----:B------:R-:W-:Y:S01]  /*1630*/  UISETP.NE.AND UP0, UPT, UR37, URZ, UPT ;  /* 0x000000ff2500728c */ /* 0x000fe2000bf05270 */
[----:B------:R-:W1:Y:S08]  /*1640*/  S2UR UR37, SR_CgaCtaId ;  /* 0x00000000002579c3 */ /* 0x000e700000008800 */
[----:B------:R-:W-:Y:S05]  /*1650*/  BRA.U UP0, `(.L_x_517) ;  /* 0x0000000100347547 */ /* 0x000fea000b800000 */
[----:B------:R-:W2:Y:S01]  /*1660*/  S2R R2, SR_CgaCtaId ;  /* 0x0000000000027919 */ /* 0x000ea20000008800 */
[----:B------:R-:W-:-:S04]  /*1670*/  MOV R3, 0x400 ;  /* 0x0000040000037802 */ /* 0x000fc80000000f00 */
[----:B--2---:R-:W-:Y:S02]  /*1680*/  LEA R2, R2, R3, 0x18 ;  /* 0x0000000302027211 */ /* 0x004fe400078ec0ff */
[----:B------:R-:W-:-:S03]  /*1690*/  SHF.L.U32 R3, R11, 0x1f, RZ ;  /* 0x0000001f0b037819 */ /* 0x000fc600000006ff */
[----:B------:R-:W-:-:S04]  /*16a0*/  IMAD R2, R12, 0x8, R2 ;  /* 0x000000080c027824 */ /* 0x000fc800078e0202 */
[----:B------:R-:W2:Y:S02]  /*16b0*/  SYNCS.PHASECHK.TRANS64.TRYWAIT P0, [R2+URZ+0x160], R3 ;  /* 0x00016003020075a7 */ /* 0x000ea400080011ff */
[----:B--2---:R-:W-:Y:S05]  /*16c0*/  @!P0 BRA `(.L_x_518) ;  /* 0x00000050002c8947 */ /* 0x004fea0003800000 */
.L_x_610:
[----:B------:R-:W-:Y:S01]  /*16d0*/  VIADD R12, R12, 0x1 ;  /* 0x000000010c0c7836 */ /* 0x000fe20000000000 */
[----:B------:R2:W-:Y:S04]  /*16e0*/  SYNCS.ARRIVE.TRANS64.A1T0 RZ, [R2+URZ+0x150], RZ ;  /* 0x000150ff02ff79a7 */ /* 0x0005e800081000ff */
[----:B------:R-:W-:-:S04]  /*16f0*/  ISETP.NE.AND P0, PT, R12, 0x2, PT ;  /* 0x000000020c00780c */ /* 0x000fc80003f05270 */
[----:B------:R-:W-:Y:S02]  /*1700*/  SEL R12, R12, RZ, P0 ;  /* 0x000000ff0c0c7207 */ /* 0x000fe40000000000 */
[----:B--2---:R-:W-:-:S04]  /*1710*/  SEL R2, RZ, 0x1, P0 ;  /* 0x00000001ff027807 */ /* 0x004fc80000000000 */
[----:B------:R-:W-:-:S07]  /*1720*/  LOP3.LUT R11, R11, R2, RZ, 0x3c, !PT ;  /* 0x000000020b0b7212 */ /* 0x000fce00078e3cff */
.L_x_517:
[----:B------:R-:W-:Y:S01]  /*1730*/  UMOV UR4, 0x400 ;  /* 0x0000040000047882 */ /* 0x000fe20000000000 */
[----:B------:R-:W-:Y:S01]  /*1740*/  SHF.L.U32 R2, R15, 0x1f, RZ ;  /* 0x0000001f0f027819 */ /* 0x000fe200000006ff */
[----:B-1----:R-:W-:Y:S01]  /*1750*/  ULEA UR4, UR37, UR4, 0x18 ;  /* 0x0000000425047291 */ /* 0x002fe2000f8ec0ff */
[----:B------:R-:W-:Y:S01]  /*1760*/  R2UR UR35, R61 ;  /* 0x000000003d2372ca */ /* 0x000fe200000e0000 */
[----:B------:R-:W-:Y:S01]  /*1770*/  UISETP.GE.U32.AND UP0, UPT, UR13, 0xff, UPT ;  /* 0x000000ff0d00788c */ /* 0x000fe2000bf06070 */
[----:B------:R-:W-:Y:S01]  /*1780*/  R2UR UR11, R60 ;  /* 0x000000003c0b72ca */ /* 0x000fe200000e0000 */
[----:B------:R-:W-:Y:S01]  /*1790*/  ULEA UR8, UR6, UR4, 0x3 ;  /* 0x0000000406087291 */ /* 0x000fe2000f8e18ff */
[----:B------:R-:W-:-:S08]  /*17a0*/  UMOV UR24, URZ ;  /* 0x000000ff00187c82 */ /* 0x000fd00008000000 */
[----:B------:R1:W2:Y:S01]  /*17b0*/  SYNCS.PHASECHK.TRANS64.TRYWAIT P0, [UR8+0x60], R2 ;  /* 0x00006002ff0075a7 */ /* 0x0002a20008001108 */
[----:B------:R-:W-:Y:S02]  /*17c0*/  USHF.L.U32 UR35, UR35, 0x7, URZ ;  /* 0x0000000723237899 */ /* 0x000fe400080006ff */
[----:B------:R-:W-:Y:S01]  /*17d0*/  USHF.L.U32 UR11, UR11, 0x4, URZ ;  /* 0x000000040b0b7899 */ /* 0x000fe200080006ff */
[----:B------:R-:W-:Y:S11]  /*17e0*/  BRA.U !UP0, `(.L_x_519) ;  /* 0x0000000108a87547 */ /* 0x000ff6000b800000 */
[----:B------:R-:W-:Y:S01]  /*17f0*/  UMOV UR16, URZ ;  /* 0x000000ff00107c82 */ /* 0x000fe20008000000 */
[----:B------:R-:W-:-:S05]  /*1800*/  UMOV UR17, UR6 ;  /* 0x0000000600117c82 */ /* 0x000fca0008000000 */
.L_x_524:
[----:B-1----:R-:W-:Y:S01]  /*1810*/  ULEA UR33, UR17, UR4, 0x3 ;  /* 0x0000000411217291 */ /* 0x002fe2000f8e18ff */
[----:B--2---:R-:W-:Y:S01]  /*1820*/  @!P5 MOV R3, 0x4800 ;  /* 0x000048000003d802 */ /* 0x004fe20000000f00 */
[----:B--2---:R-:W-:Y:S10]  /*1830*/  @P0 BRA `(.L_x_520) ;  /* 0x00000000000c0947 */ /* 0x004ff40003800000 */
[----:B------:R-:W-:-:S04]  /*1840*/  SHF.L.U32 R4, R15, 0x1f, RZ ;  /* 0x0000001f0f047819 */ /* 0x000fc800000006ff */
[----:B------:R-:W2:Y:S02]  /*1850*/  SYNCS.PHASECHK.TRANS64.TRYWAIT P0, [UR33+0x60], R4 ;  /* 0x00006004ff0075a7 */ /* 0x000ea40008001121 */
[----:B--2---:R-:W-:Y:S05]  /*1860*/  @!P0 BRA `(.L_x_521) ;  /* 0x0000004c00d88947 */ /* 0x004fea0003800000 */
.L_x_520:
[----:B------:R2:W-:Y:S01]  /*1870*/  @!P5 SYNCS.ARRIVE.TRANS64 RZ, [UR33], R3 ;  /* 0x00000003ffffd9a7 */ /* 0x0005e20008000021 */
[----:B------:R-:W-:Y:S04]  /*1880*/  BSSY.RECONVERGENT B0, `(.L_x_522) ;  /* 0x0000003000007945 */ /* 0x000fe80003800200 */
[----:B------:R-:W-:Y:S05]  /*1890*/  @P4 BRA `(.L_x_523) ;  /* 0x0000000000044947 */ /* 0x000fea0003800000 */
[----:B------:R-:W-:Y:S05]  /*18a0*/  BPT.TRAP 0x1 ;  /* 0x000000040000795c */ /* 0x000fea0000300000 */
.L_x_523:
[----:B------:R-:W-:Y:S05]  /*18b0*/  BSYNC.RECONVERGENT B0 ;  /* 0x0000000000007941 */ /* 0x000fea0003800200 */
.L_x_522:
[----:B------:R-:W-:Y:S02]  /*18c0*/  UIADD3 UR6, UPT, UPT, UR17, 0x1, URZ ;  /* 0x0000000111067890 */ /* 0x000fe4000fffe0ff */
[----:B------:R-:W-:Y:S02]  /*18d0*/  ULEA UR32, UR17, UR4, 0xe ;  /* 0x0000000411207291 */ /* 0x000fe4000f8e70ff */
[----:B------:R-:W-:Y:S02]  /*18e0*/  UISETP.NE.AND UP0, UPT, UR6, 0xc, UPT ;  /* 0x0000000c0600788c */ /* 0x000fe4000bf05270 */
[----:B------:R-:W-:Y:S02]  /*18f0*/  UIADD3 UR26, UP1, UPT, UR22, 0x80, URZ ;  /* 0x00000080161a7890 */ /* 0x000fe4000ff3e0ff */
[----:B------:R-:W-:Y:S02]  /*1900*/  USEL UR9, URZ, 0x1, UP0 ;  /* 0x00000001ff097887 */ /* 0x000fe40008000000 */
[----:B------:R-:W-:-:S02]  /*1910*/  USEL UR6, UR6, URZ, UP0 ;  /* 0x000000ff06067287 */ /* 0x000fc40008000000 */
[----:B------:R-:W-:Y:S02]  /*1920*/  UIADD3 UR20, UP0, UPT, UR22, 0x180, URZ ;  /* 0x0000018016147890 */ /* 0x000fe4000ff1e0ff */
[----:B------:R-:W-:Y:S01]  /*1930*/  ULEA UR8, UR6, UR4, 0x3 ;  /* 0x0000000406087291 */ /* 0x000fe2000f8e18ff */
[----:B------:R-:W-:Y:S01]  /*1940*/  LOP3.LUT R15, R15, UR9, RZ, 0x3c, !PT ;  /* 0x000000090f0f7c12 */ /* 0x000fe2000f8e3cff */
[----:B------:R-:W-:Y:S02]  /*1950*/  USHF.L.U32 UR34, UR16, 0x7, URZ ;  /* 0x0000000710227899 */ /* 0x000fe400080006ff */
[----:B------:R-:W-:Y:S01]  /*1960*/  UIADD3.X UR27, UPT, UPT, URZ, UR23, URZ, UP1, !UPT ;  /* 0x00000017ff1b7290 */ /* 0x000fe20008ffe4ff */
[----:B-1----:R-:W-:Y:S01]  /*1970*/  SHF.L.U32 R2, R15, 0x1f, RZ ;  /* 0x0000001f0f027819 */ /* 0x002fe200000006ff */
[----:B------:R-:W-:Y:S02]  /*1980*/  UIADD3 UR32, UPT, UPT, UR32, 0x2800, URZ ;  /* 0x0000280020207890 */ /* 0x000fe4000fffe0ff */
[----:B------:R-:W-:Y:S01]  /*1990*/  UIADD3.X UR21, UPT, UPT, URZ, UR23, URZ, UP0, !UPT ;  /* 0x00000017ff157290 */ /* 0x000fe200087fe4ff */
[----:B------:R1:W1:Y:S01]  /*19a0*/  SYNCS.PHASECHK.TRANS64.TRYWAIT P0, [UR8+0x60], R2 ;  /* 0x00006002ff0075a7 */ /* 0x0002620008001108 */
[----:B------:R-:W-:Y:S01]  /*19b0*/  ULEA UR8, UR17, UR4, 0xb ;  /* 0x0000000411087291 */ /* 0x000fe2000f8e58ff */
[----:B------:R-:W-:Y:S01]  /*19c0*/  UMOV UR18, 0x0 ;  /* 0x0000000000127882 */ /* 0x000fe20000000000 */
[----:B------:R-:W-:-:S02]  /*19d0*/  UMOV UR19, 0x10000000 ;  /* 0x1000000000137882 */ /* 0x000fc40000000000 */
[----:B------:R-:W-:Y:S01]  /*19e0*/  UIADD3 UR8, UPT, UPT, UR8, 0x32800, URZ ;  /* 0x0003280008087890 */ /* 0x000fe2000fffe0ff */
[----:B------:R1:W-:Y:S01]  /*19f0*/  UTMALDG.3D [UR32], [UR26], desc[UR18] ;  /* 0x000012201a0075b4 */ /* 0x0003e20008011000 */
[----:B------:R-:W-:Y:S01]  /*1a00*/  UMOV UR12, UR36 ;  /* 0x00000024000c7c82 */ /* 0x000fe20008000000 */
[----:B------:R-:W-:Y:S01]  /*1a10*/  UMOV UR9, UR33 ;  /* 0x0000002100097c82 */ /* 0x000fe20008000000 */
[----:B------:R-:W-:Y:S01]  /*1a20*/  UMOV UR10, UR34 ;  /* 0x00000022000a7c82 */ /* 0x000fe20008000000 */
[----:B------:R-:W-:Y:S01]  /*1a30*/  UIADD3 UR16, UPT, UPT, UR16, 0x1, URZ ;  /* 0x0000000110107890 */ /* 0x000fe2000fffe0ff */
[----:B------:R-:W-:Y:S01]  /*1a40*/  UMOV UR24, UR5 ;  /* 0x0000000500187c82 */ /* 0x000fe20008000000 */
[----:B------:R-:W-:Y:S02]  /*1a50*/  UMOV UR17, UR6 ;  /* 0x0000000600117c82 */ /* 0x000fe40008000000 */
[----:B------:R1:W-:Y:S01]  /*1a60*/  UTMALDG.3D [UR8], [UR20], desc[UR18] ;  /* 0x00001208140075b4 */ /* 0x0003e20008011000 */
[----:B------:R-:W-:-:S09]  /*1a70*/  UISETP.NE.AND UP0, UPT, UR16, UR5, UPT ;  /* 0x000000051000728c */ /* 0x000fd2000bf05270 */
[----:B------:R-:W-:Y:S05]  /*1a80*/  BRA.U UP0, `(.L_x_524) ;  /* 0xfffffffd00607547 */ /* 0x000fea000b83ffff */
.L_x_519:
[----:B-1----:R-:W-:Y:S01]  /*1a90*/  ULEA UR8, UR6, UR4, 0x3 ;  /* 0x0000000406087291 */ /* 0x002fe2000f8e18ff */
[----:B------:R-:W-:Y:S01]  /*1aa0*/  SHF.L.U32 R2, R15, 0x1f, RZ ;  /* 0x0000001f0f027819 */ /* 0x000fe200000006ff */
[----:B------:R-:W-:Y:S01]  /*1ab0*/  @!P1 SYNCS.ARRIVE.TRANS64.A1T0 RZ, [UR4+0xe8], RZ ;  /* 0x0000e8ffffff99a7 */ /* 0x000fe20008100004 */
[----:B------:R-:W-:-:S06]  /*1ac0*/  UISETP.GT.AND UP0, UPT, UR15, UR14, UPT ;  /* 0x0000000e0f00728c */ /* 0x000fcc000bf04270 */
[----:B--2---:R1:W2:Y:S03]  /*1ad0*/  SYNCS.PHASECHK.TRANS64.TRYWAIT P0, [UR8+0x60], R2 ;  /* 0x00006002ff0075a7 */ /* 0x0042a60008001108 */
[----:B------:R-:W-:Y:S05]  /*1ae0*/  BRA.U !UP0, `(.L_x_525) ;  /* 0x0000000108ac7547 */ /* 0x000fea000b800000 */
[----:B------:R-:W-:Y:S01]  /*1af0*/  UIADD3 UR21, UPT, UPT, UR7, UR24, URZ ;  /* 0x0000001807157290 */ /* 0x000fe2000fffe0ff */
[----:B------:R-:W-:-:S11]  /*1b00*/  UMOV UR25, UR6 ;  /* 0x0000000600197c82 */ /* 0x000fd60008000000 */
.L_x_530:
[----:B-1----:R-:W-:Y:S01]  /*1b10*/  ULEA UR17, UR25, UR4, 0x3 ;  /* 0x0000000419117291 */ /* 0x002fe2000f8e18ff */
[----:B--2---:R-:W-:Y:S01]  /*1b20*/  @!P5 MOV R3, 0x4800 ;  /* 0x000048000003d802 */ /* 0x004fe20000000f00 */
[----:B--2---:R-:W-:Y:S10]  /*1b30*/  @P0 BRA `(.L_x_526) ;  /* 0x00000000000c0947 */ /* 0x004ff40003800000 */
[----:B------:R-:W-:-:S04]  /*1b40*/  SHF.L.U32 R4, R15, 0x1f, RZ ;  /* 0x0000001f0f047819 */ /* 0x000fc800000006ff */
[----:B------:R-:W2:Y:S02]  /*1b50*/  SYNCS.PHASECHK.TRANS64.TRYWAIT P0, [UR17+0x60], R4 ;  /* 0x00006004ff0075a7 */ /* 0x000ea40008001111 */
[----:B--2---:R-:W-:Y:S05]  /*1b60*/  @!P0 BRA `(.L_x_527) ;  /* 0x0000004c00308947 */ /* 0x004fea0003800000 */
.L_x_526:
[----:B------:R2:W-:Y:S01]  /*1b70*/  @!P5 SYNCS.ARRIVE.TRANS64 RZ, [UR17], R3 ;  /* 0x00000003ffffd9a7 */ /* 0x0005e20008000011 */
[----:B------:R-:W-:Y:S04]  /*1b80*/  BSSY.RECONVERGENT B0, `(.L_x_528) ;  /* 0x0000003000007945 */ /* 0x000fe80003800200 */
[----:B------:R-:W-:Y:S05]  /*1b90*/  @P4 BRA `(.L_x_529) ;  /* 0x0000000000044947 */ /* 0x000fea0003800000 */
[----:B------:R-:W-:Y:S05]  /*1ba0*/  BPT.TRAP 0x1 ;  /* 0x000000040000795c */ /* 0x000fea0000300000 */
.L_x_529:
[----:B------:R-:W-:Y:S05]  /*1bb0*/  BSYNC.RECONVERGENT B0 ;  /* 0x0000000000007941 */ /* 0x000fea0003800200 */
.L_x_528:
        /* <DEDUP_REMOVED lines=10> */
[----:B------:R-:W-:Y:S01]  /*1c60*/  UIADD3 UR16, UPT, UPT, UR16, 0x2800, URZ ;  /* 0x0000280010107890 */ /* 0x000fe2000fffe0ff */
[----:B-1----:R-:W-:Y:S01]  /*1c70*/  SHF.L.U32 R2, R15, 0x1f, RZ ;  /* 0x0000001f0f027819 */ /* 0x002fe200000006ff */
[----:B------:R-:W-:Y:S02]  /*1c80*/  UIADD3.X UR31, UPT, UPT, URZ, UR23, URZ, UP1, !UPT ;  /* 0x00000017ff1f7290 */ /* 0x000fe40008ffe4ff */
[----:B------:R-:W-:Y:S01]  /*1c90*/  UIADD3.X UR29, UPT, UPT, URZ, UR23, URZ, UP0, !UPT ;  /* 0x00000017ff1d7290 */ /* 0x000fe200087fe4ff */
[----:B------:R1:W1:Y:S01]  /*1ca0*/  SYNCS.PHASECHK.TRANS64.TRYWAIT P0, [UR8+0x60], R2 ;  /* 0x00006002ff0075a7 */ /* 0x0002620008001108 */
[----:B------:R-:W-:Y:S01]  /*1cb0*/  ULEA UR8, UR25, UR4, 0xb ;  /* 0x0000000419087291 */ /* 0x000fe2000f8e58ff */
[----:B------:R-:W-:Y:S01]  /*1cc0*/  UMOV UR26, 0x0 ;  /* 0x00000000001a7882 */ /* 0x000fe20000000000 */
[----:B------:R-:W-:-:S02]  /*1cd0*/  UMOV UR27, 0x10000000 ;  /* 0x10000000001b7882 */ /* 0x000fc40000000000 */
[----:B------:R-:W-:Y:S01]  /*1ce0*/  UIADD3 UR8, UPT, UPT, UR8, 0x32800, URZ ;  /* 0x0003280008087890 */ /* 0x000fe2000fffe0ff */
[----:B------:R-:W-:Y:S01]  /*1cf0*/  UMOV UR19, UR35 ;  /* 0x0000002300137c82 */ /* 0x000fe20008000000 */
[----:B------:R-:W-:Y:S01]  /*1d00*/  UMOV UR20, UR36 ;  /* 0x0000002400147c82 */ /* 0x000fe20008000000 */
[----:B------:R-:W-:Y:S01]  /*1d10*/  UMOV UR12, UR36 ;  /* 0x00000024000c7c82 */ /* 0x000fe20008000000 */
[----:B------:R-:W-:Y:S01]  /*1d20*/  UMOV UR9, UR17 ;  /* 0x0000001100097c82 */ /* 0x000fe20008000000 */
[----:B------:R-:W-:Y:S01]  /*1d30*/  UMOV UR10, UR18 ;  /* 0x00000012000a7c82 */ /* 0x000fe20008000000 */
[----:B------:R1:W-:Y:S01]  /*1d40*/  UTMALDG.3D [UR16], [UR30], desc[UR26] ;  /* 0x00001a101e0075b4 */ /* 0x0003e20008011000 */
[----:B------:R-:W-:Y:S01]  /*1d50*/  UIADD3 UR24, UPT, UPT, UR24, 0x1, URZ ;  /* 0x0000000118187890 */ /* 0x000fe2000fffe0ff */
[----:B------:R-:W-:-:S03]  /*1d60*/  UMOV UR25, UR6 ;  /* 0x0000000600197c82 */ /* 0x000fc60008000000 */
[----:B------:R-:W-:Y:S01]  /*1d70*/  UISETP.NE.AND UP0, UPT, UR24, UR21, UPT ;  /* 0x000000151800728c */ /* 0x000fe2000bf05270 */
[----:B------:R1:W-:Y:S08]  /*1d80*/  UTMALDG.3D [UR8], [UR28], desc[UR26] ;  /* 0x00001a081c0075b4 */ /* 0x0003f00008011000 */
[----:B------:R-:W-:Y:S05]  /*1d90*/  BRA.U UP0, `(.L_x_530) ;  /* 0xfffffffd005c7547 */ /* 0x000fea000b83ffff */
.L_x_525:
[C---:B-1----:R-:W-:Y:S01]  /*1da0*/  LEA R2, R14.reuse, UR4, 0x3 ;  /* 0x000000040e027c11 */ /* 0x042fe2000f8e18ff */
[----:B------:R-:W-:Y:S01]  /*1db0*/  NOP ;  /* 0x0000000000007918 */ /* 0x000fe20000000000 */
[----:B--2---:R-:W-:Y:S02]  /*1dc0*/  SHF.L.U32 R3, R13, 0x1f, RZ ;  /* 0x0000001f0d037819 */ /* 0x004fe400000006ff */
[----:B------:R-:W-:Y:S02]  /*1dd0*/  LEA R4, R14, UR4, 0x4 ;  /* 0x000000040e047c11 */ /* 0x000fe4000f8e20ff */
[----:B------:R-:W1:Y:S02]  /*1de0*/  SYNCS.PHASECHK.TRANS64.TRYWAIT P0, [R2+URZ+0xf0], R3 ;  /* 0x0000f003020075a7 */ /* 0x000e6400080011ff */
[----:B-1----:R-:W-:Y:S05]  /*1df0*/  @!P0 BRA `(.L_x_531) ;  /* 0x0000004800a48947 */ /* 0x002fea0003800000 */
.L_x_613:
[----:B------:R-:W2:Y:S01]  /*1e00*/  LDS.128 R4, [R4+0x180] ;  /* 0x0001800004047984 */ /* 0x000ea20000000c00 */
[----:B---3--:R-:W-:Y:S01]  /*1e10*/  ISETP.GE.AND P0, PT, R17, 0x1, PT ;  /* 0x000000011100780c */ /* 0x008fe20003f06270 */
        /* <DEDUP_REMOVED lines=20> */
[----:B------:R-:W2:Y:S08]  /*1f60*/  LDC R16, c[0x0][0xb20] ;  /* 0x0002c800ff107b82 */ /* 0x000eb00000000800 */
[----:B------:R-:W3:Y:S01]  /*1f70*/  LDC R18, c[0x0][0xb0c] ;  /* 0x0002c300ff127b82 */ /* 0x000ee20000000800 */
[----:B----4-:R-:W-:Y:S01]  /*1f80*/  IMAD.HI.U32 R20, R0, R5, RZ ;  /* 0x0000000500147227 */ /* 0x010fe200078e00ff */
[----:B------:R-:W-:-:S03]  /*1f90*/  ISETP.NE.AND P0, PT, R4, 0x1, PT ;  /* 0x000000010400780c */ /* 0x000fc60003f05270 */
[----:B------:R-:W-:-:S03]  /*1fa0*/  IMAD.HI.U32 R5, R9, R5, RZ ;  /* 0x0000000509057227 */ /* 0x000fc600078e00ff */
[----:B------:R-:W4:Y:S01]  /*1fb0*/  LDC.64 R2, c[0x0][0xb28] ;  /* 0x0002ca00ff027b82 */ /* 0x000f220000000a00 */
[----:B-1----:R-:W-:-:S04]  /*1fc0*/  IMAD.HI.U32 R21, R8, R6, RZ ;  /* 0x0000000608157227 */ /* 0x002fc800078e00ff */
[----:B------:R-:W-:Y:S01]  /*1fd0*/  IMAD.HI.U32 R22, R10, R6, RZ ;  /* 0x000000060a167227 */ /* 0x000fe200078e00ff */
[-C--:B------:R-:W-:Y:S02]  /*1fe0*/  SHF.R.U32.HI R21, RZ, R7.reuse, R21 ;  /* 0x00000007ff157219 */ /* 0x080fe40000011615 */
[-C--:B--2---:R-:W-:Y:S02]  /*1ff0*/  SHF.R.U32.HI R20, RZ, R16.reuse, R20 ;  /* 0x00000010ff147219 */ /* 0x084fe40000011614 */
[----:B------:R-:W-:Y:S02]  /*2000*/  SHF.R.U32.HI R5, RZ, R16, R5 ;  /* 0x00000010ff057219 */ /* 0x000fe40000011605 */
[----:B------:R-:W-:Y:S02]  /*2010*/  SEL R20, R0, R20, !P0 ;  /* 0x0000001400147207 */ /* 0x000fe40004000000 */
[----:B------:R-:W-:Y:S02]  /*2020*/  SHF.R.U32.HI R22, RZ, R7, R22 ;  /* 0x00000007ff167219 */ /* 0x000fe40000011616 */
[----:B---3--:R-:W-:-:S02]  /*2030*/  ISETP.NE.AND P1, PT, R18, 0x1, PT ;  /* 0x000000011200780c */ /* 0x008fc40003f25270 */
[----:B------:R-:W-:Y:S02]  /*2040*/  SEL R5, R9, R5, !P0 ;  /* 0x0000000509057207 */ /* 0x000fe40004000000 */
[----:B------:R-:W-:Y:S02]  /*2050*/  SEL R21, R8, R21, !P1 ;  /* 0x0000001508157207 */ /* 0x000fe40004800000 */
[----:B------:R-:W-:Y:S01]  /*2060*/  SEL R22, R10, R22, !P1 ;  /* 0x000000160a167207 */ /* 0x000fe20004800000 */
[----:B----4-:R-:W-:-:S04]  /*2070*/  IMAD.HI.U32 R19, R20, R2, RZ ;  /* 0x0000000214137227 */ /* 0x010fc800078e00ff */
        /* <DEDUP_REMOVED lines=25> */
.L_x_532:
[----:B------:R-:W1:Y:S02]  /*2210*/  LDCU UR8, c[0x0][0xb30] ;  /* 0x00016600ff0877ac */ /* 0x000e640008000800 */
[----:B-1----:R-:W-:-:S09]  /*2220*/  UISETP.NE.AND UP0, UPT, UR8, 0x1, UPT ;  /* 0x000000010800788c */ /* 0x002fd2000bf05270 */
[----:B------:R-:W-:Y:S05]  /*2230*/  BRA.U UP0, `(.L_x_533) ;  /* 0x0000000100407547 */ /* 0x000fea000b800000 */
[----:B------:R-:W1:Y:S08]  /*2240*/  LDC.64 R4, c[0x0][0xb10] ;  /* 0x0002c400ff047b82 */ /* 0x000e700000000a00 */
[----:B------:R-:W2:Y:S08]  /*2250*/  LDC.64 R2, c[0x0][0xb18] ;  /* 0x0002c600ff027b82 */ /* 0x000eb00000000a00 */
[----:B------:R-:W3:Y:S08]  /*2260*/  LDC R6, c[0x0][0xb20] ;  /* 0x0002c800ff067b82 */ /* 0x000ef00000000800 */
[----:B------:R-:W4:Y:S01]  /*2270*/  LDC R7, c[0x0][0xb0c] ;  /* 0x0002c300ff077b82 */ /* 0x000f220000000800 */
[----:B-1----:R-:W-:-:S05]  /*2280*/  IMAD.HI.U32 R4, R10, R4, RZ ;  /* 0x000000040a047227 */ /* 0x002fca00078e00ff */
[----:B------:R-:W-:Y:S01]  /*2290*/  SHF.R.U32.HI R4, RZ, R5, R4 ;  /* 0x00000005ff047219 */ /* 0x000fe20000011604 */
[----:B--2---:R-:W-:Y:S01]  /*22a0*/  IMAD.HI.U32 R3, R9, R3, RZ ;  /* 0x0000000309037227 */ /* 0x004fe200078e00ff */
[----:B------:R-:W-:-:S04]  /*22b0*/  ISETP.NE.AND P0, PT, R2, 0x1, PT ;  /* 0x000000010200780c */ /* 0x000fc80003f05270 */
[----:B---3--:R-:W-:-:S04]  /*22c0*/  SHF.R.U32.HI R3, RZ, R6, R3 ;  /* 0x00000006ff037219 */ /* 0x008fc80000011603 */
[----:B------:R-:W-:Y:S02]  /*22d0*/  SEL R3, R9, R3, !P0 ;  /* 0x0000000309037207 */ /* 0x000fe40004000000 */
[----:B----4-:R-:W-:-:S04]  /*22e0*/  ISETP.NE.AND P1, PT, R7, 0x1, PT ;  /* 0x000000010700780c */ /* 0x010fc80003f25270 */
[----:B------:R-:W-:-:S05]  /*22f0*/  SEL R4, R10, R4, !P1 ;  /* 0x000000040a047207 */ /* 0x000fca0004800000 */
[----:B------:R-:W-:Y:S02]  /*2300*/  IMAD.IADD R5, R3, 0x1, -R4 ;  /* 0x0000000103057824 */ /* 0x000fe400078e0a04 */
[----:B------:R-:W-:Y:S02]  /*2310*/  IMAD.IADD R3, R4, 0x1, -R3 ;  /* 0x0000000104037824 */ /* 0x000fe400078e0a03 */
[----:B------:R-:W-:Y:S02]  /*2320*/  IMAD R10, R5, R7, R10 ;  /* 0x00000007050a7224 */ /* 0x000fe400078e020a */
[----:B------:R-:W-:-:S07]  /*2330*/  IMAD R9, R3, R2, R9 ;  /* 0x0000000203097224 */ /* 0x000fce00078e0209 */
.L_x_533:
[----:B------:R-:W-:Y:S01]  /*2340*/  VIADD R14, R14, 0x1 ;  /* 0x000000010e0e7836 */ /* 0x000fe20000000000 */
[----:B------:R-:W-:Y:S01]  /*2350*/  PLOP3.LUT P1, PT, PT, PT, PT, 0x80, 0x8 ;  /* 0x000000000008781c */ /* 0x000fe20003f2f070 */
[----:B------:R-:W-:Y:S02]  /*2360*/  IMAD.IADD R61, R10, 0x1, R59 ;  /* 0x000000010a3d7824 */ /* 0x000fe400078e023b */
[----:B------:R-:W-:Y:S01]  /*2370*/  IMAD.IADD R60, R9, 0x1, R58 ;  /* 0x00000001093c7824 */ /* 0x000fe200078e023a */
        /* <DEDUP_REMOVED lines=8> */
[----:B------:R-:W1:Y:S02]  /*2400*/  SYNCS.PHASECHK.TRANS64.TRYWAIT P0, [UR5], R2 ;  /* 0x00000002ff0075a7 */ /* 0x000e640008001105 */
[----:B-1----:R-:W-:Y:S05]  /*2410*/  @!P0 BRA `(.L_x_535) ;  /* 0x0000004400308947 */ /* 0x002fea0003800000 */
.L_x_615:
[----:B------:R-:W-:-:S04]  /*2420*/  UIADD3 UR6, UPT, UPT, UR6, 0x1, URZ ;  /* 0x0000000106067890 */ /* 0x000fc8000fffe0ff */
[----:B------:R-:W-:-:S04]  /*2430*/  UISETP.NE.AND UP0, UPT, UR6, 0xc, UPT ;  /* 0x0000000c0600788c */ /* 0x000fc8000bf05270 */
[----:B------:R-:W-:Y:S02]  /*2440*/  USEL UR7, URZ, 0x1, UP0 ;  /* 0x00000001ff077887 */ /* 0x000fe40008000000 */
[----:B------:R-:W-:-:S04]  /*2450*/  USEL UR6, UR6, URZ, UP0 ;  /* 0x000000ff06067287 */ /* 0x000fc80008000000 */
[----:B------:R-:W-:Y:S01]  /*2460*/  ULEA UR5, UR6, UR4, 0x3 ;  /* 0x0000000406057291 */ /* 0x000fe2000f8e18ff */
[----:B-1----:R-:W-:-:S04]  /*2470*/  LOP3.LUT R2, R15, UR7, RZ, 0x3c, !PT ;  /* 0x000000070f027c12 */ /* 0x002fc8000f8e3cff */
[----:B------:R-:W-:-:S04]  /*2480*/  SHF.L.U32 R3, R2, 0x1f, RZ ;  /* 0x0000001f02037819 */ /* 0x000fc800000006ff */
[----:B------:R-:W1:Y:S02]  /*2490*/  SYNCS.PHASECHK.TRANS64.TRYWAIT P0, [UR5], R3 ;  /* 0x00000003ff0075a7 */ /* 0x000e640008001105 */
[----:B-1----:R-:W-:Y:S05]  /*24a0*/  @!P0 BRA `(.L_x_536) ;  /* 0x0000004400248947 */ /* 0x002fea0003800000 */
.L_x_617:
[----:B------:R-:W-:-:S04]  /*24b0*/  UIADD3 UR6, UPT, UPT, UR6, 0x1, URZ ;  /* 0x0000000106067890 */ /* 0x000fc8000fffe0ff */
[----:B------:R-:W-:-:S04]  /*24c0*/  UISETP.NE.AND UP0, UPT, UR6, 0xc, UPT ;  /* 0x0000000c0600788c */ /* 0x000fc8000bf05270 */
[----:B------:R-:W-:Y:S02]  /*24d0*/  USEL UR7, URZ, 0x1, UP0 ;  /* 0x00000001ff077887 */ /* 0x000fe40008000000 */
[----:B------:R-:W-:-:S04]  /*24e0*/  USEL UR6, UR6, URZ, UP0 ;  /* 0x000000ff06067287 */ /* 0x000fc80008000000 */
[----:B------:R-:W-:Y:S01]  /*24f0*/  ULEA UR5, UR6, UR4, 0x3 ;  /* 0x0000000406057291 */ /* 0x000fe2000f8e18ff */
[----:B------:R-:W-:-:S04]  /*2500*/  LOP3.LUT R2, R2, UR7, RZ, 0x3c, !PT ;  /* 0x0000000702027c12 */ /* 0x000fc8000f8e3cff */
[----:B-1----:R-:W-:-:S04]  /*2510*/  SHF.L.U32 R3, R2, 0x1f, RZ ;  /* 0x0000001f02037819 */ /* 0x002fc800000006ff */
[----:B------:R-:W1:Y:S02]  /*2520*/  SYNCS.PHASECHK.TRANS64.TRYWAIT P0, [UR5], R3 ;  /* 0x00000003ff0075a7 */ /* 0x000e640008001105 */
[----:B-1----:R-:W-:Y:S05]  /*2530*/  @!P0 BRA `(.L_x_537) ;  /* 0x0000004400188947 */ /* 0x002fea0003800000 */
.L_x_619:
        /* <DEDUP_REMOVED lines=9> */
.L_x_621:
        /* <DEDUP_REMOVED lines=9> */
.L_x_623:
        /* <DEDUP_REMOVED lines=9> */
.L_x_625:
        /* <DEDUP_REMOVED lines=9> */
.L_x_627:
        /* <DEDUP_REMOVED lines=9> */
.L_x_629:
        /* <DEDUP_REMOVED lines=9> */
.L_x_631:
        /* <DEDUP_REMOVED lines=9> */
.L_x_633:
        /* <DEDUP_REMOVED lines=9> */
.L_x_635:
[----:B------:R-:W-:-:S04]  /*29c0*/  UIADD3 UR6, UPT, UPT, UR6, 0x1, URZ ;  /* 0x0000000106067890 */ /* 0x000fc8000fffe0ff */
[----:B------:R-:W-:-:S04]  /*29d0*/  UISETP.NE.AND UP0, UPT, UR6, 0xc, UPT ;  /* 0x0000000c0600788c */ /* 0x000fc8000bf05270 */
[----:B------:R-:W-:Y:S02]  /*29e0*/  USEL UR5, URZ, 0x1, UP0 ;  /* 0x00000001ff057887 */ /* 0x000fe40008000000 */
[----:B------:R-:W-:-:S04]  /*29f0*/  USEL UR6, UR6, URZ, UP0 ;  /* 0x000000ff06067287 */ /* 0x000fc80008000000 */
[----:B------:R-:W-:Y:S01]  /*2a00*/  ULEA UR6, UR6, UR4, 0x3 ;  /* 0x0000000406067291 */ /* 0x000fe2000f8e18ff */
[----:B------:R-:W-:-:S04]  /*2a10*/  LOP3.LUT R2, R2, UR5, RZ, 0x3c, !PT ;  /* 0x0000000502027c12 */ /* 0x000fc8000f8e3cff */
[----:B------:R-:W-:Y:S01]  /*2a20*/  SHF.L.U32 R2, R2, 0x1f, RZ ;  /* 0x0000001f02027819 */ /* 0x000fe200000006ff */
[----:B-1--4-:R-:W-:-:S07]  /*2a30*/  IMAD.U32 R0, RZ, RZ, UR6 ;  /* 0x00000006ff007e24 */ /* 0x012fce000f8e00ff */
.L_x_546:
[----:B-1----:R1:W2:Y:S02]  /*2a40*/  SYNCS.PHASECHK.TRANS64.TRYWAIT P0, [R0+URZ], R2 ;  /* 0x00000002000075a7 */ /* 0x0022a400080011ff */
[----:B--2---:R-:W-:Y:S05]  /*2a50*/  @!P0 NANOSLEEP.SYNCS 0x989680 ;  /* 0x009896800000895d */ /* 0x004fea0003900000 */
[----:B------:R-:W2:Y:S02]  /*2a60*/  @!P0 SYNCS.PHASECHK.TRANS64 P0, [R0+URZ], R2 ;  /* 0x00000002000085a7 */ /* 0x000ea400080010ff */
[----:B--2---:R-:W-:Y:S05]  /*2a70*/  @P0 EXIT ;  /* 0x000000000000094d */ /* 0x004fea0003800000 */
[----:B------:R-:W-:Y:S05]  /*2a80*/  BRA `(.L_x_546) ;  /* 0xfffffffc00ec7947 */ /* 0x000fea000383ffff */
.L_x_516:
[----:B------:R-:W-:-:S04]  /*2a90*/  UISETP.NE.AND UP1, UPT, UR37, URZ, UPT ;  /* 0x000000ff2500728c */ /* 0x000fc8000bf25270 */
[----:B------:R-:W-:-:S09]  /*2aa0*/  UISETP.NE.OR UP1, UPT, UR8, 0x1, UP1 ;  /* 0x000000010800788c */ /* 0x000fd20008f25670 */
[----:B------:R-:W-:Y:S05]  /*2ab0*/  BRA.U UP1, `(.L_x_547) ;  /* 0x0000000501487547 */ /* 0x000fea000b800000 */
[----:B------:R-:W-:Y:S01]  /*2ac0*/  ISETP.NE.AND P2, PT, R2, RZ, PT ;  /* 0x000000ff0200720c */ /* 0x000fe20003f45270 */
[----:B------:R-:W-:Y:S01]  /*2ad0*/  IMAD.MOV.U32 R12, RZ, RZ, 0x1 ;  /* 0x00000001ff0c7424 */ /* 0x000fe200078e00ff */
[----:B------:R-:W-:Y:S02]  /*2ae0*/  CS2R R10, SRZ ;  /* 0x00000000000a7805 */ /* 0x000fe4000001ff00 */
[----:B------:R-:W-:Y:S01]  /*2af0*/  CS2R R8, SRZ ;  /* 0x0000000000087805 */ /* 0x000fe2000001ff00 */
[----:B------:R-:W-:Y:S01]  /*2b00*/  UMOV UR4, 0x400 ;  /* 0x0000040000047882 */ /* 0x000fe20000000000 */
[----:B------:R-:W-:Y:S01]  /*2b10*/  UMOV UR6, URZ ;  /* 0x000000ff00067c82 */ /* 0x000fe20008000000 */
[----:B------:R-:W-:-:S12]  /*2b20*/  ULEA UR37, UR37, UR4, 0x18 ;  /* 0x0000000425257291 */ /* 0x000fd8000f8ec0ff */
.L_x_551:
[----:B------:R-:W-:Y:S02]  /*2b30*/  LEA R0, R8, UR37, 0x3 ;  /* 0x0000002508007c11 */ /* 0x000fe4000f8e18ff */
[----:B------:R-:W-:-:S03]  /*2b40*/  SHF.L.U32 R4, R9, 0x1f, RZ ;  /* 0x0000001f09047819 */ /* 0x000fc600000006ff */
[----:B------:R-:W-:Y:S01]  /*2b50*/  VIADD R5, R0, 0x160 ;  /* 0x0000016000057836 */ /* 0x000fe20000000000 */
[----:B------:R-:W1:Y:S02]  /*2b60*/  SYNCS.PHASECHK.TRANS64.TRYWAIT P0, [R0+URZ+0x150], R4 ;  /* 0x00015004000075a7 */ /* 0x000e6400080011ff */
[----:B-1----:R-:W-:Y:S05]  /*2b70*/  @!P0 BRA `(.L_x_548) ;  /* 0x0000004000608947 */ /* 0x002fea0003800000 */
.L_x_636:
[----:B------:R-:W-:Y:S01]  /*2b80*/  ULEA UR5, UR6, UR37, 0x3 ;  /* 0x0000002506057291 */ /* 0x000fe2000f8e18ff */
[----:B-1----:R-:W-:Y:S01]  /*2b90*/  PRMT R0, RZ, 0x654, R5 ;  /* 0x00000654ff007816 */ /* 0x002fe20000000005 */
[----:B------:R-:W-:Y:S01]  /*2ba0*/  @!P2 IMAD.MOV.U32 R4, RZ, RZ, 0x10 ;  /* 0x00000010ff04a424 */ /* 0x000fe200078e00ff */
[----:B------:R-:W-:Y:S01]  /*2bb0*/  SHF.L.U32 R5, R12, 0x1f, RZ ;  /* 0x0000001f0c057819 */ /* 0x000fe200000006ff */
[----:B------:R-:W-:Y:S01]  /*2bc0*/  UIADD3 UR4, UPT, UPT, UR5, 0xf0, URZ ;  /* 0x000000f005047890 */ /* 0x000fe2000fffe0ff */
[----:B------:R1:W-:Y:S05]  /*2bd0*/  SYNCS.ARRIVE.TRANS64.RED.A1T0 RZ, [R0+URZ], RZ ;  /* 0x000000ff00ff79a7 */ /* 0x0003ea00081004ff */
[----:B------:R-:W-:Y:S01]  /*2be0*/  IMAD.U32 R6, RZ, RZ, UR4 ;  /* 0x00000004ff067e24 */ /* 0x000fe2000f8e00ff */
[----:B------:R-:W2:Y:S04]  /*2bf0*/  SYNCS.PHASECHK.TRANS64.TRYWAIT P0, [UR5+0x100], R5 ;  /* 0x00010005ff0075a7 */ /* 0x000ea80008001105 */
[----:B------:R-:W-:Y:S01]  /*2c00*/  PRMT R6, R2, 0x654, R6 ;  /* 0x0000065402067816 */ /* 0x000fe20000000006 */
[----:B-12---:R-:W-:Y:S06]  /*2c10*/  @!P0 BRA `(.L_x_549) ;  /* 0x00000040004c8947 */ /* 0x006fec0003800000 */
.L_x_638:
[----:B------:R-:W-:Y:S01]  /*2c20*/  ULEA UR4, UR6, UR37, 0x4 ;  /* 0x0000002506047291 */ /* 0x000fe2000f8e20ff */
[----:B------:R-:W-:Y:S01]  /*2c30*/  SEL R3, R6, R3, !P2 ;  /* 0x0000000306037207 */ /* 0x000fe20005000000 */
[----:B------:R-:W-:Y:S01]  /*2c40*/  UIADD3 UR5, UPT, UPT, UR5, 0xf0, URZ ;  /* 0x000000f005057890 */ /* 0x000fe2000fffe0ff */
[----:B-1----:R-:W-:Y:S01]  /*2c50*/  LEA R0, R11, UR37, 0x3 ;  /* 0x000000250b007c11 */ /* 0x002fe2000f8e18ff */
[----:B------:R-:W-:Y:S01]  /*2c60*/  UIADD3 UR4, UPT, UPT, UR4, 0x180, URZ ;  /* 0x0000018004047890 */ /* 0x000fe2000fffe0ff */
[----:B------:R1:W-:Y:S01]  /*2c70*/  @!P2 SYNCS.ARRIVE.TRANS64.RED RZ, [R3+URZ], R4 ;  /* 0x0000000403ffa9a7 */ /* 0x0003e200080004ff */
[----:B------:R-:W-:Y:S01]  /*2c80*/  UIADD3 UR6, UPT, UPT, UR6, 0x1, URZ ;  /* 0x0000000106067890 */ /* 0x000fe2000fffe0ff */
[----:B------:R-:W-:-:S03]  /*2c90*/  VIADD R8, R8, 0x1 ;  /* 0x0000000108087836 */ /* 0x000fc60000000000 */
[----:B------:R-:W-:Y:S02]  /*2ca0*/  UISETP.NE.AND UP0, UPT, UR6, 0x2, UPT ;  /* 0x000000020600788c */ /* 0x000fe4000bf05270 */
[----:B------:R-:W-:Y:S01]  /*2cb0*/  ISETP.NE.AND P0, PT, R8, 0x2, PT ;  /* 0x000000020800780c */ /* 0x000fe20003f05270 */
[----:B------:R-:W-:Y:S06]  /*2cc0*/  UGETNEXTWORKID.BROADCAST [UR4], [UR5] ;  /* 0x00000000040073ca */ /* 0x000fec0008000100 */
[----:B------:R-:W-:Y:S02]  /*2cd0*/  USEL UR4, URZ, 0x1, UP0 ;  /* 0x00000001ff047887 */ /* 0x000fe40008000000 */
[----:B------:R-:W-:-:S04]  /*2ce0*/  USEL UR6, UR6, URZ, UP0 ;  /* 0x000000ff06067287 */ /* 0x000fc80008000000 */
[----:B------:R-:W-:Y:S02]  /*2cf0*/  LOP3.LUT R12, R12, UR4, RZ, 0x3c, !PT ;  /* 0x000000040c0c7c12 */ /* 0x000fe4000f8e3cff */
[----:B-1----:R-:W-:-:S04]  /*2d00*/  SHF.L.U32 R4, R10, 0x1f, RZ ;  /* 0x0000001f0a047819 */ /* 0x002fc800000006ff */
[----:B------:R-:W1:Y:S02]  /*2d10*/  SYNCS.PHASECHK.TRANS64.TRYWAIT P1, [R0+URZ+0xf0], R4 ;  /* 0x0000f004000075a7 */ /* 0x000e6400080211ff */
[----:B-1----:R-:W-:Y:S05]  /*2d20*/  @!P1 BRA `(.L_x_550) ;  /* 0x0000004000209947 */ /* 0x002fea0003800000 */
.L_x_639:
[C---:B-1----:R-:W-:Y:S01]  /*2d30*/  LEA R4, R11.reuse, UR37, 0x4 ;  /* 0x000000250b047c11 */ /* 0x042fe2000f8e20ff */
[----:B------:R-:W-:Y:S01]  /*2d40*/  VIADD R0, R0, 0x100 ;  /* 0x0000010000007836 */ /* 0x000fe20000000000 */
[----:B------:R-:W-:Y:S01]  /*2d50*/  SEL R8, R8, RZ, P0 ;  /* 0x000000ff08087207 */ /* 0x000fe20000000000 */
[----:B------:R-:W-:-:S03]  /*2d60*/  VIADD R11, R11, 0x1 ;  /* 0x000000010b0b7836 */ /* 0x000fc60000000000 */
[----:B------:R-:W1:Y:S01]  /*2d70*/  LDS.128 R4, [R4+0x180] ;  /* 0x0001800004047984 */ /* 0x000e620000000c00 */
[----:B------:R-:W-:Y:S02]  /*2d80*/  PRMT R0, RZ, 0x654, R0 ;  /* 0x00000654ff007816 */ /* 0x000fe40000000000 */
[C---:B------:R-:W-:Y:S01]  /*2d90*/  ISETP.NE.AND P1, PT, R11.reuse, 0x2, PT ;  /* 0x000000020b00780c */ /* 0x040fe20003f25270 */
[----:B------:R-:W-:Y:S01]  /*2da0*/  @!PT LDS RZ, [RZ] ;  /* 0x00000000fffff984 */ /* 0x000fe20000000800 */
[----:B------:R-:W-:Y:S01]  /*2db0*/  @!PT LDS RZ, [RZ] ;  /* 0x00000000fffff984 */ /* 0x000fe20000000800 */
[----:B------:R-:W-:Y:S01]  /*2dc0*/  @!PT LDS RZ, [RZ] ;  /* 0x00000000fffff984 */ /* 0x000fe20000000800 */
[----:B------:R-:W-:Y:S01]  /*2dd0*/  @!PT LDS RZ, [RZ] ;  /* 0x00000000fffff984 */ /* 0x000fe20000000800 */
[----:B------:R2:W-:Y:S06]  /*2de0*/  MEMBAR.ALL.CTA ;  /* 0x0000000000007992 */ /* 0x0005ec0000008000 */
[----:B--2---:R-:W2:Y:S01]  /*2df0*/  FENCE.VIEW.ASYNC.S ;  /* 0x00000000000073c6 */ /* 0x004ea20000000000 */
[----:B------:R-:W-:Y:S01]  /*2e00*/  SEL R11, R11, RZ, P1 ;  /* 0x000000ff0b0b7207 */ /* 0x000fe20000800000 */
[----:B--2---:R2:W-:Y:S01]  /*2e10*/  SYNCS.ARRIVE.TRANS64.RED.A1T0 RZ, [R0+URZ], RZ ;  /* 0x000000ff00ff79a7 */ /* 0x0045e200081004ff */
[----:B-1----:R-:W-:-:S02]  /*2e20*/  LOP3.LUT P3, RZ, R6, 0x1, RZ, 0xc0, !PT ;  /* 0x0000000106ff7812 */ /* 0x002fc4000786c0ff */
[----:B------:R-:W-:-:S04]  /*2e30*/  SEL R4, RZ, 0x1, P1 ;  /* 0x00000001ff047807 */ /* 0x000fc80000800000 */
[----:B------:R-:W-:Y:S02]  /*2e40*/  LOP3.LUT R10, R10, R4, RZ, 0x3c, !PT ;  /* 0x000000040a0a7212 */ /* 0x000fe400078e3cff */
[----:B--2---:R-:W-:-:S04]  /*2e50*/  SEL R0, RZ, 0x1, P0 ;  /* 0x00000001ff007807 */ /* 0x004fc80000000000 */
[----:B------:R-:W-:Y:S01]  /*2e60*/  LOP3.LUT R9, R9, R0, RZ, 0x3c, !PT ;  /* 0x0000000009097212 */ /* 0x000fe200078e3cff */
[----:B------:R-:W-:Y:S06]  /*2e70*/  @P3 BRA `(.L_x_551) ;  /* 0xfffffffc002c3947 */ /* 0x000fec000383ffff */
[----:B------:R-:W-:Y:S01]  /*2e80*/  ULEA UR5, UR6, UR37, 0x3 ;  /* 0x0000002506057291 */ /* 0x000fe2000f8e18ff */
[----:B------:R-:W-:-:S08]  /*2e90*/  SHF.L.U32 R2, R12, 0x1f, RZ ;  /* 0x0000001f0c027819 */ /* 0x000fd000000006ff */
[----:B------:R-:W1:Y:S02]  /*2ea0*/  SYNCS.PHASECHK.TRANS64 P0, [UR5+0x100], R2 ;  /* 0x00010002ff0075a7 */ /* 0x000e640008001005 */
[----:B-1----:R-:W-:Y:S05]  /*2eb0*/  @P0 BRA `(.L_x_552) ;  /* 0x0000000000080947 */ /* 0x002fea0003800000 */
[----:B------:R-:W1:Y:S02]  /*2ec0*/  SYNCS.PHASECHK.TRANS64.TRYWAIT P0, [UR5+0x100], R2 ;  /* 0x00010002ff0075a7 */ /* 0x000e640008001105 */
[----:B-1----:R-:W-:Y:S05]  /*2ed0*/  @!P0 BRA `(.L_x_553) ;  /* 0x0000003c00c88947 */ /* 0x002fea0003800000 */
.L_x_552:
        /* <DEDUP_REMOVED lines=11> */
.L_x_554:
[----:B-1----:R1:W2:Y:S02]  /*2f90*/  SYNCS.PHASECHK.TRANS64.TRYWAIT P0, [R0+URZ+0x100], R2 ;  /* 0x00010002000075a7 */ /* 0x0022a400080011ff */
[----:B--2---:R-:W-:Y:S05]  /*2fa0*/  @!P0 NANOSLEEP.SYNCS 0x989680 ;  /* 0x009896800000895d */ /* 0x004fea0003900000 */
[----:B------:R-:W2:Y:S02]  /*2fb0*/  @!P0 SYNCS.PHASECHK.TRANS64 P0, [R0+URZ+0x100], R2 ;  /* 0x00010002000085a7 */ /* 0x000ea400080010ff */
[----:B--2---:R-:W-:Y:S05]  /*2fc0*/  @P0 EXIT ;  /* 0x000000000000094d */ /* 0x004fea0003800000 */
[----:B------:R-:W-:Y:S05]  /*2fd0*/  BRA `(.L_x_554) ;  /* 0xfffffffc00ec7947 */ /* 0x000fea000383ffff */
.L_x_547:
[----:B------:R-:W-:-:S09]  /*2fe0*/  UISETP.NE.AND UP1, UPT, UR8, URZ, UPT ;  /* 0x000000ff0800728c */ /* 0x000fd2000bf25270 */
        /* <DEDUP_REMOVED lines=18> */
.L_x_559:
[----:B------:R-:W-:Y:S05]  /*3110*/  NANOSLEEP 0x64 ;  /* 0x000000640000795d */ /* 0x000fea0003800000 */
[----:B------:R-:W-:-:S05]  /*3120*/  UMOV UR5, 0x10 ;  /* 0x0000001000057882 */ /* 0x000fca0000000000 */
[----:B------:R-:W-:Y:S04]  /*3130*/  DEPBAR.LE SB1, 0x36 ;  /* 0x00009d800000791a */ /* 0x000fe80000000000 */
[----:B------:R-:W1:Y:S02]  /*3140*/  UTCATOMSWS.FIND_AND_SET.ALIGN UP0, UR5, UR5 ;  /* 0x00000005000575e3 */ /* 0x000e640008000800 */
[----:B-1----:R-:W-:Y:S01]  /*3150*/  MOV R3, UR5 ;  /* 0x0000000500037c02 */ /* 0x002fe20008000f00 */
[----:B------:R-:W-:Y:S05]  /*3160*/  BRA.U !UP0, `(.L_x_559) ;  /* 0xfffffffd08e87547 */ /* 0x000fea000b83ffff */
.L_x_558:
[-C--:B------:R-:W-:Y:S02]  /*3170*/  SHF.L.U32 R2, R2, R3.reuse, RZ ;  /* 0x0000000302027219 */ /* 0x080fe400000006ff */
[----:B------:R-:W-:Y:S01]  /*3180*/  SHF.L.U32 R0, R0, R3, RZ ;  /* 0x0000000300007219 */ /* 0x000fe200000006ff */
[----:B------:R-:W-:Y:S02]  /*3190*/  IMAD.SHL.U32 R3, R3, 0x20, RZ ;  /* 0x0000002003037824 */ /* 0x000fe400078e00ff */
[----:B------:R1:W-:Y:S04]  /*31a0*/  ATOMS.OR RZ, [UR4+0x14], R2 ;  /* 0x00001402ffff798c */ /* 0x0003e8000b000004 */
[----:B------:R1:W-:Y:S04]  /*31b0*/  ATOMS.OR RZ, [UR4+0x18], R0 ;  /* 0x00001800ffff798c */ /* 0x0003e8000b000004 */
[----:B------:R1:W-:Y:S01]  /*31c0*/  STS [UR37+0x1a0], R3 ;  /* 0x0001a003ff007988 */ /* 0x0003e20008000825 */
[----:B------:R-:W-:Y:S05]  /*31d0*/  BRA `(.L_x_557) ;  /* 0x0000000000107947 */ /* 0x000fea0003800000 */
.L_x_556:
[----:B------:R-:W-:Y:S02]  /*31e0*/  MOV R0, 0xffffffff ;  /* 0xffffffff00007802 */ /* 0x000fe40000000f00 */
[----:B------:R-:W-:-:S03]  /*31f0*/  MOV R2, 0x3220 ;  /* 0x0000322000027802 */ /* 0x000fc60000000f00 */
[----:B------:R1:W-:Y:S04]  /*3200*/  STS [UR37+0x1a0], R0 ;  /* 0x0001a000ff007988 */ /* 0x0003e80008000825 */
[----:B-1-3-5:R-:W-:Y:S05]  /*3210*/  CALL.REL.NOINC `($__internal_4_$__cuda_sm10x_tcgen05_guardrail_trap_phase_invalid_during_alloc) ;  /* 0x0000004000587944 */ /* 0x02afea0003c00000 */
.L_x_557:
[----:B------:R-:W-:Y:S05]  /*3220*/  WARPSYNC.ALL ;  /* 0x0000000000007948 */ /* 0x000fea0003800000 */
[----:B------:R-:W2:Y:S01]  /*3230*/  S2UR UR5, SR_CgaCtaId ;  /* 0x00000000000579c3 */ /* 0x000ea20000008800 */
[----:B------:R-:W-:Y:S01]  /*3240*/  UMOV UR4, 0x400 ;  /* 0x0000040000047882 */ /* 0x000fe20000000000 */
[----:B------:R-:W-:-:S06]  /*3250*/  NOP ;  /* 0x0000000000007918 */ /* 0x000fcc0000000000 */
[----:B------:R-:W-:Y:S06]  /*3260*/  BAR.ARV 0x6, 0xa0 ;  /* 0x0182800000007b1d */ /* 0x000fec0000002000 */
[----:B------:R-:W4:Y:S01]  /*3270*/  LDCU UR7, c[0x0][0x38c] ;  /* 0x00007180ff0777ac */ /* 0x000f220008000800 */
[----:B------:R-:W-:Y:S01]  /*3280*/  IMAD.MOV.U32 R11, RZ, RZ, 0x1 ;  /* 0x00000001ff0b7424 */ /* 0x000fe200078e00ff */
[----:B------:R-:W-:Y:S01]  /*3290*/  CS2R R8, SRZ ;  /* 0x0000000000087805 */ /* 0x000fe2000001ff00 */
[----:B------:R-:W-:Y:S01]  /*32a0*/  IMAD.MOV.U32 R10, RZ, RZ, RZ ;  /* 0x000000ffff0a7224 */ /* 0x000fe200078e00ff */
[----:B------:R-:W3:Y:S01]  /*32b0*/  LDCU UR6, c[0x0][0x38c] ;  /* 0x00007180ff0677ac */ /* 0x000ee20008000800 */
[----:B------:R-:W-:Y:S01]  /*32c0*/  UMOV UR15, URZ ;  /* 0x000000ff000f7c82 */ /* 0x000fe20008000000 */
[----:B------:R-:W-:Y:S01]  /*32d0*/  UMOV UR14, URZ ;  /* 0x000000ff000e7c82 */ /* 0x000fe20008000000 */
[----:B--2---:R-:W-:Y:S01]  /*32e0*/  ULEA UR5, UR5, UR4, 0x18 ;  /* 0x0000000405057291 */ /* 0x004fe2000f8ec0ff */
[----:B------:R-:W-:Y:S01]  /*32f0*/  UMOV UR24, 0x0 ;  /* 0x0000000000187882 */ /* 0x000fe20000000000 */
[----:B------:R-:W-:-:S02]  /*3300*/  UMOV UR25, 0x8040010 ;  /* 0x0804001000197882 */ /* 0x000fc40000000000 */
[----:B------:R-:W-:Y:S02]  /*3310*/  UIADD3 UR10, UPT, UPT, UR5, 0x2800, URZ ;  /* 0x00002800050a7890 */ /* 0x000fe4000fffe0ff */
[----:B------:R-:W-:Y:S02]  /*3320*/  UIADD3 UR11, UPT, UPT, UR5, 0x32800, URZ ;  /* 0x00032800050b7890 */ /* 0x000fe4000fffe0ff */
[----:B----4-:R-:W-:Y:S01]  /*3330*/  UIADD3 UR7, UPT, UPT, UR7, 0x7f, URZ ;  /* 0x0000007f07077890 */ /* 0x010fe2000fffe0ff */
[----:B-1----:R-:W1:Y:S01]  /*3340*/  LDS R0, [UR5+0x1a0] ;  /* 0x0001a005ff007984 */ /* 0x002e620008000800 */
[----:B------:R-:W-:Y:S02]  /*3350*/  USHF.R.U32.HI UR10, URZ, 0x4, UR10 ;  /* 0x00000004ff0a7899 */ /* 0x000fe4000801160a */
[----:B------:R-:W-:Y:S02]  /*3360*/  USHF.R.S32.HI UR4, URZ, 0x1f, UR7 ;  /* 0x0000001fff047899 */ /* 0x000fe40008011407 */
[----:B------:R-:W-:-:S02]  /*3370*/  USHF.R.U32.HI UR11, URZ, 0x4, UR11 ;  /* 0x00000004ff0b7899 */ /* 0x000fc4000801160b */
[----:B------:R-:W-:Y:S02]  /*3380*/  ULEA.HI UR4, UR4, UR7, URZ, 0x7 ;  /* 0x0000000704047291 */ /* 0x000fe4000f8f38ff */
[----:B------:R-:W-:Y:S02]  /*3390*/  ULOP3.LUT UR10, UR10, 0x3fff, URZ, 0xc0, !UPT ;  /* 0x00003fff0a0a7892 */ /* 0x000fe4000f8ec0ff */
[----:B------:R-:W-:Y:S02]  /*33a0*/  USHF.R.S32.HI UR4, URZ, 0x7, UR4 ;  /* 0x00000007ff047899 */ /* 0x000fe40008011404 */
[----:B------:R-:W-:Y:S02]  /*33b0*/  ULOP3.LUT UR11, UR11, 0x3fff, URZ, 0xc0, !UPT ;  /* 0x00003fff0b0b7892 */ /* 0x000fe4000f8ec0ff */
[----:B------:R-:W-:Y:S01]  /*33c0*/  UISETP.LT.AND UP0, UPT, UR4, 0x1, UPT ;  /* 0x000000010400788c */ /* 0x000fe2000bf01270 */
[----:B------:R-:W-:Y:S01]  /*33d0*/  UMOV UR22, 0x0 ;  /* 0x0000000000167882 */ /* 0x000fe20000000000 */
[----:B------:R-:W-:-:S02]  /*33e0*/  UMOV UR23, 0x8040010 ;  /* 0x0804001000177882 */ /* 0x000fc40000000000 */
[----:B------:R-:W-:Y:S02]  /*33f0*/  USEL UR9, UR4, 0x1, !UP0 ;  /* 0x0000000104097887 */ /* 0x000fe4000c000000 */
[----:B------:R-:W-:Y:S02]  /*3400*/  ULOP3.LUT UR10, UR10, 0x10000, URZ, 0xfc, !UPT ;  /* 0x000100000a0a7892 */ /* 0x000fe4000f8efcff */
[----:B------:R-:W-:Y:S02]  /*3410*/  ULOP3.LUT UR11, UR11, 0x10000, URZ, 0xfc, !UPT ;  /* 0x000100000b0b7892 */ /* 0x000fe4000f8efcff */
[----:B------:R-:W-:Y:S02]  /*3420*/  UIADD3 UR9, UPT, UPT, -UR9, URZ, URZ ;  /* 0x000000ff09097290 */ /* 0x000fe4000fffe1ff */
[----:B---3--:R-:W-:Y:S01]  /*3430*/  UISETP.GE.AND UP3, UPT, UR6, 0x1, UPT ;  /* 0x000000010600788c */ /* 0x008fe2000bf66270 */
[----:B------:R-:W-:Y:S01]  /*3440*/  UMOV UR20, 0x0 ;  /* 0x0000000000147882 */ /* 0x000fe20000000000 */
[----:B------:R-:W-:Y:S01]  /*3450*/  UMOV UR21, 0x8040010 ;  /* 0x0804001000157882 */ /* 0x000fe20000000000 */
[----:B------:R-:W-:Y:S01]  /*3460*/  UMOV UR18, 0x0 ;  /* 0x0000000000127882 */ /* 0x000fe20000000000 */
[----:B------:R-:W-:Y:S01]  /*3470*/  UMOV UR19, 0x8040010 ;  /* 0x0804001000137882 */ /* 0x000fe20000000000 */
[----:B-1----:R-:W-:-:S15]  /*3480*/  R2UR UR16, R0 ;  /* 0x00000000001072ca */ /* 0x002fde00000e0000 */
.L_x_566:
[----:B------:R-:W-:Y:S02]  /*3490*/  LEA R0, R10, UR5, 0x3 ;  /* 0x000000050a007c11 */ /* 0x000fe4000f8e18ff */
[----:B------:R-:W-:Y:S02]  /*34a0*/  SHF.L.U32 R2, R9, 0x1f, RZ ;  /* 0x0000001f09027819 */ /* 0x000fe400000006ff */
[----:B------:R-:W-:Y:S01]  /*34b0*/  PLOP3.LUT P0, PT, PT, PT, UP3, 0x80, 0x8 ;  /* 0x000000000008781c */ /* 0x000fe20003f0f038 */
[----:B------:R-:W-:Y:S01]  /*34c0*/  VIADD R3, R0, 0x100 ;  /* 0x0000010000037836 */ /* 0x000fe20000000000 */
[----:B-1----:R-:W1:Y:S02]  /*34d0*/  SYNCS.PHASECHK.TRANS64.TRYWAIT P1, [R0+URZ+0xf0], R2 ;  /* 0x0000f002000075a7 */ /* 0x002e6400080211ff */
[----:B-1-3--:R-:W-:Y:S09]  /*34e0*/  @!P1 BRA `(.L_x_560) ;  /* 0x00000038005c9947 */ /* 0x00aff20003800000 */
.L_x_641:
[----:B------:R-:W-:Y:S01]  /*34f0*/  LEA R4, R10, UR5, 0x4 ;  /* 0x000000050a047c11 */ /* 0x000fe2000f8e20ff */
[----:B------:R-:W-:Y:S01]  /*3500*/  @UP3 ULEA UR6, UR14, UR5, 0x3 ;  /* 0x000000050e063291 */ /* 0x000fe2000f8e18ff */
[----:B------:R-:W-:Y:S01]  /*3510*/  PLOP3.LUT P2, PT, PT, PT, PT, 0x80, 0x8 ;  /* 0x000000000008781c */ /* 0x000fe20003f4f070 */
[----:B------:R-:W-:Y:S01]  /*3520*/  ULEA UR7, UR15, UR5, 0x3 ;  /* 0x000000050f077291 */ /* 0x000fe2000f8e18ff */
[----:B------:R-:W-:Y:S01]  /*3530*/  PRMT R3, RZ, 0x654, R3 ;  /* 0x00000654ff037816 */ /* 0x000fe20000000003 */
[----:B------:R-:W-:Y:S01]  /*3540*/  ULEA UR8, UR15, UR16, 0x4 ;  /* 0x000000100f087291 */ /* 0x000fe2000f8e20ff */
[----:B------:R-:W2:Y:S01]  /*3550*/  LDS.128 R4, [R4+0x180] ;  /* 0x0001800004047984 */ /* 0x000ea20000000c00 */
[----:B-1----:R-:W-:Y:S02]  /*3560*/  @P0 SHF.L.U32 R2, R8, 0x1f, RZ ;  /* 0x0000001f08020819 */ /* 0x002fe400000006ff */
[----:B------:R-:W-:Y:S01]  /*3570*/  SHF.L.U32 R0, R11, 0x1f, RZ ;  /* 0x0000001f0b007819 */ /* 0x000fe200000006ff */
[----:B------:R-:W-:Y:S01]  /*3580*/  @!PT LDS RZ, [RZ] ;  /* 0x00000000fffff984 */ /* 0x000fe20000000800 */
[----:B------:R-:W-:Y:S01]  /*3590*/  @!PT LDS RZ, [RZ] ;  /* 0x00000000fffff984 */ /* 0x000fe20000000800 */
[----:B------:R-:W-:Y:S01]  /*35a0*/  @!PT LDS RZ, [RZ] ;  /* 0x00000000fffff984 */ /* 0x000fe20000000800 */
[----:B------:R-:W-:Y:S01]  /*35b0*/  @!PT LDS RZ, [RZ] ;  /* 0x00000000fffff984 */ /* 0x000fe20000000800 */
[----:B------:R1:W-:Y:S06]  /*35c0*/  MEMBAR.ALL.CTA ;  /* 0x0000000000007992 */ /* 0x0003ec0000008000 */
[----:B-1----:R-:W1:Y:S02]  /*35d0*/  FENCE.VIEW.ASYNC.S ;  /* 0x00000000000073c6 */ /* 0x002e640000000000 */
[----:B-1----:R1:W-:Y:S01]  /*35e0*/  SYNCS.ARRIVE.TRANS64.RED.A1T0 RZ, [R3+URZ], RZ ;  /* 0x000000ff03ff79a7 */ /* 0x0023e200081004ff */
[----:B------:R1:W3:Y:S01]  /*35f0*/  @P0 SYNCS.PHASECHK.TRANS64.TRYWAIT P2, [UR6], R2 ;  /* 0x00000002ff0005a7 */ /* 0x0002e20008041106 */
[----:B--2---:R-:W-:Y:S01]  /*3600*/  LOP3.LUT P1, RZ, R6, 0x1, RZ, 0xc0, !PT ;  /* 0x0000000106ff7812 */ /* 0x004fe2000782c0ff */
[----:B------:R-:W2:Y:S02]  /*3610*/  SYNCS.PHASECHK.TRANS64.TRYWAIT P0, [UR7+0x130], R0 ;  /* 0x00013000ff0075a7 */ /* 0x000ea40008001107 */
[----:B-123--:R-:W-:Y:S10]  /*3620*/  @!P0 BRA `(.L_x_561) ;  /* 0x0000003800208947 */ /* 0x00eff40003800000 */
.L_x_643:
[----:B------:R-:W-:Y:S01]  /*3630*/  IADD3 R10, PT, PT, R10, 0x1, RZ ;  /* 0x000000010a0a7810 */ /* 0x000fe20007ffe0ff */
[----:B------:R-:W-:Y:S06]  /*3640*/  BRA.U !UP3, `(.L_x_562) ;  /* 0x000000010bc07547 */ /* 0x000fec000b800000 */
[----:B------:R-:W-:Y:S01]  /*3650*/  UPLOP3.LUT UP4, UPT, UPT, UPT, UPT, 0x40, 0x4 ;  /* 0x000000000004789c */ /* 0x000fe20003f8e870 */
[----:B------:R-:W-:Y:S01]  /*3660*/  UMOV UR13, UR9 ;  /* 0x00000009000d7c82 */ /* 0x000fe20008000000 */
[----:B------:R-:W-:Y:S01]  /*3670*/  UMOV UR12, UR4 ;  /* 0x00000004000c7c82 */ /* 0x000fe20008000000 */
[----:B------:R-:W-:-:S08]  /*3680*/  UMOV UR17, UR14 ;  /* 0x0000000e00117c82 */ /* 0x000fd00008000000 */
.L_x_565:
[----:B------:R-:W-:Y:S02]  /*3690*/  UIADD3 UR13, UPT, UPT, UR13, 0x1, URZ ;  /* 0x000000010d0d7890 */ /* 0x000fe4000fffe0ff */
[----:B--2---:R-:W-:Y:S02]  /*36a0*/  ULEA UR6, UR17, UR5, 0x3 ;  /* 0x0000000511067291 */ /* 0x004fe4000f8e18ff */
[----:B------:R-:W-:Y:S01]  /*36b0*/  UISETP.NE.AND UP0, UPT, UR13, URZ, UPT ;  /* 0x000000ff0d00728c */ /* 0x000fe2000bf05270 */
[----:B---3--:R-:W-:Y:S10]  /*36c0*/  @P2 BRA `(.L_x_563) ;  /* 0x00000000000c2947 */ /* 0x008ff40003800000 */
[----:B-1----:R-:W-:Y:S04]  /*36d0*/  SHF.L.U32 R2, R8, 0x1f, RZ ;  /* 0x0000001f08027819 */ /* 0x002fe800000006ff */
[----:B------:R-:W1:Y:S02]  /*36e0*/  SYNCS.PHASECHK.TRANS64.TRYWAIT P0, [UR6], R2 ;  /* 0x00000002ff0075a7 */ /* 0x000e640008001106 */
[----:B-1----:R-:W-:Y:S05]  /*36f0*/  @!P0 BRA `(.L_x_564) ;  /* 0x0000003800048947 */ /* 0x002fea0003800000 */
.L_x_563:
[----:B------:R-:W-:Y:S01]  /*3700*/  UISETP.NE.AND UP1, UPT, UR12, 0x1, UPT ;  /* 0x000000010c00788c */ /* 0x000fe2000bf25270 */
[----:B------:R-:W-:Y:S01]  /*3710*/  PLOP3.LUT P2, PT, PT, PT, PT, 0x80, 0x8 ;  /* 0x000000000008781c */ /* 0x000fe20003f4f070 */
[----:B------:R-:W-:Y:S02]  /*3720*/  UIADD3 UR14, UPT, UPT, UR17, 0x1, URZ ;  /* 0x00000001110e7890 */ /* 0x000fe4000fffe0ff */
[----:B------:R-:W-:Y:S02]  /*3730*/  ULEA UR28, UR17, UR11, 0x7 ;  /* 0x0000000b111c7291 */ /* 0x000fe4000f8e38ff */
[----:B------:R-:W-:Y:S01]  /*3740*/  UISETP.NE.AND UP2, UPT, UR14, 0xc, UPT ;  /* 0x0000000c0e00788c */ /* 0x000fe2000bf45270 */
[----:B------:R-:W-:Y:S01]  /*3750*/  PLOP3.LUT P0, PT, PT, PT, UP1, 0x80, 0x8 ;  /* 0x000000000008781c */ /* 0x000fe20003f0f018 */
[----:B------:R-:W-:Y:S02]  /*3760*/  UIADD3 UR40, UPT, UPT, UR28, 0x2, URZ ;  /* 0x000000021c287890 */ /* 0x000fe4000fffe0ff */
[----:B------:R-:W-:Y:S02]  /*3770*/  USEL UR27, URZ, 0x1, UP2 ;  /* 0x00000001ff1b7887 */ /* 0x000fe40009000000 */
[----:B------:R-:W-:Y:S02]  /*3780*/  USEL UR14, UR14, URZ, UP2 ;  /* 0x000000ff0e0e7287 */ /* 0x000fe40009000000 */
[----:B------:R-:W-:Y:S02]  /*3790*/  UIADD3 UR36, UPT, UPT, UR28, 0x4, URZ ;  /* 0x000000041c247890 */ /* 0x000fe4000fffe0ff */
[----:B------:R-:W-:Y:S01]  /*37a0*/  @UP1 ULEA UR26, UR14, UR5, 0x3 ;  /* 0x000000050e1a1291 */ /* 0x000fe2000f8e18ff */
[----:B------:R-:W-:Y:S01]  /*37b0*/  LOP3.LUT R8, R8, UR27, RZ, 0x3c, !PT ;  /* 0x0000001b08087c12 */ /* 0x000fe2000f8e3cff */
[----:B------:R-:W-:Y:S02]  /*37c0*/  UIADD3 UR32, UPT, UPT, UR28, 0x6, URZ ;  /* 0x000000061c207890 */ /* 0x000fe4000fffe0ff */
[----:B------:R-:W-:Y:S01]  /*37d0*/  UIADD3 UR6, UPT, UPT, UR6, 0x60, URZ ;  /* 0x0000006006067890 */ /* 0x000fe2000fffe0ff */
[----:B-1----:R-:W-:Y:S01]  /*37e0*/  @P0 SHF.L.U32 R0, R8, 0x1f, RZ ;  /* 0x0000001f08000819 */ /* 0x002fe200000006ff */
[----:B------:R-:W-:Y:S01]  /*37f0*/  UIADD3 UR12, UPT, UPT, UR12, -0x1, URZ ;  /* 0xffffffff0c0c7890 */ /* 0x000fe2000fffe0ff */
[----:B------:R-:W-:Y:S02]  /*3800*/  UMOV UR29, 0x40004040 ;  /* 0x40004040001d7882 */ /* 0x000fe40000000000 */
[----:B------:R2:W3:Y:S01]  /*3810*/  @P0 SYNCS.PHASECHK.TRANS64.TRYWAIT P2, [UR26], R0 ;  /* 0x00000000ff0005a7 */ /* 0x0004e2000804111a */
[----:B------:R-:W-:Y:S01]  /*3820*/  ULEA UR26, UR17, UR10, 0xa ;  /* 0x0000000a111a7291 */ /* 0x000fe2000f8e50ff */
[----:B------:R-:W-:Y:S01]  /*3830*/  UMOV UR27, 0x40004040 ;  /* 0x40004040001b7882 */ /* 0x000fe20000000000 */
[----:B------:R-:W-:Y:S02]  /*3840*/  UMOV UR41, 0x40004040 ;  /* 0x4000404000297882 */ /* 0x000fe40000000000 */
[----:B------:R-:W-:Y:S02]  /*3850*/  UIADD3 UR38, UPT, UPT, UR26, 0x2, URZ ;  /* 0x000000021a267890 */ /* 0x000fe4000fffe0ff */
[----:B------:R-:W-:Y:S02]  /*3860*/  UIADD3 UR34, UPT, UPT, UR26, 0x4, URZ ;  /* 0x000000041a227890 */ /* 0x000fe4000fffe0ff */
[----:B------:R-:W-:Y:S01]  /*3870*/  UIADD3 UR30, UPT, UPT, UR26, 0x6, URZ ;  /* 0x000000061a1e7890 */ /* 0x000fe2000fffe0ff */
[----:B------:R2:W-:Y:S01]  /*3880*/  UTCQMMA gdesc[UR26], gdesc[UR28], tmem[UR8], tmem[UR24], idesc[UR25], UP4 ;  /* 0x00ff181c1a0075ea */ /* 0x0005e2000a000308 */
[----:B------:R-:W-:Y:S01]  /*3890*/  UPLOP3.LUT UP4, UPT, UPT, UPT, UPT, 0x80, 0x8 ;  /* 0x000000000008789c */ /* 0x000fe20003f8f070 */
[----:B------:R-:W-:Y:S01]  /*38a0*/  UMOV UR39, 0x40004040 ;  /* 0x4000404000277882 */ /* 0x000fe20000000000 */
[----:B------:R-:W-:Y:S01]  /*38b0*/  UMOV UR37, 0x40004040 ;  /* 0x4000404000257882 */ /* 0x000fe20000000000 */
[----:B------:R2:W-:Y:S01]  /*38c0*/  UTCQMMA gdesc[UR38], gdesc[UR40], tmem[UR8], tmem[UR22], idesc[UR23], UPT ;  /* 0x00ff1628260075ea */ /* 0x0005e2000b800308 */
[----:B------:R-:W-:Y:S01]  /*38d0*/  UMOV UR35, 0x40004040 ;  /* 0x4000404000237882 */ /* 0x000fe20000000000 */
[----:B------:R-:W-:Y:S01]  /*38e0*/  UMOV UR33, 0x40004040 ;  /* 0x4000404000217882 */ /* 0x000fe20000000000 */
[----:B------:R-:W-:Y:S01]  /*38f0*/  UMOV UR31, 0x40004040 ;  /* 0x40004040001f7882 */ /* 0x000fe20000000000 */
[----:B------:R2:W-:Y:S01]  /*3900*/  UTCQMMA gdesc[UR34], gdesc[UR36], tmem[UR8], tmem[UR20], idesc[UR21], UPT ;  /* 0x00ff1424220075ea */ /* 0x0005e2000b800308 */
[----:B------:R2:W-:Y:S01]  /*3910*/  UTCQMMA gdesc[UR30], gdesc[UR32], tmem[UR8], tmem[UR18], idesc[UR19], UPT ;  /* 0x00ff12201e0075ea */ /* 0x0005e2000b800308 */
[----:B------:R2:W-:Y:S01]  /*3920*/  UTCBAR [UR6], URZ ;  /* 0x000000ff060073e9 */ /* 0x0005e200080000ff */
[----:B------:R-:W-:Y:S01]  /*3930*/  UMOV UR17, UR14 ;  /* 0x0000000e00117c82 */ /* 0x000fe20008000000 */
[----:B------:R-:W-:Y:S05]  /*3940*/  BRA.U UP0, `(.L_x_565) ;  /* 0xfffffffd00507547 */ /* 0x000fea000b83ffff */
.L_x_562:
[----:B------:R-:W-:Y:S01]  /*3950*/  UIADD3 UR15, UPT, UPT, UR15, 0x1, URZ ;  /* 0x000000010f0f7890 */ /* 0x000fe2000fffe0ff */
[C---:B------:R-:W-:Y:S01]  /*3960*/  ISETP.NE.AND P0, PT, R10.reuse, 0x2, PT ;  /* 0x000000020a00780c */ /* 0x040fe20003f05270 */
[----:B------:R-:W-:Y:S02]  /*3970*/  UIADD3 UR7, UPT, UPT, UR7, 0x110, URZ ;  /* 0x0000011007077890 */ /* 0x000fe4000fffe0ff */
[----:B------:R-:W-:Y:S01]  /*3980*/  UISETP.NE.AND UP0, UPT, UR15, 0x4, UPT ;  /* 0x000000040f00788c */ /* 0x000fe2000bf05270 */
[----:B-12---:R-:W-:Y:S02]  /*3990*/  SEL R0, RZ, 0x1, P0 ;  /* 0x00000001ff007807 */ /* 0x006fe40000000000 */
[----:B------:R-:W-:Y:S01]  /*39a0*/  SEL R10, R10, RZ, P0 ;  /* 0x000000ff0a0a7207 */ /* 0x000fe20000000000 */
[----:B------:R-:W-:Y:S01]  /*39b0*/  USEL UR6, URZ, 0x1, UP0 ;  /* 0x00000001ff067887 */ /* 0x000fe20008000000 */
[----:B------:R-:W-:Y:S01]  /*39c0*/  LOP3.LUT R9, R9, R0, RZ, 0x3c, !PT ;  /* 0x0000000009097212 */ /* 0x000fe200078e3cff */
[----:B------:R-:W-:Y:S01]  /*39d0*/  USEL UR15, UR15, URZ, UP0 ;  /* 0x000000ff0f0f7287 */ /* 0x000fe20008000000 */
[----:B------:R1:W-:Y:S03]  /*39e0*/  UTCBAR [UR7], URZ ;  /* 0x000000ff070073e9 */ /* 0x0003e600080000ff */
[----:B------:R-:W-:Y:S01]  /*39f0*/  LOP3.LUT R11, R11, UR6, RZ, 0x3c, !PT ;  /* 0x000000060b0b7c12 */ /* 0x000fe2000f8e3cff */
[----:B------:R-:W-:Y:S07]  /*3a00*/  @P1 BRA `(.L_x_566) ;  /* 0xfffffff800a01947 */ /* 0x000fee000383ffff */
[----:B------:R-:W2:Y:S01]  /*3a10*/  S2UR UR4, SR_CgaCtaId ;  /* 0x00000000000479c3 */ /* 0x000ea20000008800 */
[----:B------:R-:W-:Y:S01]  /*3a20*/  ELECT P0, URZ, PT ;  /* 0x0000000000ff782f */ /* 0x000fe20003800000 */
[----:B------:R-:W-:Y:S01]  /*3a30*/  IMAD.MOV.U32 R0, RZ, RZ, 0x1 ;  /* 0x00000001ff007424 */ /* 0x000fe200078e00ff */
[----:B------:R-:W-:Y:S01]  /*3a40*/  UIADD3 UR5, UPT, UPT, UR5, 0x130, URZ ;  /* 0x0000013005057890 */ /* 0x000fe2000fffe0ff */
[----:B------:R-:W-:Y:S01]  /*3a50*/  SHF.L.U32 R2, R11, 0x1f, RZ ;  /* 0x0000001f0b027819 */ /* 0x000fe200000006ff */
[----:B------:R-:W-:-:S03]  /*3a60*/  UMOV UR6, 0x40 ;  /* 0x0000004000067882 */ /* 0x000fc60000000000 */
[----:B------:R-:W-:Y:S01]  /*3a70*/  UVIRTCOUNT.DEALLOC.SMPOOL 0x80 ;  /* 0x000000800000784c */ /* 0x000fe20000000000 */
[----:B--2---:R-:W-:Y:S02]  /*3a80*/  ULEA UR4, UR4, UR6, 0x18 ;  /* 0x0000000604047291 */ /* 0x004fe4000f8ec0ff */
[----:B------:R-:W-:-:S07]  /*3a90*/  ULEA UR6, UR15, UR5, 0x3 ;  /* 0x000000050f067291 */ /* 0x000fce000f8e18ff */
[----:B------:R2:W-:Y:S02]  /*3aa0*/  @P0 STS.U8 [UR4+0x1c], R0 ;  /* 0x00001c00ff000988 */ /* 0x0005e40008000004 */
[----:B------:R-:W4:Y:S02]  /*3ab0*/  SYNCS.PHASECHK.TRANS64.TRYWAIT P0, [UR6], R2 ;  /* 0x00000002ff0075a7 */ /* 0x000f240008001106 */
[----:B--2-4-:R-:W-:Y:S05]  /*3ac0*/  @!P0 BRA `(.L_x_567) ;  /* 0x0000003400288947 */ /* 0x014fea0003800000 */
.L_x_646:
[----:B-1----:R-:W-:-:S04]  /*3ad0*/  UIADD3 UR7, UPT, UPT, UR15, 0x1, URZ ;  /* 0x000000010f077890 */ /* 0x002fc8000fffe0ff */
[----:B------:R-:W-:-:S04]  /*3ae0*/  UISETP.NE.AND UP0, UPT, UR7, 0x4, UPT ;  /* 0x000000040700788c */ /* 0x000fc8000bf05270 */
[----:B------:R-:W-:Y:S02]  /*3af0*/  USEL UR8, URZ, 0x1, UP0 ;  /* 0x00000001ff087887 */ /* 0x000fe40008000000 */
[----:B------:R-:W-:-:S04]  /*3b00*/  USEL UR7, UR7, URZ, UP0 ;  /* 0x000000ff07077287 */ /* 0x000fc80008000000 */
[----:B------:R-:W-:Y:S01]  /*3b10*/  ULEA UR6, UR7, UR5, 0x3 ;  /* 0x0000000507067291 */ /* 0x000fe2000f8e18ff */
[----:B--2---:R-:W-:-:S04]  /*3b20*/  LOP3.LUT R2, R11, UR8, RZ, 0x3c, !PT ;  /* 0x000000080b027c12 */ /* 0x004fc8000f8e3cff */
[----:B------:R-:W-:-:S04]  /*3b30*/  SHF.L.U32 R3, R2, 0x1f, RZ ;  /* 0x0000001f02037819 */ /* 0x000fc800000006ff */
[----:B------:R-:W1:Y:S02]  /*3b40*/  SYNCS.PHASECHK.TRANS64.TRYWAIT P0, [UR6], R3 ;  /* 0x00000003ff0075a7 */ /* 0x000e640008001106 */
[----:B-1----:R-:W-:Y:S05]  /*3b50*/  @!P0 BRA `(.L_x_568) ;  /* 0x00000034001c8947 */ /* 0x002fea0003800000 */
.L_x_648:
        /* <DEDUP_REMOVED lines=9> */
.L_x_650:
[----:B------:R-:W-:-:S04]  /*3bf0*/  UIADD3 UR7, UPT, UPT, UR7, 0x1, URZ ;  /* 0x0000000107077890 */ /* 0x000fc8000fffe0ff */
[----:B------:R-:W-:-:S04]  /*3c00*/  UISETP.NE.AND UP0, UPT, UR7, 0x4, UPT ;  /* 0x000000040700788c */ /* 0x000fc8000bf05270 */
[----:B------:R-:W-:Y:S02]  /*3c10*/  USEL UR6, URZ, 0x1, UP0 ;  /* 0x00000001ff067887 */ /* 0x000fe40008000000 */
[----:B------:R-:W-:-:S04]  /*3c20*/  USEL UR7, UR7, URZ, UP0 ;  /* 0x000000ff07077287 */ /* 0x000fc80008000000 */
[----:B------:R-:W-:Y:S01]  /*3c30*/  ULEA UR7, UR7, UR5, 0x3 ;  /* 0x0000000507077291 */ /* 0x000fe2000f8e18ff */
[----:B------:R-:W-:-:S04]  /*3c40*/  LOP3.LUT R2, R2, UR6, RZ, 0x3c, !PT ;  /* 0x0000000602027c12 */ /* 0x000fc8000f8e3cff */
[----:B------:R-:W-:-:S04]  /*3c50*/  SHF.L.U32 R2, R2, 0x1f, RZ ;  /* 0x0000001f02027819 */ /* 0x000fc800000006ff */
[----:B------:R-:W2:Y:S02]  /*3c60*/  SYNCS.PHASECHK.TRANS64.TRYWAIT P0, [UR7], R2 ;  /* 0x00000002ff0075a7 */ /* 0x000ea40008001107 */
[----:B--2---:R-:W-:Y:S05]  /*3c70*/  @!P0 BRA `(.L_x_570) ;  /* 0x0000003400048947 */ /* 0x004fea0003800000 */
.L_x_652:
[----:B------:R-:W-:Y:S01]  /*3c80*/  NOP ;  /* 0x0000000000007918 */ /* 0x000fe20000000000 */
[----:B-1----:R-:W1:Y:S01]  /*3c90*/  LDS R0, [UR4+0x14] ;  /* 0x00001404ff007984 */ /* 0x002e620008000800 */
[----:B------:R-:W-:Y:S01]  /*3ca0*/  ULOP3.LUT UR6, UR16, 0xffff, URZ, 0xc0, !UPT ;  /* 0x0000ffff10067892 */ /* 0x000fe2000f8ec0ff */
[----:B------:R-:W-:Y:S01]  /*3cb0*/  UMOV UR8, 0xffff ;  /* 0x0000ffff00087882 */ /* 0x000fe20000000000 */
[----:B------:R-:W-:Y:S02]  /*3cc0*/  UMOV UR5, 0x1 ;  /* 0x0000000100057882 */ /* 0x000fe40000000000 */
[----:B------:R-:W-:-:S04]  /*3cd0*/  USHF.R.U32.HI UR6, URZ, 0x5, UR6 ;  /* 0x00000005ff067899 */ /* 0x000fc80008011606 */
[----:B------:R-:W-:Y:S02]  /*3ce0*/  USHF.L.U32 UR8, UR8, UR6, URZ ;  /* 0x0000000608087299 */ /* 0x000fe400080006ff */
[----:B------:R-:W-:-:S04]  /*3cf0*/  USHF.L.U32 UR5, UR5, UR6, URZ ;  /* 0x0000000605057299 */ /* 0x000fc800080006ff */
[----:B-1----:R-:W-:-:S04]  /*3d00*/  LOP3.LUT R0, R0, UR8, RZ, 0xc0, !PT ;  /* 0x0000000800007c12 */ /* 0x002fc8000f8ec0ff */
[----:B------:R-:W-:-:S13]  /*3d10*/  ISETP.NE.AND P0, PT, R0, UR8, PT ;  /* 0x0000000800007c0c */ /* 0x000fda000bf05270 */
[----:B------:R-:W-:Y:S05]  /*3d20*/  @P0 BRA `(.L_x_571) ;  /* 0x0000000000580947 */ /* 0x000fea0003800000 */
[----:B------:R-:W1:Y:S02]  /*3d30*/  LDS R0, [UR4+0x18] ;  /* 0x00001804ff007984 */ /* 0x000e640008000800 */
[----:B-1----:R-:W-:-:S04]  /*3d40*/  LOP3.LUT R0, R0, UR5, RZ, 0xc0, !PT ;  /* 0x0000000500007c12 */ /* 0x002fc8000f8ec0ff */
[----:B------:R-:W-:-:S13]  /*3d50*/  ISETP.NE.AND P0, PT, R0, UR5, PT ;  /* 0x0000000500007c0c */ /* 0x000fda000bf05270 */
[----:B------:R-:W-:Y:S05]  /*3d60*/  @P0 BRA `(.L_x_572) ;  /* 0x00000000003c0947 */ /* 0x000fea0003800000 */
[----:B------:R-:W1:Y:S01]  /*3d70*/  S2R R2, SR_LANEID ;  /* 0x0000000000027919 */ /* 0x000e620000000000 */
[----:B------:R-:W-:Y:S01]  /*3d80*/  ULOP3.LUT UR8, URZ, UR8, URZ, 0x33, !UPT ;  /* 0x00000008ff087292 */ /* 0x000fe2000f8e33ff */
[----:B------:R-:W-:Y:S02]  /*3d90*/  VOTEU.ANY UR7, UPT, PT ;  /* 0x0000000000077886 */ /* 0x000fe400038e0100 */
[----:B------:R-:W-:-:S03]  /*3da0*/  UFLO.U32 UR7, UR7 ;  /* 0x00000007000772bd */ /* 0x000fc600080e0000 */
[----:B------:R-:W-:-:S04]  /*3db0*/  IMAD.U32 R0, RZ, RZ, UR8 ;  /* 0x00000008ff007e24 */ /* 0x000fc8000f8e00ff */
[----:B------:R2:W4:Y:S02]  /*3dc0*/  REDUX UR6, R0 ;  /* 0x00000000000673c4 */ /* 0x0005240000000000 */
[----:B------:R1:W-:Y:S02]  /*3dd0*/  UTCATOMSWS.AND URZ, UR8 ;  /* 0x0000000800ff79e3 */ /* 0x0003e40008000000 */
[----:B-1----:R-:W-:Y:S02]  /*3de0*/  ISETP.EQ.U32.AND P0, PT, R2, UR7, PT ;  /* 0x0000000702007c0c */ /* 0x002fe4000bf02070 */
[----:B--2---:R-:W-:Y:S02]  /*3df0*/  LOP3.LUT R0, RZ, UR5, RZ, 0x33, !PT ;  /* 0x00000005ff007c12 */ /* 0x004fe4000f8e33ff */
[----:B----4-:R-:W-:Y:S02]  /*3e00*/  MOV R2, UR6 ;  /* 0x0000000600027c02 */ /* 0x010fe40008000f00 */
[----:B------:R-:W1:Y:S07]  /*3e10*/  REDUX UR5, R0 ;  /* 0x00000000000573c4 */ /* 0x000e6e0000000000 */
[----:B------:R2:W-:Y:S01]  /*3e20*/  @P0 ATOMS.AND RZ, [UR4+0x14], R2 ;  /* 0x00001402ffff098c */ /* 0x0005e2000a800004 */
[----:B-1----:R-:W-:-:S05]  /*3e30*/  IMAD.U32 R0, RZ, RZ, UR5 ;  /* 0x00000005ff007e24 */ /* 0x002fca000f8e00ff */
[----:B------:R2:W-:Y:S01]  /*3e40*/  @P0 ATOMS.AND RZ, [UR4+0x18], R0 ;  /* 0x00001800ffff098c */ /* 0x0005e2000a800004 */
[----:B------:R-:W-:Y:S05]  /*3e50*/  BRA `(.L_x_573) ;  /* 0x0000000000147947 */ /* 0x000fea0003800000 */
.L_x_572:
[----:B------:R-:W-:Y:S02]  /*3e60*/  MOV R2, 0x3e80 ;  /* 0x00003e8000027802 */ /* 0x000fe40000000f00 */
[----:B---3-5:R-:W-:Y:S05]  /*3e70*/  CALL.REL.NOINC `($__internal_3_$__cuda_sm10x_tcgen05_guardrail_trap_col_being_dealloced_not_returned_by_alloc) ;  /* 0x0000003400347944 */ /* 0x028fea0003c00000 */
[----:B------:R-:W-:Y:S05]  /*3e80*/  BRA `(.L_x_573) ;  /* 0x0000000000087947 */ /* 0x000fea0003800000 */
.L_x_571:
[----:B------:R-:W-:Y:S02]  /*3e90*/  MOV R2, 0x3eb0 ;  /* 0x00003eb000027802 */ /* 0x000fe40000000f00 */
[----:B---3-5:R-:W-:Y:S05]  /*3ea0*/  CALL.REL.NOINC `($__internal_5_$__cuda_sm10x_tcgen05_guardrail_trap_unallocated_columns_being_dealloced) ;  /* 0x0000003400407944 */ /* 0x028fea0003c00000 */
.L_x_573:
[----:B------:R-:W-:Y:S01]  /*3eb0*/  NOP ;  /* 0x0000000000007918 */ /* 0x000fe20000000000 */
[----:B------:R-:W-:Y:S05]  /*3ec0*/  EXIT ;  /* 0x000000000000794d */ /* 0x000fea0003800000 */
.L_x_555:
[----:B------:R-:W-:-:S09]  /*3ed0*/  UISETP.NE.OR UP2, UPT, UR8, 0x3, !UP2 ;  /* 0x000000030800788c */ /* 0x000fd2000d745670 */
[----:B------:R-:W-:Y:S05]  /*3ee0*/  BRA.U UP2, `(.L_x_574) ;  /* 0x0000000d02247547 */ /* 0x000fea000b800000 */
[----:B------:R-:W1:Y:S01]  /*3ef0*/  LDC R0, c[0x0][0xb30] ;  /* 0x0002cc00ff007b82 */ /* 0x000e620000000800 */
[----:B------:R-:W2:Y:S01]  /*3f00*/  LDCU.64 UR8, c[0x0][0x888] ;  /* 0x00011100ff0877ac */ /* 0x000ea20008000a00 */
[----:B------:R-:W-:Y:S01]  /*3f10*/  IMAD.MOV.U32 R28, RZ, RZ, 0x1 ;  /* 0x00000001ff1c7424 */ /* 0x000fe200078e00ff */
[----:B------:R-:W-:Y:S01]  /*3f20*/  CS2R R26, SRZ ;  /* 0x00000000001a7805 */ /* 0x000fe2000001ff00 */
[----:B------:R-:W-:Y:S01]  /*3f30*/  IMAD.MOV.U32 R24, RZ, RZ, 0x1000 ;  /* 0x00001000ff187424 */ /* 0x000fe200078e00ff */
[----:B------:R-:W4:Y:S03]  /*3f40*/  LDCU.64 UR4, c[0x0][0x890] ;  /* 0x00011200ff0477ac */ /* 0x000f260008000a00 */
[----:B------:R-:W3:Y:S01]  /*3f50*/  LDC R19, c[0x0][0x370] ;  /* 0x0000dc00ff137b82 */ /* 0x000ee20000000800 */
[----:B------:R-:W-:Y:S01]  /*3f60*/  UMOV UR7, 0x400 ;  /* 0x0000040000077882 */ /* 0x000fe20000000000 */
[----:B------:R-:W-:-:S02]  /*3f70*/  UPLOP3.LUT UP1, UPT, UPT, UPT, UPT, 0x40, 0x4 ;  /* 0x000000000004789c */ /* 0x000fc40003f2e870 */
[----:B------:R-:W-:Y:S01]  /*3f80*/  ULEA UR7, UR37, UR7, 0x18 ;  /* 0x0000000725077291 */ /* 0x000fe2000f8ec0ff */
[----:B------:R-:W-:-:S03]  /*3f90*/  UMOV UR15, URZ ;  /* 0x000000ff000f7c82 */ /* 0x000fc60008000000 */
[----:B------:R-:W3:Y:S01]  /*3fa0*/  LDC R3, c[0x0][0xb0c] ;  /* 0x0002c300ff037b82 */ /* 0x000ee20000000800 */
[----:B--2---:R-:W-:Y:S02]  /*3fb0*/  UISETP.NE.U32.AND UP3, UPT, UR8, URZ, UPT ;  /* 0x000000ff0800728c */ /* 0x004fe4000bf65070 */
[----:B----4-:R-:W-:-:S05]  /*3fc0*/  UISETP.NE.U32.AND UP4, UPT, UR4, URZ, UPT ;  /* 0x000000ff0400728c */ /* 0x010fca000bf85070 */
[----:B------:R-:W2:Y:S01]  /*3fd0*/  LDC R16, c[0x0][0xb20] ;  /* 0x0002c800ff107b82 */ /* 0x000ea20000000800 */
[----:B-1----:R-:W-:Y:S01]  /*3fe0*/  ISETP.NE.AND P1, PT, R0, 0x1, PT ;  /* 0x000000010000780c */ /* 0x002fe20003f25270 */
[----:B------:R-:W-:Y:S02]  /*3ff0*/  UISETP.NE.AND.EX UP3, UPT, UR9, URZ, UPT, UP3 ;  /* 0x000000ff0900728c */ /* 0x000fe4000bf65330 */
[----:B------:R-:W-:-:S04]  /*4000*/  UISETP.NE.AND.EX UP4, UPT, UR5, URZ, UPT, UP4 ;  /* 0x000000ff0500728c */ /* 0x000fc8000bf85340 */
[----:B------:R-:W1:Y:S08]  /*4010*/  LDC.64 R30, c[0x0][0x348] ;  /* 0x0000d200ff1e7b82 */ /* 0x000e700000000a00 */
[----:B------:R-:W4:Y:S08]  /*4020*/  LDC.64 R14, c[0x0][0xb10] ;  /* 0x0002c400ff0e7b82 */ /* 0x000f300000000a00 */
[----:B------:R-:W1:Y:S08]  /*4030*/  LDC.64 R6, c[0x0][0xb18] ;  /* 0x0002c600ff067b82 */ /* 0x000e700000000a00 */
[----:B------:R-:W1:Y:S08]  /*4040*/  LDC.64 R4, c[0x0][0xb28] ;  /* 0x0002ca00ff047b82 */ /* 0x000e700000000a00 */
[----:B--23--:R-:W1:Y:S02]  /*4050*/  LDC R18, c[0x0][0x374] ;  /* 0x0000dd00ff127b82 */ /* 0x00ce640000000800 */
.L_x_582:
[C---:B------:R-:W-:Y:S02]  /*4060*/  LEA R0, R27.reuse, UR7, 0x3 ;  /* 0x000000071b007c11 */ /* 0x040fe4000f8e18ff */
[----:B------:R-:W-:Y:S02]  /*4070*/  SHF.L.U32 R2, R26, 0x1f, RZ ;  /* 0x0000001f1a027819 */ /* 0x000fe400000006ff */
[----:B------:R-:W-:Y:S02]  /*4080*/  LEA R20, R27, UR7, 0x4 ;  /* 0x000000071b147c11 */ /* 0x000fe4000f8e20ff */
[----:B--2---:R-:W2:Y:S02]  /*4090*/  SYNCS.PHASECHK.TRANS64.TRYWAIT P0, [R0+URZ+0xf0], R2 ;  /* 0x0000f002000075a7 */ /* 0x004ea400080011ff */
[----:B--2---:R-:W-:Y:S05]  /*40a0*/  @!P0 BRA `(.L_x_575) ;  /* 0x0000003000108947 */ /* 0x004fea0003800000 */
.L_x_653:
[----:B------:R-:W-:Y:S01]  /*40b0*/  ISETP.GE.AND P0, PT, R17, 0x1, PT ;  /* 0x000000011100780c */ /* 0x000fe20003f06270 */
[----:B------:R-:W3:Y:S01]  /*40c0*/  LDS.128 R20, [R20+0x180] ;  /* 0x0001800014147984 */ /* 0x000ee20000000c00 */
[----:B------:R-:W-:Y:S01]  /*40d0*/  ISETP.NE.U32.AND P4, PT, RZ, UR4, PT ;  /* 0x00000004ff007c0c */ /* 0x000fe2000bf85070 */
[----:B--2---:R-:W-:Y:S03]  /*40e0*/  VIADD R0, R0, 0x100 ;  /* 0x0000010000007836 */ /* 0x004fe60000000000 */
[----:B------:R-:W-:Y:S01]  /*40f0*/  ISETP.NE.AND.EX P4, PT, RZ, UR5, PT, P4 ;  /* 0x00000005ff007c0c */ /* 0x000fe2000bf85340 */
[----:B------:R-:W-:Y:S01]  /*4100*/  @!PT LDS RZ, [RZ] ;  /* 0x00000000fffff984 */ /* 0x000fe20000000800 */
[----:B------:R-:W-:Y:S01]  /*4110*/  @!PT LDS RZ, [RZ] ;  /* 0x00000000fffff984 */ /* 0x000fe20000000800 */
[----:B------:R-:W-:Y:S01]  /*4120*/  @!PT LDS RZ, [RZ] ;  /* 0x00000000fffff984 */ /* 0x000fe20000000800 */
[----:B------:R-:W-:Y:S01]  /*4130*/  @!PT LDS RZ, [RZ] ;  /* 0x00000000fffff984 */ /* 0x000fe20000000800 */
[----:B------:R2:W-:Y:S06]  /*4140*/  MEMBAR.ALL.CTA ;  /* 0x0000000000007992 */ /* 0x0005ec0000008000 */
[----:B--2---:R-:W2:Y:S01]  /*4150*/  FENCE.VIEW.ASYNC.S ;  /* 0x00000000000073c6 */ /* 0x004ea20000000000 */
[----:B------:R-:W-:Y:S04]  /*4160*/  PRMT R0, RZ, 0x654, R0 ;  /* 0x00000654ff007816 */ /* 0x000fe80000000000 */
[----:B--2---:R2:W-:Y:S01]  /*4170*/  SYNCS.ARRIVE.TRANS64.RED.A1T0 RZ, [R0+URZ], RZ ;  /* 0x000000ff00ff79a7 */ /* 0x0045e200081004ff */
[----:B---3--:R-:W-:Y:S11]  /*4180*/  LOP3.LUT P3, RZ, R22, 0x1, RZ, 0xc0, !PT ;  /* 0x0000000116ff7812 */ /* 0x008ff6000786c0ff */
[----:B------:R-:W-:Y:S02]  /*4190*/  @!UPT UIADD3 URZ, UPT, UPT, URZ, URZ, URZ ;  /* 0x000000fffffff290 */ /* 0x000fe4000fffe0ff */
[----:B------:R-:W-:Y:S02]  /*41a0*/  @P3 MOV R11, R20 ;  /* 0x00000014000b3202 */ /* 0x000fe40000000f00 */
[----:B------:R-:W-:Y:S01]  /*41b0*/  @P3 LOP3.LUT R10, R21, 0xffff, RZ, 0xc0, !PT ;  /* 0x0000ffff150a3812 */ /* 0x000fe200078ec0ff */
[----:B--2---:R-:W-:Y:S06]  /*41c0*/  @!P0 BRA `(.L_x_576) ;  /* 0x0000000000a48947 */ /* 0x004fec0003800000 */
[-C--:B-1----:R-:W-:Y:S01]  /*41d0*/  IMAD.HI.U32 R0, R18, R7.reuse, RZ ;  /* 0x0000000712007227 */ /* 0x082fe200078e00ff */
[----:B------:R-:W-:Y:S02]  /*41e0*/  ISETP.NE.AND P0, PT, R6, 0x1, PT ;  /* 0x000000010600780c */ /* 0x000fe40003f05270 */
[----:B------:R-:W-:Y:S01]  /*41f0*/  ISETP.NE.AND P2, PT, R17, 0x1, PT ;  /* 0x000000011100780c */ /* 0x000fe20003f45270 */
[----:B----4-:R-:W-:Y:S01]  /*4200*/  IMAD.HI.U32 R9, R19, R14, RZ ;  /* 0x0000000e13097227 */ /* 0x010fe200078e00ff */
[----:B------:R-:W-:Y:S02]  /*4210*/  SHF.R.U32.HI R0, RZ, R16, R0 ;  /* 0x00000010ff007219 */ /* 0x000fe40000011600 */
[----:B------:R-:W-:Y:S01]  /*4220*/  ISETP.NE.AND P5, PT, R3, 0x1, PT ;  /* 0x000000010300780c */ /* 0x000fe20003fa5270 */
[----:B------:R-:W-:Y:S01]  /*4230*/  IMAD.HI.U32 R13, R10, R7, RZ ;  /* 0x000000070a0d7227 */ /* 0x000fe200078e00ff */
[----:B------:R-:W-:Y:S02]  /*4240*/  SHF.R.U32.HI R9, RZ, R15, R9 ;  /* 0x0000000fff097219 */ /* 0x000fe40000011609 */
[----:B------:R-:W-:Y:S01]  /*4250*/  SEL R0, R18, R0, !P0 ;  /* 0x0000000012007207 */ /* 0x000fe20004000000 */
[----:B------:R-:W-:Y:S01]  /*4260*/  IMAD.HI.U32 R12, R11, R14, RZ ;  /* 0x0000000e0b0c7227 */ /* 0x000fe200078e00ff */
[----:B------:R-:W-:Y:S03]  /*4270*/  SEL R9, R19, R9, !P5 ;  /* 0x0000000913097207 */ /* 0x000fe60006800000 */
[-C--:B------:R-:W-:Y:S01]  /*4280*/  IMAD.HI.U32 R8, R0, R4.reuse, RZ ;  /* 0x0000000400087227 */ /* 0x080fe200078e00ff */
[----:B------:R-:W-:Y:S03]  /*4290*/  SHF.R.U32.HI R12, RZ, R15, R12 ;  /* 0x0000000fff0c7219 */ /* 0x000fe6000001160c */
[----:B------:R-:W-:Y:S01]  /*42a0*/  IMAD.HI.U32 R2, R9, R4, RZ ;  /* 0x0000000409027227 */ /* 0x000fe200078e00ff */
[-C--:B------:R-:W-:Y:S02]  /*42b0*/  @P2 SHF.R.U32.HI R0, RZ, R5.reuse, R8 ;  /* 0x00000005ff002219 */ /* 0x080fe40000011608 */
[----:B------:R-:W-:Y:S02]  /*42c0*/  SHF.R.U32.HI R8, RZ, R16, R13 ;  /* 0x00000010ff087219 */ /* 0x000fe4000001160d */
[----:B------:R-:W-:Y:S01]  /*42d0*/  @P2 SHF.R.U32.HI R9, RZ, R5, R2 ;  /* 0x00000005ff092219 */ /* 0x000fe20000011602 */
[----:B------:R-:W-:Y:S01]  /*42e0*/  IMAD R0, R17, R0, RZ ;  /* 0x0000000011007224 */ /* 0x000fe200078e02ff */
[----:B------:R-:W-:Y:S02]  /*42f0*/  SEL R8, R10, R8, !P0 ;  /* 0x000000080a087207 */ /* 0x000fe40004000000 */
[----:B------:R-:W-:Y:S01]  /*4300*/  SEL R2, R11, R12, !P5 ;  /* 0x0000000c0b027207 */ /* 0x000fe20006800000 */
[C---:B------:R-:W-:Y:S01]  /*4310*/  IMAD R12, R17.reuse, R9, RZ ;  /* 0x00000009110c7224 */ /* 0x040fe200078e02ff */
[C---:B------:R-:W-:Y:S01]  /*4320*/  ISETP.GE.AND P0, PT, R8.reuse, R0, PT ;  /* 0x000000000800720c */ /* 0x040fe20003f06270 */
[----:B------:R-:W-:Y:S03]  /*4330*/  IMAD.HI.U32 R0, R8, R4, RZ ;  /* 0x0000000408007227 */ /* 0x000fe600078e00ff */
[----:B------:R-:W-:Y:S02]  /*4340*/  ISETP.GE.OR P0, PT, R2, R12, P0 ;  /* 0x0000000c0200720c */ /* 0x000fe40000706670 */
[-C--:B------:R-:W-:Y:S04]  /*4350*/  SHF.R.U32.HI R0, RZ, R5.reuse, R0 ;  /* 0x00000005ff007219 */ /* 0x080fe80000011600 */
[----:B------:R-:W-:Y:S05]  /*4360*/  SEL R13, R8, R0, !P2 ;  /* 0x00000000080d7207 */ /* 0x000fea0005000000 */
[----:B------:R-:W-:Y:S02]  /*4370*/  IMAD.MOV R12, RZ, RZ, -R13 ;  /* 0x000000ffff0c7224 */ /* 0x000fe400078e0a0d */
[C---:B------:R-:W-:Y:S04]  /*4380*/  @!P0 IMAD.HI.U32 R0, R2.reuse, R4, RZ ;  /* 0x0000000402008227 */ /* 0x040fe800078e00ff */
[----:B------:R-:W-:Y:S01]  /*4390*/  IMAD R12, R17, R12, R8 ;  /* 0x0000000c110c7224 */ /* 0x000fe200078e0208 */
[----:B------:R-:W-:Y:S04]  /*43a0*/  @!P0 SHF.R.U32.HI R0, RZ, R5, R0 ;  /* 0x00000005ff008219 */ /* 0x000fe80000011600 */
[----:B------:R-:W-:Y:S04]  /*43b0*/  @!P0 SEL R0, R2, R0, !P2 ;  /* 0x0000000002008207 */ /* 0x000fe80005000000 */
[----:B------:R-:W-:Y:S01]  /*43c0*/  @!P0 IADD3 R13, PT, PT, R13, -R0, RZ ;  /* 0x800000000d0d8210 */ /* 0x000fe20007ffe0ff */
[----:B------:R-:W-:Y:S01]  /*43d0*/  @!P0 IMAD R0, R9, R12, R0 ;  /* 0x0000000c09008224 */ /* 0x000fe200078e0200 */
[----:B------:R-:W-:Y:S01]  /*43e0*/  IADD3 R9, PT, PT, -R8, RZ, RZ ;  /* 0x000000ff08097210 */ /* 0x000fe20007ffe1ff */
[--C-:B------:R-:W-:Y:S02]  /*43f0*/  IMAD.MOV R12, RZ, RZ, -R2.reuse ;  /* 0x000000ffff0c7224 */ /* 0x100fe400078e0a02 */
[----:B------:R-:W-:Y:S02]  /*4400*/  @!P0 IMAD R8, R13, R17, R2 ;  /* 0x000000110d088224 */ /* 0x000fe400078e0202 */
[----:B------:R-:W-:Y:S02]  /*4410*/  @!P0 IMAD.MOV.U32 R2, RZ, RZ, R0 ;  /* 0x000000ffff028224 */ /* 0x000fe400078e0000 */
[----:B------:R-:W-:Y:S02]  /*4420*/  IMAD R11, R3, R12, R11 ;  /* 0x0000000c030b7224 */ /* 0x000fe400078e020b */
[----:B------:R-:W-:Y:S02]  /*4430*/  IMAD R10, R6, R9, R10 ;  /* 0x00000009060a7224 */ /* 0x000fe400078e020a */
[----:B------:R-:W-:Y:S02]  /*4440*/  IMAD R11, R2, R3, R11 ;  /* 0x00000003020b7224 */ /* 0x000fe400078e020b */
[----:B------:R-:W-:Y:S02]  /*4450*/  IMAD R10, R8, R6, R10 ;  /* 0x00000006080a7224 */ /* 0x000fe400078e020a */
.L_x_576:
[----:B------:R-:W-:Y:S05]  /*4460*/  BRA.U UP1, `(.L_x_577) ;  /* 0x0000000101107547 */ /* 0x000fea000b800000 */
[----:B------:R-:W-:Y:S04]  /*4470*/  MOV R2, UR6 ;  /* 0x0000000600027c02 */ /* 0x000fe80008000f00 */
[----:B------:R-:W-:Y:S04]  /*4480*/  SHF.L.U32 R2, R2, 0x1f, RZ ;  /* 0x0000001f02027819 */ /* 0x000fe800000006ff */
[----:B------:R-:W2:Y:S02]  /*4490*/  SYNCS.PHASECHK.TRANS64.TRYWAIT P0, [UR7+0xe8], R2 ;  /* 0x0000e802ff0075a7 */ /* 0x000ea40008001107 */
[----:B--2---:R-:W-:Y:S05]  /*44a0*/  @!P0 BRA `(.L_x_578) ;  /* 0x0000002c00248947 */ /* 0x004fea0003800000 */
.L_x_577:
[----:B------:R-:W-:Y:S05]  /*44b0*/  BRA.U !UP4, `(.L_x_579) ;  /* 0x000000010c347547 */ /* 0x000fea000b800000 */
[----:B------:R-:W-:Y:S01]  /*44c0*/  UPLOP3.LUT UP0, UPT, UPT, UPT, UP3, 0x80, 0x8 ;  /* 0x000000000008789c */ /* 0x000fe20003f0f030 */
[----:B--2---:R-:W-:Y:S02]  /*44d0*/  HFMA2 R0, -RZ, RZ, 0, 5.9604644775390625e-08 ;  /* 0x00000001ff007431 */ /* 0x004fe400000001ff */
[----:B------:R-:W-:Y:S03]  /*44e0*/  IMAD.MOV.U32 R62, RZ, RZ, 0x1 ;  /* 0x00000001ff3e7424 */ /* 0x000fe600078e00ff */
[----:B------:R-:W-:Y:S05]  /*44f0*/  PLOP3.LUT P0, PT, PT, PT, UP0, 0x80, 0x8 ;  /* 0x000000000008781c */ /* 0x000fea0003f0f008 */
[----:B------:R-:W2:Y:S01]  /*4500*/  @UP0 LDCU.64 UR10, c[0x0][0x888] ;  /* 0x00011100ff0a07ac */ /* 0x000ea20008000a00 */
[----:B------:R-:W-:Y:S07]  /*4510*/  @UP0 UIMAD UR8, UR36, UR4, URZ ;  /* 0x00000004240802a4 */ /* 0x000fee000f8e02ff */
[----:B------:R-:W-:Y:S01]  /*4520*/  @!P0 PRMT R62, R0, 0x7610, R62 ;  /* 0x00007610003e8816 */ /* 0x000fe2000000003e */
[----:B--2---:R-:W-:Y:S03]  /*4530*/  @UP0 UIMAD.WIDE UR10, UR8, 0x4, UR10 ;  /* 0x00000004080a08a5 */ /* 0x004fe6000f8e020a */
[----:B------:R-:W2:Y:S03]  /*4540*/  @!UP0 LDCU UR8, c[0x0][0x880] ;  /* 0x00011000ff0887ac */ /* 0x000ea60008000800 */
[----:B------:R-:W-:Y:S01]  /*4550*/  IMAD.U32 R8, RZ, RZ, UR10 ;  /* 0x0000000aff087e24 */ /* 0x000fe2000f8e00ff */
[----:B------:R-:W-:Y:S05]  /*4560*/  MOV R9, UR11 ;  /* 0x0000000b00097c02 */ /* 0x000fea0008000f00 */
[----:B-----5:R3:W5:Y:S02]  /*4570*/  @P0 LDG.E R39, desc[UR40][R8.64] ;  /* 0x0000002808270981 */ /* 0x020764000c1e1900 */
[----:B--23--:R-:W-:Y:S07]  /*4580*/  @!P0 IMAD.U32 R39, RZ, RZ, UR8 ;  /* 0x00000008ff278e24 */ /* 0x00cfee000f8e00ff */
.L_x_579:
        /* <DEDUP_REMOVED lines=8> */
.L_x_580:
[----:B------:R-:W3:Y:S01]  /*4610*/  LDC.64 R8, c[0x0][0xb10] ;  /* 0x0002c400ff087b82 */ /* 0x000ee20000000a00 */
[----:B------:R-:W-:Y:S01]  /*4620*/  ULEA UR13, UR15, UR7, 0x3 ;  /* 0x000000070f0d7291 */ /* 0x000fe2000f8e18ff */
[----:B------:R-:W-:Y:S01]  /*4630*/  SHF.L.U32 R29, R28, 0x1f, RZ ;  /* 0x0000001f1c1d7819 */ /* 0x000fe200000006ff */
[----:B------:R-:W-:Y:S01]  /*4640*/  VIADD R27, R27, 0x1 ;  /* 0x000000011b1b7836 */ /* 0x000fe20000000000 */
[----:B------:R-:W-:Y:S04]  /*4650*/  @P3 SHF.R.U32.HI R25, RZ, 0x10, R21 ;  /* 0x00000010ff193819 */ /* 0x000fe80000011615 */
[----:B------:R-:W5:Y:S02]  /*4660*/  LDC.64 R12, c[0x0][0xb18] ;  /* 0x0002c600ff0c7b82 */ /* 0x000f640000000a00 */
[----:B------:R-:W1:Y:S01]  /*4670*/  SYNCS.PHASECHK.TRANS64.TRYWAIT P4, [UR13+0xd0], R29 ;  /* 0x0000d01dff0075a7 */ /* 0x000e62000808110d */
[C---:B---3--:R-:W-:Y:S05]  /*4680*/  @!P1 IMAD.HI.U32 R8, R11.reuse, R8, RZ ;  /* 0x000000080b089227 */ /* 0x048fea00078e00ff */
[----:B--2---:R-:W2:Y:S01]  /*4690*/  @!P1 LDC R0, c[0x0][0xb20] ;  /* 0x0002c800ff009b82 */ /* 0x004ea20000000800 */
[----:B------:R-:W-:Y:S01]  /*46a0*/  @!P1 SHF.R.U32.HI R8, RZ, R9, R8 ;  /* 0x00000009ff089219 */ /* 0x000fe20000011608 */
[----:B-----5:R-:W-:Y:S01]  /*46b0*/  @!P1 IMAD.HI.U32 R13, R10, R13, RZ ;  /* 0x0000000d0a0d9227 */ /* 0x020fe200078e00ff */
[----:B------:R-:W-:Y:S05]  /*46c0*/  @!P1 ISETP.NE.AND P0, PT, R12, 0x1, PT ;  /* 0x000000010c00980c */ /* 0x000fea0003f05270 */
[----:B------:R-:W3:Y:S01]  /*46d0*/  @!P1 LDC R2, c[0x0][0xb0c] ;  /* 0x0002c300ff029b82 */ /* 0x000ee20000000800 */
[----:B--2---:R-:W-:Y:S02]  /*46e0*/  @!P1 SHF.R.U32.HI R0, RZ, R0, R13 ;  /* 0x00000000ff009219 */ /* 0x004fe4000001160d */
[----:B---3--:R-:W-:Y:S02]  /*46f0*/  @!P1 ISETP.NE.AND P2, PT, R2, 0x1, PT ;  /* 0x000000010200980c */ /* 0x008fe40003f45270 */
[----:B------:R-:W-:Y:S02]  /*4700*/  @!P1 SEL R9, R10, R0, !P0 ;  /* 0x000000000a099207 */ /* 0x000fe40004000000 */
[----:B------:R-:W-:Y:S02]  /*4710*/  ELECT P0, URZ, PT ;  /* 0x0000000000ff782f */ /* 0x000fe40003800000 */
[----:B------:R-:W-:Y:S05]  /*4720*/  @!P1 SEL R8, R11, R8, !P2 ;  /* 0x000000080b089207 */ /* 0x000fea0005000000 */
[----:B------:R-:W-:Y:S02]  /*4730*/  @!P1 IMAD.IADD R0, R9, 0x1, -R8 ;  /* 0x0000000109009824 */ /* 0x000fe400078e0a08 */
[----:B------:R-:W-:Y:S02]  /*4740*/  @!P1 IMAD.IADD R8, R8, 0x1, -R9 ;  /* 0x0000000108089824 */ /* 0x000fe400078e0a09 */
[----:B------:R-:W-:Y:S02]  /*4750*/  @!P1 IMAD R11, R0, R2, R11 ;  /* 0x00000002000b9224 */ /* 0x000fe400078e020b */
[----:B------:R-:W-:Y:S01]  /*4760*/  @!P1 IMAD R10, R8, R12, R10 ;  /* 0x0000000c080a9224 */ /* 0x000fe200078e020a */
[----:B-1----:R-:W-:Y:S06]  /*4770*/  @!P4 BRA `(.L_x_581) ;  /* 0x000000280088c947 */ /* 0x002fec0003800000 */
.L_x_656:
[----:B------:R-:W-:Y:S01]  /*4780*/  UIADD3 UR17, UPT, UPT, UR13, 0xc0, URZ ;  /* 0x000000c00d117890 */ /* 0x000fe2000fffe0ff */
[----:B------:R-:W-:Y:S01]  /*4790*/  PLOP3.LUT P5, PT, P5, P0, PT, 0xf2, 0x2f ;  /* 0x00000000002f781c */ /* 0x000fe20002fa1e72 */
[----:B------:R-:W-:Y:S01]  /*47a0*/  UMOV UR22, 0x0 ;  /* 0x0000000000167882 */ /* 0x000fe20000000000 */
[----:B------:R-:W-:Y:S01]  /*47b0*/  UMOV UR23, 0x10000000 ;  /* 0x1000000000177882 */ /* 0x000fe20000000000 */
[----:B------:R-:W-:Y:S01]  /*47c0*/  UPRMT UR14, UR37, 0x654, UR17 ;  /* 0x00000654250e7896 */ /* 0x000fe20008000011 */
[----:B------:R-:W-:Y:S01]  /*47d0*/  UMOV UR20, UR36 ;  /* 0x0000002400147c82 */ /* 0x000fe20008000000 */
[----:B------:R-:W-:Y:S01]  /*47e0*/  UMOV UR12, UR36 ;  /* 0x00000024000c7c82 */ /* 0x000fe20008000000 */
[----:B------:R-:W-:Y:S07]  /*47f0*/  @P3 R2UR UR36, R25 ;  /* 0x00000000192432ca */ /* 0x000fee00000e0000 */
[----:B------:R-:W-:Y:S01]  /*4800*/  @!P5 IADD3 R2, P0, PT, R30, 0x580, RZ ;  /* 0x000005801e02d810 */ /* 0x000fe20007f1e0ff */
[----:B------:R-:W-:Y:S01]  /*4810*/  @!P5 IMAD.SHL.U32 R61, R61, 0x80, RZ ;  /* 0x000000803d3dd824 */ /* 0x000fe200078e00ff */
[----:B------:R-:W-:Y:S01]  /*4820*/  VOTEU.ALL UP1, P5 ;  /* 0x0000000000ff7886 */ /* 0x000fe20002820000 */
[----:B------:R-:W-:Y:S01]  /*4830*/  @!P5 IMAD.SHL.U32 R60, R60, 0x10, RZ ;  /* 0x000000103c3cd824 */ /* 0x000fe200078e00ff */
[----:B------:R-:W-:Y:S01]  /*4840*/  @!P5 R2UR UR9, R2 ;  /* 0x000000000209d2ca */ /* 0x000fe200000e0000 */
[----:B-1----:R-:W-:Y:S01]  /*4850*/  @!P5 IMAD.X R0, RZ, RZ, R31, P0 ;  /* 0x000000ffff00d224 */ /* 0x002fe200000e061f */
[----:B------:R-:W-:Y:S01]  /*4860*/  @!P5 R2UR UR18, R61 ;  /* 0x000000003d12d2ca */ /* 0x000fe200000e0000 */
[----:B------:R-:W-:Y:S01]  /*4870*/  VOTEU.ALL UP2, P5 ;  /* 0x0000000000ff7886 */ /* 0x000fe20002840000 */
[----:B------:R-:W-:Y:S01]  /*4880*/  @!P5 R2UR UR19, R60 ;  /* 0x000000003c13d2ca */ /* 0x000fe200000e0000 */
[----:B------:R-:W-:Y:S01]  /*4890*/  IMAD.IADD R60, R10, 0x1, R58 ;  /* 0x000000010a3c7824 */ /* 0x000fe200078e023a */
[----:B------:R-:W-:Y:S01]  /*48a0*/  @!P5 R2UR UR8, R0 ;  /* 0x000000000008d2ca */ /* 0x000fe200000e0000 */
[----:B------:R-:W-:Y:S01]  /*48b0*/  IMAD.IADD R61, R11, 0x1, R59 ;  /* 0x000000010b3d7824 */ /* 0x000fe200078e023b */
[C---:B------:R-:W-:Y:S04]  /*48c0*/  ISETP.NE.AND P0, PT, R27.reuse, 0x2, PT ;  /* 0x000000021b00780c */ /* 0x040fe80003f05270 */
[----:B------:R-:W-:Y:S01]  /*48d0*/  SEL R0, RZ, 0x1, P0 ;  /* 0x00000001ff007807 */ /* 0x000fe20000000000 */
[----:B------:R-:W-:Y:S01]  /*48e0*/  IMAD.U32 R8, RZ, RZ, UR9 ;  /* 0x00000009ff087e24 */ /* 0x000fe2000f8e00ff */
[----:B------:R-:W-:Y:S01]  /*48f0*/  UMOV UR9, UR17 ;  /* 0x0000001100097c82 */ /* 0x000fe20008000000 */
[----:B------:R-:W-:Y:S01]  /*4900*/  @!UP1 UIADD3 UR10, UPT, UPT, UR18, 0x40, URZ ;  /* 0x00000040120a9890 */ /* 0x000fe2000fffe0ff */
[----:B------:R-:W-:Y:S01]  /*4910*/  LOP3.LUT R26, R26, R0, RZ, 0x3c, !PT ;  /* 0x000000001a1a7212 */ /* 0x000fe200078e3cff */
[----:B------:R-:W-:Y:S01]  /*4920*/  UMOV UR11, UR19 ;  /* 0x00000013000b7c82 */ /* 0x000fe20008000000 */
[----:B------:R-:W-:Y:S01]  /*4930*/  @!P5 R2UR UR24, R8 ;  /* 0x000000000818d2ca */ /* 0x000fe200000e0000 */
[----:B------:R-:W-:Y:S01]  /*4940*/  IMAD.U32 R9, RZ, RZ, UR8 ;  /* 0x00000008ff097e24 */ /* 0x000fe2000f8e00ff */
[----:B------:R-:W-:Y:S01]  /*4950*/  @!UP1 ULEA UR8, UR15, UR7, 0xc ;  /* 0x000000070f089291 */ /* 0x000fe2000f8e60ff */
[----:B------:R-:W-:Y:S01]  /*4960*/  SEL R27, R27, RZ, P0 ;  /* 0x000000ff1b1b7207 */ /* 0x000fe20000000000 */
[----:B------:R-:W-:Y:S02]  /*4970*/  UIADD3 UR15, UPT, UPT, UR15, 0x1, URZ ;  /* 0x000000010f0f7890 */ /* 0x000fe4000fffe0ff */
[----:B------:R-:W-:Y:S01]  /*4980*/  @!P5 R2UR UR25, R9 ;  /* 0x000000000919d2ca */ /* 0x000fe200000e0000 */
[----:B------:R-:W-:Y:S02]  /*4990*/  @!UP1 UIADD3 UR16, UPT, UPT, UR8, 0x400, URZ ;  /* 0x0000040008109890 */ /* 0x000fe4000fffe0ff */
[----:B------:R-:W-:Y:S01]  /*49a0*/  @!UP1 UIADD3 UR8, UPT, UPT, UR8, 0xc00, URZ ;  /* 0x00000c0008089890 */ /* 0x000fe2000fffe0ff */
[----:B------:R-:W-:Y:S09]  /*49b0*/  VOTEU.ALL UP1, P5 ;  /* 0x0000000000ff7886 */ /* 0x000ff20002820000 */
[----:B------:R2:W-:Y:S01]  /*49c0*/  @!UP2 UTMALDG.3D [UR16], [UR24], desc[UR22] ;  /* 0x000016101800a5b4 */ /* 0x0005e20008011000 */
[----:B------:R2:W-:Y:S01]  /*49d0*/  @!UP1 UTMALDG.3D [UR8], [UR24], desc[UR22] ;  /* 0x00001608180095b4 */ /* 0x0005e20008011000 */
[----:B------:R2:W-:Y:S01]  /*49e0*/  @!P5 SYNCS.ARRIVE.TRANS64.RED.A0TR RZ, [UR13+0xc0], R24 ;  /* 0x0000c018ffffd9a7 */ /* 0x0005e2000830040d */
[----:B------:R-:W-:Y:S04]  /*49f0*/  UISETP.NE.AND UP1, UPT, UR15, 0x2, UPT ;  /* 0x000000020f00788c */ /* 0x000fe8000bf25270 */
[----:B------:R-:W-:Y:S02]  /*4a00*/  USEL UR13, URZ, 0x1, UP1 ;  /* 0x00000001ff0d7887 */ /* 0x000fe40008800000 */
[----:B------:R-:W-:Y:S02]  /*4a10*/  USEL UR15, UR15, URZ, UP1 ;  /* 0x000000ff0f0f7287 */ /* 0x000fe40008800000 */
[----:B------:R-:W-:Y:S02]  /*4a20*/  UPLOP3.LUT UP1, UPT, UPT, UPT, UPT, 0x80, 0x8 ;  /* 0x000000000008789c */ /* 0x000fe40003f2f070 */
[----:B------:R-:W-:Y:S01]  /*4a30*/  LOP3.LUT R28, R28, UR13, RZ, 0x3c, !PT ;  /* 0x0000000d1c1c7c12 */ /* 0x000fe2000f8e3cff */
[----:B------:R-:W-:Y:S01]  /*4a40*/  SYNCS.ARRIVE.TRANS64.RED.A1T0 RZ, [UR14], RZ ;  /* 0x000000ffffff79a7 */ /* 0x000fe2000810040e */
[----:B------:R-:W-:Y:S07]  /*4a50*/  @P3 BRA `(.L_x_582) ;  /* 0xfffffff400803947 */ /* 0x000fee000383ffff */
[----:B------:R-:W-:Y:S01]  /*4a60*/  UIADD3 UR7, UPT, UPT, UR7, 0xd0, URZ ;  /* 0x000000d007077890 */ /* 0x000fe2000fffe0ff */
[----:B------:R-:W-:-:S03]  /*4a70*/  SHF.L.U32 R2, R28, 0x1f, RZ ;  /* 0x0000001f1c027819 */ /* 0x000fc600000006ff */
[----:B------:R-:W-:-:S09]  /*4a80*/  ULEA UR4, UR15, UR7, 0x3 ;  /* 0x000000070f047291 */ /* 0x000fd2000f8e18ff */
[----:B------:R-:W1:Y:S02]  /*4a90*/  SYNCS.PHASECHK.TRANS64.TRYWAIT P0, [UR4], R2 ;  /* 0x00000002ff0075a7 */ /* 0x000e640008001104 */
[----:B-1----:R-:W-:Y:S05]  /*4aa0*/  @!P0 BRA `(.L_x_583) ;  /* 0x0000002400d48947 */ /* 0x002fea0003800000 */
.L_x_658:
[----:B------:R-:W-:-:S04]  /*4ab0*/  UIADD3 UR5, UPT, UPT, UR15, 0x1, URZ ;  /* 0x000000010f057890 */ /* 0x000fc8000fffe0ff */
[----:B------:R-:W-:-:S04]  /*4ac0*/  UISETP.NE.AND UP0, UPT, UR5, 0x2, UPT ;  /* 0x000000020500788c */ /* 0x000fc8000bf05270 */
[----:B------:R-:W-:Y:S02]  /*4ad0*/  USEL UR4, URZ, 0x1, UP0 ;  /* 0x00000001ff047887 */ /* 0x000fe40008000000 */
[----:B------:R-:W-:-:S04]  /*4ae0*/  USEL UR5, UR5, URZ, UP0 ;  /* 0x000000ff05057287 */ /* 0x000fc80008000000 */
[----:B------:R-:W-:Y:S01]  /*4af0*/  ULEA UR5, UR5, UR7, 0x3 ;  /* 0x0000000705057291 */ /* 0x000fe2000f8e18ff */
[----:B-1----:R-:W-:-:S04]  /*4b00*/  LOP3.LUT R2, R28, UR4, RZ, 0x3c, !PT ;  /* 0x000000041c027c12 */ /* 0x002fc8000f8e3cff */
[----:B------:R-:W-:Y:S01]  /*4b10*/  SHF.L.U32 R2, R2, 0x1f, RZ ;  /* 0x0000001f02027819 */ /* 0x000fe200000006ff */
[----:B------:R-:W-:-:S07]  /*4b20*/  IMAD.U32 R0, RZ, RZ, UR5 ;  /* 0x00000005ff007e24 */ /* 0x000fce000f8e00ff */
.L_x_584:
[----:B-1----:R1:W3:Y:S02]  /*4b30*/  SYNCS.PHASECHK.TRANS64.TRYWAIT P0, [R0+URZ], R2 ;  /* 0x00000002000075a7 */ /* 0x0022e400080011ff */
[----:B---3--:R-:W-:Y:S05]  /*4b40*/  @!P0 NANOSLEEP.SYNCS 0x989680 ;  /* 0x009896800000895d */ /* 0x008fea0003900000 */
[----:B------:R-:W3:Y:S02]  /*4b50*/  @!P0 SYNCS.PHASECHK.TRANS64 P0, [R0+URZ], R2 ;  /* 0x00000002000085a7 */ /* 0x000ee400080010ff */
[----:B--23--:R-:W-:Y:S05]  /*4b60*/  @P0 EXIT ;  /* 0x000000000000094d */ /* 0x00cfea0003800000 */
[----:B------:R-:W-:Y:S05]  /*4b70*/  BRA `(.L_x_584) ;  /* 0xfffffffc00ec7947 */ /* 0x000fea000383ffff */
.L_x_574:
[----:B------:R-:W-:-:S06]  /*4b80*/  UISETP.GE.AND UP1, UPT, UR8, 0x4, UPT ;  /* 0x000000040800788c */ /* 0x000fcc000bf26270 */
[----:B------:R-:W-:-:S13]  /*4b90*/  PLOP3.LUT P0, PT, PT, PT, UP1, 0x80, 0x8 ;  /* 0x000000000008781c */ /* 0x000fda0003f0f018 */
[----:B------:R-:W-:Y:S05]  /*4ba0*/  @!P0 EXIT ;  /* 0x000000000000894d */ /* 0x000fea0003800000 */
        /* <DEDUP_REMOVED lines=15> */
[----:B------:R-:W2:Y:S01]  /*4ca0*/  LDC R33, c[0x0][0xb0c] ;  /* 0x0002c300ff217b82 */ /* 0x000ea20000000800 */
        /* <DEDUP_REMOVED lines=8> */
[----:B------:R-:W3:Y:S01]  /*4d30*/  LDS R0, [UR42+0x1a0] ;  /* 0x0001a02aff007984 */ /* 0x000ee20008000800 */
        /* <DEDUP_REMOVED lines=13> */
[----:B---3--:R-:W-:-:S07]  /*4e10*/  IMAD.IADD R37, R0, 0x1, R37 ;  /* 0x0000000100257824 */ /* 0x008fce00078e0225 */
[----:B------:R-:W3:Y:S08]  /*4e20*/  LDC.64 R54, c[0x0][0x890] ;  /* 0x00022400ff367b82 */ /* 0x000ef00000000a00 */
[----:B------:R-:W1:Y:S08]  /*4e30*/  LDC.64 R50, c[0x0][0x8b0] ;  /* 0x00022c00ff327b82 */ /* 0x000e700000000a00 */
[----:B------:R-:W1:Y:S08]  /*4e40*/  LDC.64 R48, c[0x0][0x8a8] ;  /* 0x00022a00ff307b82 */ /* 0x000e700000000a00 */
[----:B--2-4-:R-:W1:Y:S02]  /*4e50*/  LDC R64, c[0x0][0x374] ;  /* 0x0000dd00ff407b82 */ /* 0x014e640000000800 */
.L_x_605:
[----:B------:R-:W-:Y:S02]  /*4e60*/  LEA R0, R76, UR42, 0x3 ;  /* 0x0000002a4c007c11 */ /* 0x000fe4000f8e18ff */
[----:B------:R-:W-:Y:S02]  /*4e70*/  SHF.L.U32 R2, R70, 0x1f, RZ ;  /* 0x0000001f46027819 */ /* 0x000fe400000006ff */
[----:B------:R-:W-:Y:S02]  /*4e80*/  LEA R24, R76, UR42, 0x4 ;  /* 0x0000002a4c187c11 */ /* 0x000fe4000f8e20ff */
[----:B------:R-:W2:Y:S02]  /*4e90*/  SYNCS.PHASECHK.TRANS64.TRYWAIT P0, [R0+URZ+0xf0], R2 ;  /* 0x0000f002000075a7 */ /* 0x000ea400080011ff */
[----:B--2---:R-:W-:Y:S05]  /*4ea0*/  @!P0 BRA `(.L_x_585) ;  /* 0x0000002000ec8947 */ /* 0x004fea0003800000 */
.L_x_659:
[----:B------:R-:W4:Y:S01]  /*4eb0*/  LDC.64 R10, c[0x0][0xb10] ;  /* 0x0002c400ff0a7b82 */ /* 0x000f220000000a00 */
[----:B------:R-:W3:Y:S01]  /*4ec0*/  LDS.128 R24, [R24+0x180] ;  /* 0x0001800018187984 */ /* 0x000ee20000000c00 */
[----:B-1----:R-:W-:Y:S01]  /*4ed0*/  ISETP.NE.AND P1, PT, R32, 0x1, PT ;  /* 0x000000012000780c */ /* 0x002fe20003f25270 */
[----:B--2---:R-:W-:Y:S01]  /*4ee0*/  VIADD R0, R0, 0x100 ;  /* 0x0000010000007836 */ /* 0x004fe20000000000 */
        /* <DEDUP_REMOVED lines=9> */
[----:B------:R-:W1:Y:S08]  /*4f80*/  @!P1 LDC R12, c[0x0][0xb20] ;  /* 0x0002c800ff0c9b82 */ /* 0x000e700000000800 */
[----:B------:R-:W1:Y:S01]  /*4f90*/  @!P1 LDC R7, c[0x0][0xb0c] ;  /* 0x0002c300ff079b82 */ /* 0x000e620000000800 */
[----:B--2---:R2:W-:Y:S01]  /*4fa0*/  SYNCS.ARRIVE.TRANS64.RED.A1T0 RZ, [R0+URZ], RZ ;  /* 0x000000ff00ff79a7 */ /* 0x0045e200081004ff */
[----:B---3--:R-:W-:Y:S04]  /*4fb0*/  LOP3.LUT P4, RZ, R26, 0x1, RZ, 0xc0, !PT ;  /* 0x000000011aff7812 */ /* 0x008fe8000788c0ff */
[----:B------:R-:W-:Y:S09]  /*4fc0*/  P2R R75, PR, RZ, 0x10 ;  /* 0x00000010ff4b7803 */ /* 0x000ff20000000000 */
[----:B------:R-:W-:Y:S02]  /*4fd0*/  @P4 MOV R35, R24 ;  /* 0x0000001800234202 */ /* 0x000fe40000000f00 */
[----:B------:R-:W-:Y:S01]  /*4fe0*/  @P4 LOP3.LUT R34, R25, 0xffff, RZ, 0xc0, !PT ;  /* 0x0000ffff19224812 */ /* 0x000fe200078ec0ff */
[----:B--2-4-:R-:W-:Y:S06]  /*4ff0*/  @!P0 BRA `(.L_x_586) ;  /* 0x0000000000a48947 */ /* 0x014fec0003800000 */
[----:B------:R-:W-:Y:S01]  /*5000*/  IMAD.HI.U32 R0, R64, R23, RZ ;  /* 0x0000001740007227 */ /* 0x000fe200078e00ff */
[----:B------:R-:W-:Y:S02]  /*5010*/  ISETP.NE.AND P0, PT, R22, 0x1, PT ;  /* 0x000000011600780c */ /* 0x000fe40003f05270 */
[----:B------:R-:W-:Y:S01]  /*5020*/  ISETP.NE.AND P2, PT, R17, 0x1, PT ;  /* 0x000000011100780c */ /* 0x000fe20003f45270 */
[----:B------:R-:W-:Y:S01]  /*5030*/  IMAD.HI.U32 R4, R65, R56, RZ ;  /* 0x0000003841047227 */ /* 0x000fe200078e00ff */
[----:B------:R-:W-:Y:S02]  /*5040*/  SHF.R.U32.HI R0, RZ, R63, R0 ;  /* 0x0000003fff007219 */ /* 0x000fe40000011600 */
[----:B------:R-:W-:Y:S01]  /*5050*/  ISETP.NE.AND P3, PT, R33, 0x1, PT ;  /* 0x000000012100780c */ /* 0x000fe20003f65270 */
[----:B------:R-:W-:Y:S01]  /*5060*/  IMAD.HI.U32 R6, R34, R23, RZ ;  /* 0x0000001722067227 */ /* 0x000fe200078e00ff */
[-C--:B------:R-:W-:Y:S02]  /*5070*/  SHF.R.U32.HI R4, RZ, R57.reuse, R4 ;  /* 0x00000039ff047219 */ /* 0x080fe40000011604 */
[----:B------:R-:W-:Y:S01]  /*5080*/  SEL R0, R64, R0, !P0 ;  /* 0x0000000040007207 */ /* 0x000fe20004000000 */
[----:B------:R-:W-:Y:S01]  /*5090*/  IMAD.HI.U32 R5, R35, R56, RZ ;  /* 0x0000003823057227 */ /* 0x000fe200078e00ff */
[----:B------:R-:W-:Y:S03]  /*50a0*/  SEL R4, R65, R4, !P3 ;  /* 0x0000000441047207 */ /* 0x000fe60005800000 */
[-C--:B------:R-:W-:Y:S01]  /*50b0*/  IMAD.HI.U32 R3, R0, R18.reuse, RZ ;  /* 0x0000001200037227 */ /* 0x080fe200078e00ff */
        /* <DEDUP_REMOVED lines=28> */
[----:B------:R-:W-:Y:S07]  /*5280*/  IMAD R34, R3, R22, R34 ;  /* 0x0000001603227224 */ /* 0x000fee00078e0222 */
.L_x_586:
[----:B------:R-:W-:Y:S01]  /*5290*/  @!P1 IMAD.HI.U32 R0, R35, R10, RZ ;  /* 0x0000000a23009227 */ /* 0x000fe200078e00ff */
[----:B-1----:R-:W-:Y:S01]  /*52a0*/  @!P1 ISETP.NE.AND P0, PT, R8, 0x1, PT ;  /* 0x000000010800980c */ /* 0x002fe20003f05270 */
[----:B------:R-:W-:Y:S01]  /*52b0*/  ULOP3.LUT UP0, URZ, UR45, 0x3f0, URZ, 0xc0, !UPT ;  /* 0x000003f02dff7892 */ /* 0x000fe2000f80c0ff */
[----:B------:R-:W-:Y:S01]  /*52c0*/  @!P1 ISETP.NE.AND P2, PT, R7, 0x1, PT ;  /* 0x000000010700980c */ /* 0x000fe20003f45270 */
        /* <DEDUP_REMOVED lines=28> */
.L_x_588:
        /* <DEDUP_REMOVED lines=15> */
.L_x_587:
        /* <DEDUP_REMOVED lines=24> */
.L_x_589:
        /* <DEDUP_REMOVED lines=9> */
.L_x_590:
[----:B--2--5:R-:W-:Y:S01]  /*5790*/  @P0 FSETP.NEU.AND P4, PT, R39, RZ, PT ;  /* 0x000000ff2700020b */ /* 0x024fe20003f8d000 */
[----:B------:R-:W-:Y:S01]  /*57a0*/  IMAD.U32 R0, RZ, RZ, UR4 ;  /* 0x00000004ff007e24 */ /* 0x000fe2000f8e00ff */
[----:B------:R-:W-:Y:S01]  /*57b0*/  @P0 LOP3.LUT P3, RZ, R62, 0xff, RZ, 0xc0, !PT ;  /* 0x000000ff3eff0812 */ /* 0x000fe2000786c0ff */
[----:B------:R-:W-:Y:S01]  /*57c0*/  BSSY B1, `(.L_x_591) ;  /* 0x0000030000017945 */ /* 0x000fe20003800000 */
[----:B------:R-:W-:Y:S02]  /*57d0*/  @P0 SEL R2, RZ, 0xffffffff, P4 ;  /* 0xffffffffff020807 */ /* 0x000fe40002000000 */
[----:B------:R-:W-:Y:S02]  /*57e0*/  CS2R R46, SRZ ;  /* 0x00000000002e7805 */ /* 0x000fe4000001ff00 */
[----:B------:R-:W-:Y:S02]  /*57f0*/  LOP3.LUT R3, R72, 0x1, RZ, 0x3c, !PT ;  /* 0x0000000148037812 */ /* 0x000fe400078e3cff */
[----:B------:R-:W-:Y:S02]  /*5800*/  CS2R R44, SRZ ;  /* 0x00000000002c7805 */ /* 0x000fe4000001ff00 */
[----:B------:R-:W-:Y:S02]  /*5810*/  @P1 SEL R2, R0, R2, !P3 ;  /* 0x0000000200021207 */ /* 0x000fe40005800000 */
[----:B------:R-:W-:Y:S02]  /*5820*/  CS2R R42, SRZ ;  /* 0x00000000002a7805 */ /* 0x000fe4000001ff00 */
[----:B------:R-:W-:Y:S02]  /*5830*/  LEA R16, R36, UR42, 0x3 ;  /* 0x0000002a24107c11 */ /* 0x000fe4000f8e18ff */
[----:B------:R-:W-:Y:S02]  /*5840*/  CS2R R40, SRZ ;  /* 0x0000000000287805 */ /* 0x000fe4000001ff00 */
[----:B------:R-:W-:Y:S02]  /*5850*/  @P0 LOP3.LUT R2, R2, 0x1, RZ, 0xc0, !PT ;  /* 0x0000000102020812 */ /* 0x000fe400078ec0ff */
[----:B------:R-:W-:Y:S02]  /*5860*/  PLOP3.LUT P4, PT, PT, PT, PT, 0x8, 0x80 ;  /* 0x000000000080781c */ /* 0x000fe40003f8e170 */
[----:B------:R-:W-:Y:S01]  /*5870*/  ISETP.NE.U32.OR P5, PT, R2, 0x1, !P0 ;  /* 0x000000010200780c */ /* 0x000fe200047a5470 */
[----:B------:R-:W-:Y:S03]  /*5880*/  IMAD.U32 R2, RZ, RZ, UR44 ;  /* 0x0000002cff027e24 */ /* 0x000fe6000f8e00ff */
[----:B------:R-:W-:Y:S02]  /*5890*/  P2R R77, PR, RZ, 0x20 ;  /* 0x00000020ff4d7803 */ /* 0x000fe40000000000 */
[----:B------:R-:W-:Y:S07]  /*58a0*/  LEA R2, R2, UR42, 0x3 ;  /* 0x0000002a02027c11 */ /* 0x000fee000f8e18ff */
[----:B------:R-:W-:Y:S04]  /*58b0*/  @P5 SHF.L.U32 R0, R3, 0x1f, RZ ;  /* 0x0000001f03005819 */ /* 0x000fe800000006ff */
[----:B------:R1:W2:Y:S02]  /*58c0*/  @P5 SYNCS.PHASECHK.TRANS64.TRYWAIT P0, [R2+URZ+0xc0], R0 ;  /* 0x0000c000020055a7 */ /* 0x0002a400080011ff */
[----:B-1----:R-:W-:Y:S04]  /*58d0*/  SHF.L.U32 R0, R71, 0x1f, RZ ;  /* 0x0000001f47007819 */ /* 0x002fe800000006ff */
[----:B------:R1:W4:Y:S01]  /*58e0*/  SYNCS.PHASECHK.TRANS64.TRYWAIT P3, [R16+URZ+0x110], R0 ;  /* 0x00011000100075a7 */ /* 0x00032200080611ff */
[----:B--2---:R-:W-:Y:S01]  /*58f0*/  @P5 PLOP3.LUT P4, PT, P0, PT, PT, 0x8, 0x80 ;  /* 0x000000000080581c */ /* 0x004fe2000078e170 */
[----:B------:R-:W-:Y:S01]  /*5900*/  @!UPT UIADD3 URZ, UPT, UPT, URZ, URZ, URZ ;  /* 0x000000fffffff290 */ /* 0x000fe2000fffe0ff */
[----:B-1----:R-:W-:Y:S11]  /*5910*/  @!P5 BRA `(.L_x_592) ;  /* 0x000000000068d947 */ /* 0x002ff60003800000 */
        /* <DEDUP_REMOVED lines=15> */
.L_x_594:
[----:B------:R-:W-:Y:S05]  /*5a10*/  BSYNC B0 ;  /* 0x0000000000007941 */ /* 0x000fea0003800000 */
.L_x_593:
        /* <DEDUP_REMOVED lines=9> */
[----:B------:R1:W1:Y:S02]  /*5ab0*/  @P0 LDSM.16.MT88.4 R44, [R2+0x400] ;  /* 0x00040000022c083b */ /* 0x0002640000004200 */
.L_x_592:
[----:B------:R-:W-:Y:S05]  /*5ac0*/  BSYNC B1 ;  /* 0x0000000000017941 */ /* 0x000fea0003800000 */
.L_x_591:
[----:B-1----:R-:W-:Y:S05]  /*5ad0*/  IMAD R2, R36, 0x10, R37 ;  /* 0x0000001024027824 */ /* 0x002fea00078e0225 */
[----:B------:R-:W-:Y:S04]  /*5ae0*/  SHF.R.U32.HI R3, RZ, 0x15, R2 ;  /* 0x00000015ff037819 */ /* 0x000fe80000011602 */
[----:B------:R-:W-:Y:S01]  /*5af0*/  LOP3.LUT P0, RZ, R3, 0x3, R67, 0x48, !PT ;  /* 0x0000000303ff7812 */ /* 0x000fe20007804843 */
[----:B------:R-:W-:Y:S01]  /*5b00*/  @!UPT UIADD3 URZ, UPT, UPT, URZ, URZ, URZ ;  /* 0x000000fffffff290 */ /* 0x000fe2000fffe0ff */
[----:B----4-:R-:W-:Y:S11]  /*5b10*/  @P3 BRA `(.L_x_596) ;  /* 0x0000000000083947 */ /* 0x010ff60003800000 */
[----:B------:R-:W1:Y:S02]  /*5b20*/  SYNCS.PHASECHK.TRANS64.TRYWAIT P1, [R16+URZ+0x110], R0 ;  /* 0x00011000100075a7 */ /* 0x000e6400080211ff */
[----:B-1----:R-:W-:Y:S05]  /*5b30*/  @!P1 BRA `(.L_x_597) ;  /* 0x0000001400f09947 */ /* 0x002fea0003800000 */
.L_x_596:
[----:B------:R-:W-:Y:S05]  /*5b40*/  @!P0 BRA `(.L_x_598) ;  /* 0x0000000000408947 */ /* 0x000fea0003800000 */
[----:B------:R-:W4:Y:S01]  /*5b50*/  LDCU.64 UR8, c[0x4][0xa8] ;  /* 0x01001500ff0877ac */ /* 0x000f220008000a00 */
[----:B------:R-:W-:Y:S01]  /*5b60*/  MOV R15, 0xc8 ;  /* 0x000000c8000f7802 */ /* 0x000fe20000000f00 */
[----:B------:R-:W-:Y:S02]  /*5b70*/  HFMA2 R12, -RZ, RZ, 0, 5.9604644775390625e-08 ;  /* 0x00000001ff0c7431 */ /* 0x000fe400000001ff */
[----:B------:R-:W-:Y:S02]  /*5b80*/  IMAD.MOV.U32 R8, RZ, RZ, 0x192 ;  /* 0x00000192ff087424 */ /* 0x000fe400078e00ff */
[----:B------:R-:W-:Y:S01]  /*5b90*/  IMAD.MOV.U32 R13, RZ, RZ, RZ ;  /* 0x000000ffff0d7224 */ /* 0x000fe200078e00ff */
[----:B------:R-:W5:Y:S01]  /*5ba0*/  LDCU.64 UR6, c[0x4][0xb0] ;  /* 0x01001600ff0677ac */ /* 0x000f620008000a00 */
[----:B------:R-:W1:Y:S01]  /*5bb0*/  LDC.64 R14, c[0x4][R15] ;  /* 0x010000000f0e7b82 */ /* 0x000e620000000a00 */
[----:B------:R-:W2:Y:S01]  /*5bc0*/  LDCU.64 UR4, c[0x4][0x48] ;  /* 0x01000900ff0477ac */ /* 0x000ea20008000a00 */
[----:B----4-:R-:W-:Y:S01]  /*5bd0*/  MOV R5, UR9 ;  /* 0x0000000900057c02 */ /* 0x010fe20008000f00 */
[----:B------:R-:W-:Y:S01]  /*5be0*/  IMAD.U32 R4, RZ, RZ, UR8 ;  /* 0x00000008ff047e24 */ /* 0x000fe2000f8e00ff */
[----:B-----5:R-:W-:Y:S01]  /*5bf0*/  MOV R7, UR7 ;  /* 0x0000000700077c02 */ /* 0x020fe20008000f00 */
[----:B------:R-:W-:Y:S01]  /*5c00*/  IMAD.U32 R6, RZ, RZ, UR6 ;  /* 0x00000006ff067e24 */ /* 0x000fe2000f8e00ff */
[----:B--2---:R-:W-:Y:S01]  /*5c10*/  MOV R11, UR5 ;  /* 0x00000005000b7c02 */ /* 0x004fe20008000f00 */
[----:B------:R-:W-:Y:S02]  /*5c20*/  IMAD.U32 R10, RZ, RZ, UR4 ;  /* 0x00000004ff0a7e24 */ /* 0x000fe4000f8e00ff */
[----:B------:R-:W-:Y:S07]  /*5c30*/  LEPC R20, `(.L_x_598) ;  /* 0x000000001014794e */ /* 0x000fee0000000000 */
[----:B-1-3--:R-:W-:Y:S05]  /*5c40*/  CALL.ABS.NOINC R14 ;  /* 0x000000000e007343 */ /* 0x00afea0003c00000 */
.L_x_598:
[----:B------:R-:W-:Y:S05]  /*5c50*/  WARPSYNC.ALL ;  /* 0x0000000000007948 */ /* 0x000fea0003800000 */
[C---:B------:R-:W-:Y:S01]  /*5c60*/  R2UR UR4, R2.reuse ;  /* 0x00000000020472ca */ /* 0x040fe200000e0000 */
[----:B-1----:R-:W-:Y:S05]  /*5c70*/  VIADD R0, R2, 0x100000 ;  /* 0x0010000002007836 */ /* 0x002fea0000000000 */
        /* <DEDUP_REMOVED lines=9> */
[----:B------:R-:W4:Y:S01]  /*5d10*/  LDCU.64 UR6, c[0x4][0xb0] ;  /* 0x01001600ff0677ac */ /* 0x000f220008000a00 */
[----:B------:R-:W2:Y:S01]  /*5d20*/  LDC.64 R14, c[0x4][R15] ;  /* 0x010000000f0e7b82 */ /* 0x000ea20000000a00 */
[----:B------:R-:W5:Y:S01]  /*5d30*/  LDCU.64 UR4, c[0x4][0x48] ;  /* 0x01000900ff0477ac */ /* 0x000f620008000a00 */
[----:B-1----:R-:W-:Y:S01]  /*5d40*/  MOV R5, UR9 ;  /* 0x0000000900057c02 */ /* 0x002fe20008000f00 */
[----:B------:R-:W-:Y:S01]  /*5d50*/  IMAD.U32 R4, RZ, RZ, UR8 ;  /* 0x00000008ff047e24 */ /* 0x000fe2000f8e00ff */
[----:B----4-:R-:W-:Y:S01]  /*5d60*/  MOV R7, UR7 ;  /* 0x0000000700077c02 */ /* 0x010fe20008000f00 */
[----:B------:R-:W-:Y:S01]  /*5d70*/  IMAD.U32 R6, RZ, RZ, UR6 ;  /* 0x00000006ff067e24 */ /* 0x000fe2000f8e00ff */
[----:B-----5:R-:W-:Y:S01]  /*5d80*/  MOV R11, UR5 ;  /* 0x00000005000b7c02 */ /* 0x020fe20008000f00 */
[----:B------:R-:W-:Y:S02]  /*5d90*/  IMAD.U32 R10, RZ, RZ, UR4 ;  /* 0x00000004ff0a7e24 */ /* 0x000fe4000f8e00ff */
[----:B------:R-:W-:Y:S07]  /*5da0*/  LEPC R20, `(.L_x_599) ;  /* 0x000000001014794e */ /* 0x000fee0000000000 */
[----:B--23--:R-:W-:Y:S05]  /*5db0*/  CALL.ABS.NOINC R14 ;  /* 0x000000000e007343 */ /* 0x00cfea0003c00000 */
.L_x_599:
[----:B------:R-:W-:Y:S01]  /*5dc0*/  ISETP.NE.AND P0, PT, R74, RZ, PT ;  /* 0x000000ff4a00720c */ /* 0x000fe20003f05270 */
[----:B------:R-:W-:Y:S05]  /*5dd0*/  WARPSYNC.ALL ;  /* 0x0000000000007948 */ /* 0x000fea0003800000 */
[--C-:B--2---:R-:W-:Y:S01]  /*5de0*/  HADD2.F32 R20, -RZ, R40.reuse.H0_H0 ;  /* 0x20000028ff147230 */ /* 0x104fe20000004100 */
[----:B------:R-:W-:Y:S01]  /*5df0*/  R2UR UR4, R2 ;  /* 0x00000000020472ca */ /* 0x000fe200000e0000 */
[----:B---3--:R-:W-:Y:S01]  /*5e00*/  FMUL R0, R38, R24 ;  /* 0x0000001826007220 */ /* 0x008fe20000400000 */
[----:B------:R-:W-:Y:S01]  /*5e10*/  R2UR UR5, R16 ;  /* 0x00000000100572ca */ /* 0x000fe200000e0000 */
[----:B------:R-:W-:Y:S02]  /*5e20*/  HADD2.F32 R21, -RZ, R40.H1_H1 ;  /* 0x30000028ff157230 */ /* 0x000fe40000004100 */
[C---:B------:R-:W-:Y:S01]  /*5e30*/  FMUL R2, R38.reuse, R25 ;  /* 0x0000001926027220 */ /* 0x040fe20000400000 */
[--C-:B------:R-:W-:Y:S02]  /*5e40*/  HADD2.F32 R24, -RZ, R41.reuse.H0_H0 ;  /* 0x20000029ff187230 */ /* 0x100fe40000004100 */
[C---:B------:R-:W-:Y:S01]  /*5e50*/  FFMA R0, R39.reuse, R20, R0 ;  /* 0x0000001427007223 */ /* 0x040fe20000000000 */
[----:B------:R-:W-:Y:S02]  /*5e60*/  HADD2.F32 R25, -RZ, R41.H1_H1 ;  /* 0x30000029ff197230 */ /* 0x000fe40000004100 */
[C---:B------:R-:W-:Y:S01]  /*5e70*/  FFMA R2, R39.reuse, R21, R2 ;  /* 0x0000001527027223 */ /* 0x040fe20000000002 */
[C---:B------:R-:W-:Y:S01]  /*5e80*/  FMUL R3, R38.reuse, R26 ;  /* 0x0000001a26037220 */ /* 0x040fe20000400000 */
[--C-:B------:R-:W-:Y:S02]  /*5e90*/  HADD2.F32 R26, -RZ, R42.reuse.H0_H0 ;  /* 0x2000002aff1a7230 */ /* 0x100fe40000004100 */
[----:B------:R-:W-:Y:S01]  /*5ea0*/  FMUL R12, R38, R27 ;  /* 0x0000001b260c7220 */ /* 0x000fe20000400000 */
[----:B------:R-:W-:Y:S01]  /*5eb0*/  HADD2.F32 R27, -RZ, R42.H1_H1 ;  /* 0x3000002aff1b7230 */ /* 0x000fe20000004100 */
[----:B------:R-:W1:Y:S01]  /*5ec0*/  LDTM.16dp256bit.x2 R4, tmem[UR4+0x100000] ;  /* 0x10000004000479ee */ /* 0x000e6200080a0000 */
[----:B------:R-:W-:Y:S01]  /*5ed0*/  NOP ;  /* 0x0000000000007918 */ /* 0x000fe20000000000 */
[C---:B------:R-:W-:Y:S01]  /*5ee0*/  FFMA R3, R39.reuse, R24, R3 ;  /* 0x0000001827037223 */ /* 0x040fe20000000003 */
[----:B------:R-:W-:Y:S01]  /*5ef0*/  F2FP.F16.F32.PACK_AB R24, R2, R0 ;  /* 0x000000000218723e */ /* 0x000fe200000000ff */
[C---:B------:R-:W-:Y:S01]  /*5f00*/  FFMA R12, R39.reuse, R25, R12 ;  /* 0x00000019270c7223 */ /* 0x040fe2000000000c */
[----:B------:R-:W-:Y:S01]  /*5f10*/  UIADD3 UR5, UPT, UPT, UR5, 0x130, URZ ;  /* 0x0000013005057890 */ /* 0x000fe2000fffe0ff */
[C---:B------:R-:W-:Y:S01]  /*5f20*/  FMUL R13, R38.reuse, R28 ;  /* 0x0000001c260d7220 */ /* 0x040fe20000400000 */
[----:B------:R-:W-:Y:S01]  /*5f30*/  FMUL R14, R38, R29 ;  /* 0x0000001d260e7220 */ /* 0x000fe20000400000 */
[--C-:B------:R-:W-:Y:S01]  /*5f40*/  HADD2.F32 R28, -RZ, R43.reuse.H0_H0 ;  /* 0x2000002bff1c7230 */ /* 0x100fe20000004100 */
[----:B------:R-:W-:Y:S01]  /*5f50*/  UPRMT UR5, UR37, 0x654, UR5 ;  /* 0x0000065425057896 */ /* 0x000fe20008000005 */
[----:B------:R-:W-:Y:S01]  /*5f60*/  F2FP.F16.F32.PACK_AB R25, R12, R3 ;  /* 0x000000030c19723e */ /* 0x000fe200000000ff */
[C---:B------:R-:W-:Y:S01]  /*5f70*/  FFMA R13, R39.reuse, R26, R13 ;  /* 0x0000001a270d7223 */ /* 0x040fe2000000000d */
[C---:B------:R-:W-:Y:S01]  /*5f80*/  FFMA R14, R39.reuse, R27, R14 ;  /* 0x0000001b270e7223 */ /* 0x040fe2000000000e */
[C---:B------:R-:W-:Y:S01]  /*5f90*/  FMUL R15, R38.reuse, R30 ;  /* 0x0000001e260f7220 */ /* 0x040fe20000400000 */
[----:B------:R-:W-:Y:S02]  /*5fa0*/  HADD2.F32 R29, -RZ, R43.H1_H1 ;  /* 0x3000002bff1d7230 */ /* 0x000fe40000004100 */
[----:B------:R-:W-:Y:S01]  /*5fb0*/  FMUL R16, R38, R31 ;  /* 0x0000001f26107220 */ /* 0x000fe20000400000 */
[--C-:B------:R-:W-:Y:S02]  /*5fc0*/  HADD2.F32 R30, -RZ, R44.reuse.H0_H0 ;  /* 0x2000002cff1e7230 */ /* 0x100fe40000004100 */
[C---:B------:R-:W-:Y:S01]  /*5fd0*/  FFMA R15, R39.reuse, R28, R15 ;  /* 0x0000001c270f7223 */ /* 0x040fe2000000000f */
[----:B------:R-:W-:Y:S02]  /*5fe0*/  HADD2.F32 R31, -RZ, R44.H1_H1 ;  /* 0x3000002cff1f7230 */ /* 0x000fe40000004100 */
[C---:B------:R-:W-:Y:S01]  /*5ff0*/  FFMA R16, R39.reuse, R29, R16 ;  /* 0x0000001d27107223 */ /* 0x040fe20000000010 */
[--C-:B------:R-:W-:Y:S01]  /*6000*/  HADD2.F32 R40, -RZ, R45.reuse.H0_H0 ;  /* 0x2000002dff287230 */ /* 0x100fe20000004100 */
[----:B------:R-:W-:Y:S01]  /*6010*/  MOV R0, UR44 ;  /* 0x0000002c00007c02 */ /* 0x000fe20008000f00 */
[----:B------:R-:W-:Y:S01]  /*6020*/  HADD2.F32 R41, -RZ, R45.H1_H1 ;  /* 0x3000002dff297230 */ /* 0x000fe20000004100 */
[----:B------:R-:W-:Y:S01]  /*6030*/  F2FP.F16.F32.PACK_AB R26, R14, R13 ;  /* 0x0000000d0e1a723e */ /* 0x000fe200000000ff */
[C---:B-1----:R-:W-:Y:S01]  /*6040*/  FMUL R4, R38.reuse, R4 ;  /* 0x0000000426047220 */ /* 0x042fe20000400000 */
[C---:B------:R-:W-:Y:S01]  /*6050*/  FMUL R5, R38.reuse, R5 ;  /* 0x0000000526057220 */ /* 0x040fe20000400000 */
[C---:B------:R-:W-:Y:S01]  /*6060*/  FMUL R6, R38.reuse, R6 ;  /* 0x0000000626067220 */ /* 0x040fe20000400000 */
[--C-:B------:R-:W-:Y:S02]  /*6070*/  HADD2.F32 R42, -RZ, R46.reuse.H0_H0 ;  /* 0x2000002eff2a7230 */ /* 0x100fe40000004100 */
[C---:B------:R-:W-:Y:S01]  /*6080*/  FMUL R7, R38.reuse, R7 ;  /* 0x0000000726077220 */ /* 0x040fe20000400000 */
[C---:B------:R-:W-:Y:S01]  /*6090*/  FFMA R4, R39.reuse, R30, R4 ;  /* 0x0000001e27047223 */ /* 0x040fe20000000004 */
[----:B------:R-:W-:Y:S02]  /*60a0*/  HADD2.F32 R43, -RZ, R46.H1_H1 ;  /* 0x3000002eff2b7230 */ /* 0x000fe40000004100 */
[C---:B------:R-:W-:Y:S01]  /*60b0*/  FMUL R8, R38.reuse, R8 ;  /* 0x0000000826087220 */ /* 0x040fe20000400000 */
[C---:B------:R-:W-:Y:S01]  /*60c0*/  FFMA R5, R39.reuse, R31, R5 ;  /* 0x0000001f27057223 */ /* 0x040fe20000000005 */
[--C-:B------:R-:W-:Y:S02]  /*60d0*/  HADD2.F32 R44, -RZ, R47.reuse.H0_H0 ;  /* 0x2000002fff2c7230 */ /* 0x100fe40000004100 */
[C---:B------:R-:W-:Y:S01]  /*60e0*/  FMUL R9, R38.reuse, R9 ;  /* 0x0000000926097220 */ /* 0x040fe20000400000 */
[C---:B------:R-:W-:Y:S01]  /*60f0*/  FFMA R6, R39.reuse, R40, R6 ;  /* 0x0000002827067223 */ /* 0x040fe20000000006 */
[----:B------:R-:W-:Y:S02]  /*6100*/  HADD2.F32 R45, -RZ, R47.H1_H1 ;  /* 0x3000002fff2d7230 */ /* 0x000fe40000004100 */
[C---:B------:R-:W-:Y:S01]  /*6110*/  FMUL R10, R38.reuse, R10 ;  /* 0x0000000a260a7220 */ /* 0x040fe20000400000 */
[C---:B------:R-:W-:Y:S01]  /*6120*/  FFMA R7, R39.reuse, R41, R7 ;  /* 0x0000002927077223 */ /* 0x040fe20000000007 */
[----:B------:R-:W-:Y:S01]  /*6130*/  FMUL R11, R38, R11 ;  /* 0x0000000b260b7220 */ /* 0x000fe20000400000 */
[C---:B------:R-:W-:Y:S01]  /*6140*/  FFMA R8, R39.reuse, R42, R8 ;  /* 0x0000002a27087223 */ /* 0x040fe20000000008 */
[----:B------:R-:W-:Y:S01]  /*6150*/  LEA R0, R0, R66, 0xb ;  /* 0x0000004200007211 */ /* 0x000fe200078e58ff */
[C---:B------:R-:W-:Y:S01]  /*6160*/  FFMA R9, R39.reuse, R43, R9 ;  /* 0x0000002b27097223 */ /* 0x040fe20000000009 */
[C---:B------:R-:W-:Y:S01]  /*6170*/  FFMA R10, R39.reuse, R44, R10 ;  /* 0x0000002c270a7223 */ /* 0x040fe2000000000a */
[----:B------:R-:W-:Y:S01]  /*6180*/  FFMA R11, R39, R45, R11 ;  /* 0x0000002d270b7223 */ /* 0x000fe2000000000b */
[----:B------:R-:W-:Y:S01]  /*6190*/  F2FP.F16.F32.PACK_AB R27, R16, R15 ;  /* 0x0000000f101b723e */ /* 0x000fe200000000ff */
[----:B------:R-:W-:Y:S01]  /*61a0*/  SYNCS.ARRIVE.TRANS64.RED.A1T0 RZ, [UR5], RZ ;  /* 0x000000ffffff79a7 */ /* 0x000fe20008100405 */
[----:B------:R-:W-:Y:S01]  /*61b0*/  LEA R0, R0, UR42, 0x1 ;  /* 0x0000002a00007c11 */ /* 0x000fe2000f8e08ff */
[----:B------:R-:W-:Y:S01]  /*61c0*/  UIADD3 UR12, UPT, UPT, UR44, 0x1, URZ ;  /* 0x000000012c0c7890 */ /* 0x000fe2000fffe0ff */
[----:B------:R-:W-:Y:S01]  /*61d0*/  F2FP.F16.F32.PACK_AB R4, R5, R4 ;  /* 0x000000040504723e */ /* 0x000fe200000000ff */
[----:B------:R-:W-:Y:S01]  /*61e0*/  BSSY.RECONVERGENT B0, `(.L_x_600) ;  /* 0x000001f000007945 */ /* 0x000fe20003800200 */
        /* <DEDUP_REMOVED lines=30> */
.L_x_601:
[----:B------:R-:W-:Y:S05]  /*63d0*/  BSYNC.RECONVERGENT B0 ;  /* 0x0000000000007941 */ /* 0x000fea0003800200 */
.L_x_600:
[----:B------:R-:W-:Y:S04]  /*63e0*/  BSSY.RECONVERGENT B0, `(.L_x_602) ;  /* 0x0000003000007945 */ /* 0x000fe80003800200 */
[----:B------:R-:W-:Y:S05]  /*63f0*/  @P0 BRA `(.L_x_603) ;  /* 0x0000000000040947 */ /* 0x000fea0003800000 */
[----:B------:R-:W-:Y:S04]  /*6400*/  DEPBAR.LE SB0, 0x0 ;  /* 0x000080000000791a */ /* 0x000fe80000000000 */
.L_x_603:
[----:B------:R-:W-:Y:S05]  /*6410*/  BSYNC.RECONVERGENT B0 ;  /* 0x0000000000007941 */ /* 0x000fea0003800200 */
.L_x_602:
[----:B------:R-:W-:Y:S01]  /*6420*/  BAR.SYNC.DEFER_BLOCKING 0x1, 0x80 ;  /* 0x0042000000007b1d */ /* 0x000fe20000010000 */
[----:B------:R-:W-:Y:S01]  /*6430*/  UIADD3 UR43, UPT, UPT, UR43, 0x1, URZ ;  /* 0x000000012b2b7890 */ /* 0x000fe2000fffe0ff */
[----:B------:R-:W-:Y:S03]  /*6440*/  IADD3 R36, PT, PT, R36, 0x1, RZ ;  /* 0x0000000124247810 */ /* 0x000fe60007ffe0ff */
[----:B------:R-:W-:Y:S09]  /*6450*/  UISETP.NE.AND UP0, UPT, UR43, URZ, UPT ;  /* 0x000000ff2b00728c */ /* 0x000ff2000bf05270 */
[----:B------:R-:W-:Y:S05]  /*6460*/  BRA.U !UP0, `(.L_x_604) ;  /* 0x0000000108287547 */ /* 0x000fea000b800000 */
[----:B------:R-:W-:Y:S01]  /*6470*/  ISETP.NE.AND P0, PT, R77, RZ, PT ;  /* 0x000000ff4d00720c */ /* 0x000fe20003f05270 */
[----:B-1----:R-:W-:Y:S11]  /*6480*/  IMAD.U32 R0, RZ, RZ, UR37 ;  /* 0x00000025ff007e24 */ /* 0x002ff6000f8e00ff */
[----:B------:R-:W-:Y:S01]  /*6490*/  @!UPT UIADD3 URZ, UPT, UPT, URZ, URZ, URZ ;  /* 0x000000fffffff290 */ /* 0x000fe2000fffe0ff */
[C---:B------:R-:W-:Y:S01]  /*64a0*/  @P0 LEA R2, R69.reuse, UR42, 0x3 ;  /* 0x0000002a45020c11 */ /* 0x040fe2000f8e18ff */
[----:B------:R-:W-:Y:S04]  /*64b0*/  VIADD R69, R69, 0x1 ;  /* 0x0000000145457836 */ /* 0x000fe80000000000 */
[----:B------:R-:W-:Y:S05]  /*64c0*/  @P0 VIADD R2, R2, 0xd0 ;  /* 0x000000d002020836 */ /* 0x000fea0000000000 */
[----:B------:R-:W-:Y:S04]  /*64d0*/  @P0 PRMT R0, R0, 0x654, R2 ;  /* 0x0000065400000816 */ /* 0x000fe80000000002 */
[----:B------:R2:W-:Y:S01]  /*64e0*/  @P0 SYNCS.ARRIVE.TRANS64.RED.A1T0 RZ, [R0+URZ], RZ ;  /* 0x000000ff00ff09a7 */ /* 0x0005e200081004ff */
[C---:B------:R-:W-:Y:S04]  /*64f0*/  ISETP.NE.AND P0, PT, R69.reuse, 0x2, PT ;  /* 0x000000024500780c */ /* 0x040fe80003f05270 */
[----:B------:R-:W-:Y:S09]  /*6500*/  SEL R69, R69, RZ, P0 ;  /* 0x000000ff45457207 */ /* 0x000ff20000000000 */
.L_x_604:
[----:B------:R-:W-:Y:S01]  /*6510*/  ISETP.NE.AND P2, PT, R75, RZ, PT ;  /* 0x000000ff4b00720c */ /* 0x000fe20003f45270 */
[----:B------:R-:W-:Y:S01]  /*6520*/  UISETP.NE.AND UP0, UPT, UR12, 0x2, UPT ;  /* 0x000000020c00788c */ /* 0x000fe2000bf05270 */
[----:B------:R-:W-:Y:S01]  /*6530*/  ISETP.NE.AND P0, PT, R76, 0x2, PT ;  /* 0x000000024c00780c */ /* 0x000fe20003f05270 */
[----:B------:R-:W-:Y:S01]  /*6540*/  IMAD.IADD R60, R34, 0x1, R58 ;  /* 0x00000001223c7824 */ /* 0x000fe200078e023a */
[----:B------:R-:W-:Y:S01]  /*6550*/  ISETP.NE.AND P1, PT, R36, 0x4, PT ;  /* 0x000000042400780c */ /* 0x000fe20003f25270 */
[----:B------:R-:W-:Y:S01]  /*6560*/  USEL UR4, URZ, 0x1, UP0 ;  /* 0x00000001ff047887 */ /* 0x000fe20008000000 */
[----:B-1----:R-:W-:Y:S01]  /*6570*/  SEL R2, RZ, 0x1, P0 ;  /* 0x00000001ff027807 */ /* 0x002fe20000000000 */
[----:B------:R-:W-:Y:S01]  /*6580*/  USEL UR44, UR12, URZ, UP0 ;  /* 0x000000ff0c2c7287 */ /* 0x000fe20008000000 */
[----:B--2---:R-:W-:Y:S01]  /*6590*/  SEL R0, RZ, 0x1, P1 ;  /* 0x00000001ff007807 */ /* 0x004fe20000800000 */
        /* <DEDUP_REMOVED lines=10> */
[----:B------:R-:W1:Y:S02]  /*6640*/  LDCU.64 UR4, c[0x0][0x890] ;  /* 0x00011200ff0477ac */ /* 0x000e640008000a00 */
[----:B-1----:R-:W-:-:S04]  /*6650*/  UISETP.NE.U32.AND UP0, UPT, UR4, URZ, UPT ;  /* 0x000000ff0400728c */ /* 0x002fc8000bf05070 */
[----:B------:R-:W-:-:S09]  /*6660*/  UISETP.NE.AND.EX UP0, UPT, UR5, URZ, UPT, UP0 ;  /* 0x000000ff0500728c */ /* 0x000fd2000bf05300 */
[----:B------:R-:W-:Y:S05]  /*6670*/  BRA.U UP0, `(.L_x_607) ;  /* 0x00000001000c7547 */ /* 0x000fea000b800000 */
[----:B------:R-:W-:-:S13]  /*6680*/  FSETP.NEU.AND P0, PT, R39, RZ, PT ;  /* 0x000000ff2700720b */ /* 0x000fda0003f0d000 */
[----:B------:R-:W-:Y:S05]  /*6690*/  @!P0 EXIT ;  /* 0x000000000000894d */ /* 0x000fea0003800000 */
[----:B------:R-:W-:Y:S05]  /*66a0*/  BRA `(.L_x_606) ;  /* 0x00000000002c7947 */ /* 0x000fea0003800000 */
.L_x_607:
[----:B------:R-:W-:Y:S01]  /*66b0*/  LOP3.LUT P0, RZ, R62, 0xff, RZ, 0xc0, !PT ;  /* 0x000000ff3eff7812 */ /* 0x000fe2000780c0ff */
[----:B------:R-:W-:-:S12]  /*66c0*/  BSSY.RECONVERGENT B0, `(.L_x_606) ;  /* 0x0000009000007945 */ /* 0x000fd80003800200 */
[----:B------:R-:W-:Y:S05]  /*66d0*/  @P0 BRA `(.L_x_608) ;  /* 0x0000000000140947 */ /* 0x000fea0003800000 */
[----:B------:R-:W1:Y:S02]  /*66e0*/  LDCU.64 UR4, c[0x0][0x888] ;  /* 0x00011100ff0477ac */ /* 0x000e640008000a00 */
[----:B-1----:R-:W-:-:S04]  /*66f0*/  ISETP.NE.U32.AND P0, PT, RZ, UR4, PT ;  /* 0x00000004ff007c0c */ /* 0x002fc8000bf05070 */
[----:B------:R-:W-:-:S13]  /*6700*/  ISETP.NE.AND.EX P0, PT, RZ, UR5, PT, P0 ;  /* 0x00000005ff007c0c */ /* 0x000fda000bf05300 */
[----:B------:R-:W-:Y:S05]  /*6710*/  @!P0 EXIT ;  /* 0x000000000000894d */ /* 0x000fea0003800000 */
[----:B------:R-:W-:Y:S05]  /*6720*/  BRA `(.L_x_609) ;  /* 0x0000000000087947 */ /* 0x000fea0003800000 */
.L_x_608:
[----:B------:R-:W-:-:S13]  /*6730*/  FSETP.NEU.AND P0, PT, R39, RZ, PT ;  /* 0x000000ff2700720b */ /* 0x000fda0003f0d000 */
[----:B------:R-:W-:Y:S05]  /*6740*/  @!P0 EXIT ;  /* 0x000000000000894d */ /* 0x000fea0003800000 */
.L_x_609:
[----:B------:R-:W-:Y:S05]  /*6750*/  BSYNC.RECONVERGENT B0 ;  /* 0x0000000000007941 */ /* 0x000fea0003800200 */
.L_x_606:
[----:B------:R-:W-:-:S04]  /*6760*/  DEPBAR.LE SB0, 0x0 ;  /* 0x000080000000791a */ /* 0x000fc80000000000 */
[----:B------:R-:W-:Y:S05]  /*6770*/  EXIT ;  /* 0x000000000000794d */ /* 0x000fea0003800000 */
.L_x_518:
[----:B--2---:R2:W1:Y:S02]  /*6780*/  SYNCS.PHASECHK.TRANS64.TRYWAIT P0, [R2+URZ+0x160], R3 ;  /* 0x00016003020075a7 */ /* 0x00446400080011ff */
[----:B-1----:R-:W-:Y:S05]  /*6790*/  @!P0 NANOSLEEP.SYNCS 0x989680 ;  /* 0x009896800000895d */ /* 0x002fea0003900000 */
[----:B------:R-:W1:Y:S02]  /*67a0*/  @!P0 SYNCS.PHASECHK.TRANS64 P0, [R2+URZ+0x160], R3 ;  /* 0x00016003020085a7 */ /* 0x000e6400080010ff */
[----:B-1----:R-:W-:Y:S05]  /*67b0*/  @!P0 BRA `(.L_x_518) ;  /* 0xfffffffc00f08947 */ /* 0x002fea000383ffff */
[----:B------:R-:W-:Y:S05]  /*67c0*/  BRA `(.L_x_610) ;  /* 0xffffffac00c07947 */ /* 0x000fea000383ffff */
.L_x_521:
[----:B-1----:R-:W-:-:S07]  /*67d0*/  MOV R2, UR33 ;  /* 0x0000002100027c02 */ /* 0x002fce0008000f00 */
.L_x_611:
[----:B-1----:R1:W2:Y:S02]  /*67e0*/  SYNCS.PHASECHK.TRANS64.TRYWAIT P0, [R2+URZ+0x60], R4 ;  /* 0x00006004020075a7 */ /* 0x0022a400080011ff */
[----:B--2---:R-:W-:Y:S05]  /*67f0*/  @!P0 NANOSLEEP.SYNCS 0x989680 ;  /* 0x009896800000895d */ /* 0x004fea0003900000 */
[----:B------:R-:W2:Y:S02]  /*6800*/  @!P0 SYNCS.PHASECHK.TRANS64 P0, [R2+URZ+0x60], R4 ;  /* 0x00006004020085a7 */ /* 0x000ea400080010ff */
[----:B--2---:R-:W-:Y:S05]  /*6810*/  @!P0 BRA `(.L_x_611) ;  /* 0xfffffffc00f08947 */ /* 0x004fea000383ffff */
[----:B------:R-:W-:Y:S05]  /*6820*/  BRA `(.L_x_520) ;  /* 0xffffffb000107947 */ /* 0x000fea000383ffff */
.L_x_527:
[----:B-1----:R-:W-:-:S07]  /*6830*/  MOV R2, UR17 ;  /* 0x0000001100027c02 */ /* 0x002fce0008000f00 */
.L_x_612:
[----:B-1----:R1:W2:Y:S02]  /*6840*/  SYNCS.PHASECHK.TRANS64.TRYWAIT P0, [R2+URZ+0x60], R4 ;  /* 0x00006004020075a7 */ /* 0x0022a400080011ff */
[----:B--2---:R-:W-:Y:S05]  /*6850*/  @!P0 NANOSLEEP.SYNCS 0x989680 ;  /* 0x009896800000895d */ /* 0x004fea0003900000 */
[----:B------:R-:W2:Y:S02]  /*6860*/  @!P0 SYNCS.PHASECHK.TRANS64 P0, [R2+URZ+0x60], R4 ;  /* 0x00006004020085a7 */ /* 0x000ea400080010ff */
[----:B--2---:R-:W-:Y:S05]  /*6870*/  @!P0 BRA `(.L_x_612) ;  /* 0xfffffffc00f08947 */ /* 0x004fea000383ffff */
[----:B------:R-:W-:Y:S05]  /*6880*/  BRA `(.L_x_526) ;  /* 0xffffffb000b87947 */ /* 0x000fea000383ffff */
.L_x_531:
[----:B-1----:R1:W2:Y:S02]  /*6890*/  SYNCS.PHASECHK.TRANS64.TRYWAIT P0, [R2+URZ+0xf0], R3 ;  /* 0x0000f003020075a7 */ /* 0x0022a400080011ff */
[----:B--2---:R-:W-:Y:S05]  /*68a0*/  @!P0 NANOSLEEP.SYNCS 0x989680 ;  /* 0x009896800000895d */ /* 0x004fea0003900000 */
[----:B------:R-:W2:Y:S02]  /*68b0*/  @!P0 SYNCS.PHASECHK.TRANS64 P0, [R2+URZ+0xf0], R3 ;  /* 0x0000f003020085a7 */ /* 0x000ea400080010ff */
[----:B--2---:R-:W-:Y:S05]  /*68c0*/  @!P0 BRA `(.L_x_531) ;  /* 0xfffffffc00f08947 */ /* 0x004fea000383ffff */
[----:B------:R-:W-:Y:S05]  /*68d0*/  BRA `(.L_x_613) ;  /* 0xffffffb400487947 */ /* 0x000fea000383ffff */
.L_x_535:
[----:B----4-:R-:W-:-:S07]  /*68e0*/  MOV R0, UR5 ;  /* 0x0000000500007c02 */ /* 0x010fce0008000f00 */
.L_x_614:
[----:B-1----:R1:W2:Y:S02]  /*68f0*/  SYNCS.PHASECHK.TRANS64.TRYWAIT P0, [R0+URZ], R2 ;  /* 0x00000002000075a7 */ /* 0x0022a400080011ff */
[----:B--2---:R-:W-:Y:S05]  /*6900*/  @!P0 NANOSLEEP.SYNCS 0x989680 ;  /* 0x009896800000895d */ /* 0x004fea0003900000 */
[----:B------:R-:W2:Y:S02]  /*6910*/  @!P0 SYNCS.PHASECHK.TRANS64 P0, [R0+URZ], R2 ;  /* 0x00000002000085a7 */ /* 0x000ea400080010ff */
[----:B--2---:R-:W-:Y:S05]  /*6920*/  @!P0 BRA `(.L_x_614) ;  /* 0xfffffffc00f08947 */ /* 0x004fea000383ffff */
[----:B------:R-:W-:Y:S05]  /*6930*/  BRA `(.L_x_615) ;  /* 0xffffffb800b87947 */ /* 0x000fea000383ffff */
.L_x_536:
[----:B----4-:R-:W-:-:S07]  /*6940*/  MOV R0, UR5 ;  /* 0x0000000500007c02 */ /* 0x010fce0008000f00 */
.L_x_616:
[----:B-1----:R1:W2:Y:S02]  /*6950*/  SYNCS.PHASECHK.TRANS64.TRYWAIT P0, [R0+URZ], R3 ;  /* 0x00000003000075a7 */ /* 0x0022a400080011ff */
[----:B--2---:R-:W-:Y:S05]  /*6960*/  @!P0 NANOSLEEP.SYNCS 0x989680 ;  /* 0x009896800000895d */ /* 0x004fea0003900000 */
[----:B------:R-:W2:Y:S02]  /*6970*/  @!P0 SYNCS.PHASECHK.TRANS64 P0, [R0+URZ], R3 ;  /* 0x00000003000085a7 */ /* 0x000ea400080010ff */
[----:B--2---:R-:W-:Y:S05]  /*6980*/  @!P0 BRA `(.L_x_616) ;  /* 0xfffffffc00f08947 */ /* 0x004fea000383ffff */
[----:B------:R-:W-:Y:S05]  /*6990*/  BRA `(.L_x_617) ;  /* 0xffffffb800c47947 */ /* 0x000fea000383ffff */
.L_x_537:
[----:B----4-:R-:W-:-:S07]  /*69a0*/  MOV R0, UR5 ;  /* 0x0000000500007c02 */ /* 0x010fce0008000f00 */
.L_x_618:
[----:B-1----:R1:W2:Y:S02]  /*69b0*/  SYNCS.PHASECHK.TRANS64.TRYWAIT P0, [R0+URZ], R3 ;  /* 0x00000003000075a7 */ /* 0x0022a400080011ff */
[----:B--2---:R-:W-:Y:S05]  /*69c0*/  @!P0 NANOSLEEP.SYNCS 0x989680 ;  /* 0x009896800000895d */ /* 0x004fea0003900000 */
[----:B------:R-:W2:Y:S02]  /*69d0*/  @!P0 SYNCS.PHASECHK.TRANS64 P0, [R0+URZ], R3 ;  /* 0x00000003000085a7 */ /* 0x000ea400080010ff */
[----:B--2---:R-:W-:Y:S05]  /*69e0*/  @!P0 BRA `(.L_x_618) ;  /* 0xfffffffc00f08947 */ /* 0x004fea000383ffff */
[----:B------:R-:W-:Y:S05]  /*69f0*/  BRA `(.L_x_619) ;  /* 0xffffffb800d07947 */ /* 0x000fea000383ffff */
.L_x_538:
[----:B----4-:R-:W-:-:S07]  /*6a00*/  MOV R0, UR5 ;  /* 0x0000000500007c02 */ /* 0x010fce0008000f00 */
.L_x_620:
[----:B-1----:R1:W2:Y:S02]  /*6a10*/  SYNCS.PHASECHK.TRANS64.TRYWAIT P0, [R0+URZ], R3 ;  /* 0x00000003000075a7 */ /* 0x0022a400080011ff */
[----:B--2---:R-:W-:Y:S05]  /*6a20*/  @!P0 NANOSLEEP.SYNCS 0x989680 ;  /* 0x009896800000895d */ /* 0x004fea0003900000 */
[----:B------:R-:W2:Y:S02]  /*6a30*/  @!P0 SYNCS.PHASECHK.TRANS64 P0, [R0+URZ], R3 ;  /* 0x00000003000085a7 */ /* 0x000ea400080010ff */
[----:B--2---:R-:W-:Y:S05]  /*6a40*/  @!P0 BRA `(.L_x_620) ;  /* 0xfffffffc00f08947 */ /* 0x004fea000383ffff */
[----:B------:R-:W-:Y:S05]  /*6a50*/  BRA `(.L_x_621) ;  /* 0xffffffb800dc7947 */ /* 0x000fea000383ffff */
.L_x_539:
[----:B----4-:R-:W-:-:S07]  /*6a60*/  MOV R0, UR5 ;  /* 0x0000000500007c02 */ /* 0x010fce0008000f00 */
.L_x_622:
[----:B-1----:R1:W2:Y:S02]  /*6a70*/  SYNCS.PHASECHK.TRANS64.TRYWAIT P0, [R0+URZ], R3 ;  /* 0x00000003000075a7 */ /* 0x0022a400080011ff */
[----:B--2---:R-:W-:Y:S05]  /*6a80*/  @!P0 NANOSLEEP.SYNCS 0x989680 ;  /* 0x009896800000895d */ /* 0x004fea0003900000 */
[----:B------:R-:W2:Y:S02]  /*6a90*/  @!P0 SYNCS.PHASECHK.TRANS64 P0, [R0+URZ], R3 ;  /* 0x00000003000085a7 */ /* 0x000ea400080010ff */
[----:B--2---:R-:W-:Y:S05]  /*6aa0*/  @!P0 BRA `(.L_x_622) ;  /* 0xfffffffc00f08947 */ /* 0x004fea000383ffff */
[----:B------:R-:W-:Y:S05]  /*6ab0*/  BRA `(.L_x_623) ;  /* 0xffffffb800e87947 */ /* 0x000fea000383ffff */
.L_x_540:
[----:B----4-:R-:W-:-:S07]  /*6ac0*/  MOV R0, UR5 ;  /* 0x0000000500007c02 */ /* 0x010fce0008000f00 */
.L_x_624:
[----:B-1----:R1:W2:Y:S02]  /*6ad0*/  SYNCS.PHASECHK.TRANS64.TRYWAIT P0, [R0+URZ], R3 ;  /* 0x00000003000075a7 */ /* 0x0022a400080011ff */
[----:B--2---:R-:W-:Y:S05]  /*6ae0*/  @!P0 NANOSLEEP.SYNCS 0x989680 ;  /* 0x009896800000895d */ /* 0x004fea0003900000 */
[----:B------:R-:W2:Y:S02]  /*6af0*/  @!P0 SYNCS.PHASECHK.TRANS64 P0, [R0+URZ], R3 ;  /* 0x00000003000085a7 */ /* 0x000ea400080010ff */
[----:B--2---:R-:W-:Y:S05]  /*6b00*/  @!P0 BRA `(.L_x_624) ;  /* 0xfffffffc00f08947 */ /* 0x004fea000383ffff */
[----:B------:R-:W-:Y:S05]  /*6b10*/  BRA `(.L_x_625) ;  /* 0xffffffb800f47947 */ /* 0x000fea000383ffff */
.L_x_541:
[----:B----4-:R-:W-:-:S07]  /*6b20*/  MOV R0, UR5 ;  /* 0x0000000500007c02 */ /* 0x010fce0008000f00 */
.L_x_626:
[----:B-1----:R1:W2:Y:S02]  /*6b30*/  SYNCS.PHASECHK.TRANS64.TRYWAIT P0, [R0+URZ], R3 ;  /* 0x00000003000075a7 */ /* 0x0022a400080011ff */
[----:B--2---:R-:W-:Y:S05]  /*6b40*/  @!P0 NANOSLEEP.SYNCS 0x989680 ;  /* 0x009896800000895d */ /* 0x004fea0003900000 */
[----:B------:R-:W2:Y:S02]  /*6b50*/  @!P0 SYNCS.PHASECHK.TRANS64 P0, [R0+URZ], R3 ;  /* 0x00000003000085a7 */ /* 0x000ea400080010ff */
[----:B--2---:R-:W-:Y:S05]  /*6b60*/  @!P0 BRA `(.L_x_626) ;  /* 0xfffffffc00f08947 */ /* 0x004fea000383ffff */
[----:B------:R-:W-:Y:S05]  /*6b70*/  BRA `(.L_x_627) ;  /* 0xffffffbc00007947 */ /* 0x000fea000383ffff */
.L_x_542:
[----:B----4-:R-:W-:-:S07]  /*6b80*/  MOV R0, UR5 ;  /* 0x0000000500007c02 */ /* 0x010fce0008000f00 */
.L_x_628:
[----:B-1----:R1:W2:Y:S02]  /*6b90*/  SYNCS.PHASECHK.TRANS64.TRYWAIT P0, [R0+URZ], R3 ;  /* 0x00000003000075a7 */ /* 0x0022a400080011ff */
[----:B--2---:R-:W-:Y:S05]  /*6ba0*/  @!P0 NANOSLEEP.SYNCS 0x989680 ;  /* 0x009896800000895d */ /* 0x004fea0003900000 */
[----:B------:R-:W2:Y:S02]  /*6bb0*/  @!P0 SYNCS.PHASECHK.TRANS64 P0, [R0+URZ], R3 ;  /* 0x00000003000085a7 */ /* 0x000ea400080010ff */
[----:B--2---:R-:W-:Y:S05]  /*6bc0*/  @!P0 BRA `(.L_x_628) ;  /* 0xfffffffc00f08947 */ /* 0x004fea000383ffff */
[----:B------:R-:W-:Y:S05]  /*6bd0*/  BRA `(.L_x_629) ;  /* 0xffffffbc000c7947 */ /* 0x000fea000383ffff */
.L_x_543:
[----:B----4-:R-:W-:-:S07]  /*6be0*/  MOV R0, UR5 ;  /* 0x0000000500007c02 */ /* 0x010fce0008000f00 */
.L_x_630:
[----:B-1----:R1:W2:Y:S02]  /*6bf0*/  SYNCS.PHASECHK.TRANS64.TRYWAIT P0, [R0+URZ], R3 ;  /* 0x00000003000075a7 */ /* 0x0022a400080011ff */
[----:B--2---:R-:W-:Y:S05]  /*6c00*/  @!P0 NANOSLEEP.SYNCS 0x989680 ;  /* 0x009896800000895d */ /* 0x004fea0003900000 */
[----:B------:R-:W2:Y:S02]  /*6c10*/  @!P0 SYNCS.PHASECHK.TRANS64 P0, [R0+URZ], R3 ;  /* 0x00000003000085a7 */ /* 0x000ea400080010ff */
[----:B--2---:R-:W-:Y:S05]  /*6c20*/  @!P0 BRA `(.L_x_630) ;  /* 0xfffffffc00f08947 */ /* 0x004fea000383ffff */
[----:B------:R-:W-:Y:S05]  /*6c30*/  BRA `(.L_x_631) ;  /* 0xffffffbc00187947 */ /* 0x000fea000383ffff */
.L_x_544:
[----:B----4-:R-:W-:-:S07]  /*6c40*/  MOV R0, UR5 ;  /* 0x0000000500007c02 */ /* 0x010fce0008000f00 */
.L_x_632:
[----:B-1----:R1:W2:Y:S02]  /*6c50*/  SYNCS.PHASECHK.TRANS64.TRYWAIT P0, [R0+URZ], R3 ;  /* 0x00000003000075a7 */ /* 0x0022a400080011ff */
[----:B--2---:R-:W-:Y:S05]  /*6c60*/  @!P0 NANOSLEEP.SYNCS 0x989680 ;  /* 0x009896800000895d */ /* 0x004fea0003900000 */
[----:B------:R-:W2:Y:S02]  /*6c70*/  @!P0 SYNCS.PHASECHK.TRANS64 P0, [R0+URZ], R3 ;  /* 0x00000003000085a7 */ /* 0x000ea400080010ff */
[----:B--2---:R-:W-:Y:S05]  /*6c80*/  @!P0 BRA `(.L_x_632) ;  /* 0xfffffffc00f08947 */ /* 0x004fea000383ffff */
[----:B------:R-:W-:Y:S05]  /*6c90*/  BRA `(.L_x_633) ;  /* 0xffffffbc00247947 */ /* 0x000fea000383ffff */
.L_x_545:
[----:B----4-:R-:W-:-:S07]  /*6ca0*/  MOV R0, UR5 ;  /* 0x0000000500007c02 */ /* 0x010fce0008000f00 */
.L_x_634:
[----:B-1----:R1:W2:Y:S02]  /*6cb0*/  SYNCS.PHASECHK.TRANS64.TRYWAIT P0, [R0+URZ], R3 ;  /* 0x00000003000075a7 */ /* 0x0022a400080011ff */
[----:B--2---:R-:W-:Y:S05]  /*6cc0*/  @!P0 NANOSLEEP.SYNCS 0x989680 ;  /* 0x009896800000895d */ /* 0x004fea0003900000 */
[----:B------:R-:W2:Y:S02]  /*6cd0*/  @!P0 SYNCS.PHASECHK.TRANS64 P0, [R0+URZ], R3 ;  /* 0x00000003000085a7 */ /* 0x000ea400080010ff */
[----:B--2---:R-:W-:Y:S05]  /*6ce0*/  @!P0 BRA `(.L_x_634) ;  /* 0xfffffffc00f08947 */ /* 0x004fea000383ffff */
[----:B------:R-:W-:Y:S05]  /*6cf0*/  BRA `(.L_x_635) ;  /* 0xffffffbc00307947 */ /* 0x000fea000383ffff */
.L_x_548:
[----:B-1----:R1:W2:Y:S02]  /*6d00*/  SYNCS.PHASECHK.TRANS64.TRYWAIT P0, [R0+URZ+0x150], R4 ;  /* 0x00015004000075a7 */ /* 0x0022a400080011ff */
[----:B--2---:R-:W-:Y:S05]  /*6d10*/  @!P0 NANOSLEEP.SYNCS 0x989680 ;  /* 0x009896800000895d */ /* 0x004fea0003900000 */
[----:B------:R-:W2:Y:S02]  /*6d20*/  @!P0 SYNCS.PHASECHK.TRANS64 P0, [R0+URZ+0x150], R4 ;  /* 0x00015004000085a7 */ /* 0x000ea400080010ff */
[----:B--2---:R-:W-:Y:S05]  /*6d30*/  @!P0 BRA `(.L_x_548) ;  /* 0xfffffffc00f08947 */ /* 0x004fea000383ffff */
[----:B------:R-:W-:Y:S05]  /*6d40*/  BRA `(.L_x_636) ;  /* 0xffffffbc008c7947 */ /* 0x000fea000383ffff */
.L_x_549:
[----:B------:R-:W-:-:S07]  /*6d50*/  MOV R0, UR5 ;  /* 0x0000000500007c02 */ /* 0x000fce0008000f00 */
.L_x_637:
[----:B-1----:R1:W2:Y:S02]  /*6d60*/  SYNCS.PHASECHK.TRANS64.TRYWAIT P0, [R0+URZ+0x100], R5 ;  /* 0x00010005000075a7 */ /* 0x0022a400080011ff */
[----:B--2---:R-:W-:Y:S05]  /*6d70*/  @!P0 NANOSLEEP.SYNCS 0x989680 ;  /* 0x009896800000895d */ /* 0x004fea0003900000 */
[----:B------:R-:W2:Y:S02]  /*6d80*/  @!P0 SYNCS.PHASECHK.TRANS64 P0, [R0+URZ+0x100], R5 ;  /* 0x00010005000085a7 */ /* 0x000ea400080010ff */
[----:B--2---:R-:W-:Y:S05]  /*6d90*/  @!P0 BRA `(.L_x_637) ;  /* 0xfffffffc00f08947 */ /* 0x004fea000383ffff */
[----:B------:R-:W-:Y:S05]  /*6da0*/  BRA `(.L_x_638) ;  /* 0xffffffbc009c7947 */ /* 0x000fea000383ffff */
.L_x_550:
[----:B-1----:R1:W2:Y:S02]  /*6db0*/  SYNCS.PHASECHK.TRANS64.TRYWAIT P1, [R0+URZ+0xf0], R4 ;  /* 0x0000f004000075a7 */ /* 0x0022a400080211ff */
[----:B--2---:R-:W-:Y:S05]  /*6dc0*/  @!P1 NANOSLEEP.SYNCS 0x989680 ;  /* 0x009896800000995d */ /* 0x004fea0003900000 */
[----:B------:R-:W2:Y:S02]  /*6dd0*/  @!P1 SYNCS.PHASECHK.TRANS64 P1, [R0+URZ+0xf0], R4 ;  /* 0x0000f004000095a7 */ /* 0x000ea400080210ff */
[----:B--2---:R-:W-:Y:S05]  /*6de0*/  @!P1 BRA `(.L_x_550) ;  /* 0xfffffffc00f09947 */ /* 0x004fea000383ffff */
[----:B------:R-:W-:Y:S05]  /*6df0*/  BRA `(.L_x_639) ;  /* 0xffffffbc00cc7947 */ /* 0x000fea000383ffff */
.L_x_553:
[----:B------:R-:W-:-:S07]  /*6e00*/  MOV R0, UR5 ;  /* 0x0000000500007c02 */ /* 0x000fce0008000f00 */
.L_x_640:
[----:B-1----:R1:W2:Y:S02]  /*6e10*/  SYNCS.PHASECHK.TRANS64.TRYWAIT P0, [R0+URZ+0x100], R2 ;  /* 0x00010002000075a7 */ /* 0x0022a400080011ff */
[----:B--2---:R-:W-:Y:S05]  /*6e20*/  @!P0 NANOSLEEP.SYNCS 0x989680 ;  /* 0x009896800000895d */ /* 0x004fea0003900000 */
[----:B------:R-:W2:Y:S02]  /*6e30*/  @!P0 SYNCS.PHASECHK.TRANS64 P0, [R0+URZ+0x100], R2 ;  /* 0x00010002000085a7 */ /* 0x000ea400080010ff */
[----:B--2---:R-:W-:Y:S05]  /*6e40*/  @!P0 BRA `(.L_x_640) ;  /* 0xfffffffc00f08947 */ /* 0x004fea000383ffff */
[----:B------:R-:W-:Y:S05]  /*6e50*/  BRA `(.L_x_552) ;  /* 0xffffffc000207947 */ /* 0x000fea000383ffff */
.L_x_560:
[----:B-1----:R1:W2:Y:S02]  /*6e60*/  SYNCS.PHASECHK.TRANS64.TRYWAIT P1, [R0+URZ+0xf0], R2 ;  /* 0x0000f002000075a7 */ /* 0x0022a400080211ff */
[----:B--2---:R-:W-:Y:S05]  /*6e70*/  @!P1 NANOSLEEP.SYNCS 0x989680 ;  /* 0x009896800000995d */ /* 0x004fea0003900000 */
[----:B------:R-:W2:Y:S02]  /*6e80*/  @!P1 SYNCS.PHASECHK.TRANS64 P1, [R0+URZ+0xf0], R2 ;  /* 0x0000f002000095a7 */ /* 0x000ea400080210ff */
[----:B--2---:R-:W-:Y:S05]  /*6e90*/  @!P1 BRA `(.L_x_560) ;  /* 0xfffffffc00f09947 */ /* 0x004fea000383ffff */
[----:B------:R-:W-:Y:S05]  /*6ea0*/  BRA `(.L_x_641) ;  /* 0xffffffc400907947 */ /* 0x000fea000383ffff */
.L_x_561:
[----:B------:R-:W-:-:S07]  /*6eb0*/  MOV R2, UR7 ;  /* 0x0000000700027c02 */ /* 0x000fce0008000f00 */
.L_x_642:
[----:B-1----:R1:W2:Y:S02]  /*6ec0*/  SYNCS.PHASECHK.TRANS64.TRYWAIT P0, [R2+URZ+0x130], R0 ;  /* 0x00013000020075a7 */ /* 0x0022a400080011ff */
[----:B--2---:R-:W-:Y:S05]  /*6ed0*/  @!P0 NANOSLEEP.SYNCS 0x989680 ;  /* 0x009896800000895d */ /* 0x004fea0003900000 */
[----:B------:R-:W2:Y:S02]  /*6ee0*/  @!P0 SYNCS.PHASECHK.TRANS64 P0, [R2+URZ+0x130], R0 ;  /* 0x00013000020085a7 */ /* 0x000ea400080010ff */
[----:B--2---:R-:W-:Y:S05]  /*6ef0*/  @!P0 BRA `(.L_x_642) ;  /* 0xfffffffc00f08947 */ /* 0x004fea000383ffff */
[----:B------:R-:W-:Y:S05]  /*6f00*/  BRA `(.L_x_643) ;  /* 0xffffffc400c87947 */ /* 0x000fea000383ffff */
.L_x_564:
[----:B------:R-:W-:Y:S07]  /*6f10*/  MOV R0, UR6 ;  /* 0x0000000600007c02 */ /* 0x000fee0008000f00 */
.L_x_644:
[----:B-1----:R1:W2:Y:S02]  /*6f20*/  SYNCS.PHASECHK.TRANS64.TRYWAIT P0, [R0+URZ], R2 ;  /* 0x00000002000075a7 */ /* 0x0022a400080011ff */
[----:B--2---:R-:W-:Y:S05]  /*6f30*/  @!P0 NANOSLEEP.SYNCS 0x989680 ;  /* 0x009896800000895d */ /* 0x004fea0003900000 */
[----:B------:R-:W2:Y:S02]  /*6f40*/  @!P0 SYNCS.PHASECHK.TRANS64 P0, [R0+URZ], R2 ;  /* 0x00000002000085a7 */ /* 0x000ea400080010ff */
[----:B--2---:R-:W-:Y:S05]  /*6f50*/  @!P0 BRA `(.L_x_644) ;  /* 0xfffffffc00f08947 */ /* 0x004fea000383ffff */
[----:B------:R-:W-:Y:S05]  /*6f60*/  BRA `(.L_x_563) ;  /* 0xffffffc400e47947 */ /* 0x000fea000383ffff */
.L_x_567:
[----:B------:R-:W-:-:S07]  /*6f70*/  MOV R0, UR6 ;  /* 0x0000000600007c02 */ /* 0x000fce0008000f00 */
.L_x_645:
[----:B--2---:R2:W4:Y:S02]  /*6f80*/  SYNCS.PHASECHK.TRANS64.TRYWAIT P0, [R0+URZ], R2 ;  /* 0x00000002000075a7 */ /* 0x00452400080011ff */
[----:B----4-:R-:W-:Y:S05]  /*6f90*/  @!P0 NANOSLEEP.SYNCS 0x989680 ;  /* 0x009896800000895d */ /* 0x010fea0003900000 */
[----:B------:R-:W4:Y:S02]  /*6fa0*/  @!P0 SYNCS.PHASECHK.TRANS64 P0, [R0+URZ], R2 ;  /* 0x00000002000085a7 */ /* 0x000f2400080010ff */
[----:B----4-:R-:W-:Y:S05]  /*6fb0*/  @!P0 BRA `(.L_x_645) ;  /* 0xfffffffc00f08947 */ /* 0x010fea000383ffff */
[----:B------:R-:W-:Y:S05]  /*6fc0*/  BRA `(.L_x_646) ;  /* 0xffffffc800c07947 */ /* 0x000fea000383ffff */
.L_x_568:
[----:B------:R-:W-:-:S07]  /*6fd0*/  MOV R0, UR6 ;  /* 0x0000000600007c02 */ /* 0x000fce0008000f00 */
.L_x_647:
[----:B-1----:R1:W2:Y:S02]  /*6fe0*/  SYNCS.PHASECHK.TRANS64.TRYWAIT P0, [R0+URZ], R3 ;  /* 0x00000003000075a7 */ /* 0x0022a400080011ff */
[----:B--2---:R-:W-:Y:S05]  /*6ff0*/  @!P0 NANOSLEEP.SYNCS 0x989680 ;  /* 0x009896800000895d */ /* 0x004fea0003900000 */
[----:B------:R-:W2:Y:S02]  /*7000*/  @!P0 SYNCS.PHASECHK.TRANS64 P0, [R0+URZ], R3 ;  /* 0x00000003000085a7 */ /* 0x000ea400080010ff */
[----:B--2---:R-:W-:Y:S05]  /*7010*/  @!P0 BRA `(.L_x_647) ;  /* 0xfffffffc00f08947 */ /* 0x004fea000383ffff */
[----:B------:R-:W-:Y:S05]  /*7020*/  BRA `(.L_x_648) ;  /* 0xffffffc800cc7947 */ /* 0x000fea000383ffff */
.L_x_569:
[----:B------:R-:W-:-:S07]  /*7030*/  MOV R0, UR6 ;  /* 0x0000000600007c02 */ /* 0x000fce0008000f00 */
.L_x_649:
[----:B-1----:R1:W2:Y:S02]  /*7040*/  SYNCS.PHASECHK.TRANS64.TRYWAIT P0, [R0+URZ], R3 ;  /* 0x00000003000075a7 */ /* 0x0022a400080011ff */
[----:B--2---:R-:W-:Y:S05]  /*7050*/  @!P0 NANOSLEEP.SYNCS 0x989680 ;  /* 0x009896800000895d */ /* 0x004fea0003900000 */
[----:B------:R-:W2:Y:S02]  /*7060*/  @!P0 SYNCS.PHASECHK.TRANS64 P0, [R0+URZ], R3 ;  /* 0x00000003000085a7 */ /* 0x000ea400080010ff */
[----:B--2---:R-:W-:Y:S05]  /*7070*/  @!P0 BRA `(.L_x_649) ;  /* 0xfffffffc00f08947 */ /* 0x004fea000383ffff */
[----:B------:R-:W-:Y:S05]  /*7080*/  BRA `(.L_x_650) ;  /* 0xffffffc800d87947 */ /* 0x000fea000383ffff */
.L_x_570:
[----:B-1----:R-:W-:-:S07]  /*7090*/  MOV R0, UR7 ;  /* 0x0000000700007c02 */ /* 0x002fce0008000f00 */
.L_x_651:
[----:B-1----:R1:W2:Y:S02]  /*70a0*/  SYNCS.PHASECHK.TRANS64.TRYWAIT P0, [R0+URZ], R2 ;  /* 0x00000002000075a7 */ /* 0x0022a400080011ff */
[----:B--2---:R-:W-:Y:S05]  /*70b0*/  @!P0 NANOSLEEP.SYNCS 0x989680 ;  /* 0x009896800000895d */ /* 0x004fea0003900000 */
[----:B------:R-:W2:Y:S02]  /*70c0*/  @!P0 SYNCS.PHASECHK.TRANS64 P0, [R0+URZ], R2 ;  /* 0x00000002000085a7 */ /* 0x000ea400080010ff */
[----:B--2---:R-:W-:Y:S05]  /*70d0*/  @!P0 BRA `(.L_x_651) ;  /* 0xfffffffc00f08947 */ /* 0x004fea000383ffff */
[----:B------:R-:W-:Y:S05]  /*70e0*/  BRA `(.L_x_652) ;  /* 0xffffffc800e47947 */ /* 0x000fea000383ffff */
.L_x_575:
[----:B--2---:R2:W3:Y:S02]  /*70f0*/  SYNCS.PHASECHK.TRANS64.TRYWAIT P0, [R0+URZ+0xf0], R2 ;  /* 0x0000f002000075a7 */ /* 0x0044e400080011ff */
[----:B---3--:R-:W-:Y:S05]  /*7100*/  @!P0 NANOSLEEP.SYNCS 0x989680 ;  /* 0x009896800000895d */ /* 0x008fea0003900000 */
[----:B------:R-:W3:Y:S02]  /*7110*/  @!P0 SYNCS.PHASECHK.TRANS64 P0, [R0+URZ+0xf0], R2 ;  /* 0x0000f002000085a7 */ /* 0x000ee400080010ff */
[----:B---3--:R-:W-:Y:S05]  /*7120*/  @!P0 BRA `(.L_x_575) ;  /* 0xfffffffc00f08947 */ /* 0x008fea000383ffff */
[----:B------:R-:W-:Y:S05]  /*7130*/  BRA `(.L_x_653) ;  /* 0xffffffcc00dc7947 */ /* 0x000fea000383ffff */
.L_x_578:
[----:B------:R-:W-:Y:S07]  /*7140*/  MOV R0, UR7 ;  /* 0x0000000700007c02 */ /* 0x000fee0008000f00 */
.L_x_654:
[----:B--2---:R2:W3:Y:S02]  /*7150*/  SYNCS.PHASECHK.TRANS64.TRYWAIT P0, [R0+URZ+0xe8], R2 ;  /* 0x0000e802000075a7 */ /* 0x0044e400080011ff */
[----:B---3--:R-:W-:Y:S05]  /*7160*/  @!P0 NANOSLEEP.SYNCS 0x989680 ;  /* 0x009896800000895d */ /* 0x008fea0003900000 */
[----:B------:R-:W3:Y:S02]  /*7170*/  @!P0 SYNCS.PHASECHK.TRANS64 P0, [R0+URZ+0xe8], R2 ;  /* 0x0000e802000085a7 */ /* 0x000ee400080010ff */
[----:B---3--:R-:W-:Y:S05]  /*7180*/  @!P0 BRA `(.L_x_654) ;  /* 0xfffffffc00f08947 */ /* 0x008fea000383ffff */
[----:B------:R-:W-:Y:S05]  /*7190*/  BRA `(.L_x_577) ;  /* 0xffffffd000c47947 */ /* 0x000fea000383ffff */
.L_x_581:
[----:B------:R-:W-:Y:S07]  /*71a0*/  MOV R0, UR13 ;  /* 0x0000000d00007c02 */ /* 0x000fee0008000f00 */
.L_x_655:
[----:B-1----:R1:W2:Y:S02]  /*71b0*/  SYNCS.PHASECHK.TRANS64.TRYWAIT P2, [R0+URZ+0xd0], R29 ;  /* 0x0000d01d000075a7 */ /* 0x0022a400080411ff */
[----:B--2---:R-:W-:Y:S05]  /*71c0*/  @!P2 NANOSLEEP.SYNCS 0x989680 ;  /* 0x009896800000a95d */ /* 0x004fea0003900000 */
[----:B------:R-:W2:Y:S02]  /*71d0*/  @!P2 SYNCS.PHASECHK.TRANS64 P2, [R0+URZ+0xd0], R29 ;  /* 0x0000d01d0000a5a7 */ /* 0x000ea400080410ff */
[----:B--2---:R-:W-:Y:S05]  /*71e0*/  @!P2 BRA `(.L_x_655) ;  /* 0xfffffffc00f0a947 */ /* 0x004fea000383ffff */
[----:B------:R-:W-:Y:S05]  /*71f0*/  BRA `(.L_x_656) ;  /* 0xffffffd400607947 */ /* 0x000fea000383ffff */
.L_x_583:
[----:B------:R-:W-:-:S07]  /*7200*/  MOV R0, UR4 ;  /* 0x0000000400007c02 */ /* 0x000fce0008000f00 */
.L_x_657:
[----:B-1----:R1:W3:Y:S02]  /*7210*/  SYNCS.PHASECHK.TRANS64.TRYWAIT P0, [R0+URZ], R2 ;  /* 0x00000002000075a7 */ /* 0x0022e400080011ff */
[----:B---3--:R-:W-:Y:S05]  /*7220*/  @!P0 NANOSLEEP.SYNCS 0x989680 ;  /* 0x009896800000895d */ /* 0x008fea0003900000 */
[----:B------:R-:W3:Y:S02]  /*7230*/  @!P0 SYNCS.PHASECHK.TRANS64 P0, [R0+URZ], R2 ;  /* 0x00000002000085a7 */ /* 0x000ee400080010ff */
[----:B---3--:R-:W-:Y:S05]  /*7240*/  @!P0 BRA `(.L_x_657) ;  /* 0xfffffffc00f08947 */ /* 0x008fea000383ffff */
[----:B------:R-:W-:Y:S05]  /*7250*/  BRA `(.L_x_658) ;  /* 0xffffffd800147947 */ /* 0x000fea000383ffff */
.L_x_585:
[----:B--2---:R2:W4:Y:S02]  /*7260*/  SYNCS.PHASECHK.TRANS64.TRYWAIT P0, [R0+URZ+0xf0], R2 ;  /* 0x0000f002000075a7 */ /* 0x00452400080011ff */
[----:B----4-:R-:W-:Y:S05]  /*7270*/  @!P0 NANOSLEEP.SYNCS 0x989680 ;  /* 0x009896800000895d */ /* 0x010fea0003900000 */
[----:B------:R-:W4:Y:S02]  /*7280*/  @!P0 SYNCS.PHASECHK.TRANS64 P0, [R0+URZ+0xf0], R2 ;  /* 0x0000f002000085a7 */ /* 0x000f2400080010ff */
[----:B----4-:R-:W-:Y:S05]  /*7290*/  @!P0 BRA `(.L_x_585) ;  /* 0xfffffffc00f08947 */ /* 0x010fea000383ffff */
[----:B------:R-:W-:Y:S05]  /*72a0*/  BRA `(.L_x_659) ;  /* 0xffffffdc00007947 */ /* 0x000fea000383ffff */
.L_x_595:
[----:B-1----:R1:W2:Y:S02]  /*72b0*/  SYNCS.PHASECHK.TRANS64.TRYWAIT P1, [R2+URZ+0xc0], R3 ;  /* 0x0000c003020075a7 */ /* 0x0022a400080211ff */
[----:B--2---:R-:W-:Y:S05]  /*72c0*/  @!P1 NANOSLEEP.SYNCS 0x989680 ;  /* 0x009896800000995d */ /* 0x004fea0003900000 */
[----:B------:R-:W2:Y:S02]  /*72d0*/  @!P1 SYNCS.PHASECHK.TRANS64 P1, [R2+URZ+0xc0], R3 ;  /* 0x0000c003020095a7 */ /* 0x000ea400080210ff */
[----:B--2---:R-:W-:Y:S05]  /*72e0*/  @!P1 BRA `(.L_x_595) ;  /* 0xfffffffc00f09947 */ /* 0x004fea000383ffff */
[----:B------:R-:W-:Y:S05]  /*72f0*/  BRA `(.L_x_594) ;  /* 0xffffffe400c47947 */ /* 0x000fea000383ffff */
.L_x_597:
[----:B-1----:R1:W4:Y:S02]  /*7300*/  SYNCS.PHASECHK.TRANS64.TRYWAIT P1, [R16+URZ+0x110], R0 ;  /* 0x00011000100075a7 */ /* 0x00232400080211ff */
[----:B----4-:R-:W-:Y:S05]  /*7310*/  @!P1 NANOSLEEP.SYNCS 0x989680 ;  /* 0x009896800000995d */ /* 0x010fea0003900000 */
[----:B------:R-:W4:Y:S02]  /*7320*/  @!P1 SYNCS.PHASECHK.TRANS64 P1, [R16+URZ+0x110], R0 ;  /* 0x00011000100095a7 */ /* 0x000f2400080210ff */
[----:B----4-:R-:W-:Y:S05]  /*7330*/  @!P1 BRA `(.L_x_597) ;  /* 0xfffffffc00f09947 */ /* 0x010fea000383ffff */
[----:B------:R-:W-:Y:S05]  /*7340*/  BRA `(.L_x_596) ;  /* 0xffffffe400fc7947 */ /* 0x000fea000383ffff */
        .weak           $__internal_3_$__cuda_sm10x_tcgen05_guardrail_trap_col_being_dealloced_not_returned_by_alloc
        .type           $__internal_3_$__cuda_sm10x_tcgen05_guardrail_trap_col_being_dealloced_not_returned_by_alloc,@function
        .size           $__internal_3_$__cuda_sm10x_tcgen05_guardrail_trap_col_being_dealloced_not_returned_by_alloc,($__internal_4_$__cuda_sm10x_tcgen05_guardrail_trap_phase_invalid_during_alloc - $__internal_3_$__cuda_sm10x_tcgen05_guardrail_trap_col_being_dealloced_not_returned_by_alloc)
$__internal_3_$__cuda_sm10x_tcgen05_guardrail_trap_col_being_dealloced_not_returned_by_alloc:
[----:B------:R-:W-:Y:S05]  /*7350*/  BPT.TRAP 0x1 ;  /* 0x000000040000795c */ /* 0x000fea0000300000 */
[----:B------:R-:W-:-:S04]  /*7360*/  HFMA2 R3, -RZ, RZ, 0, 0 ;  /* 0x00000000ff037431 */ /* 0x000fc800000001ff */
[----:B------:R-:W-:Y:S05]  /*7370*/  RET.REL.NODEC R2 `(_ZN7cutlass13device_kernelINS_4gemm6kernel13GemmUniversalIN4cute5tupleIJiiiiEEENS1_10collective13CollectiveMmaINS1_35MainloopSm100TmaUmmaWarpSpecializedILi12ELi2ELi4ENS5_IJNS4_1CILi1EEESB_SB_EEEEENS5_IJNSA_ILi128EEENSA_ILi16EEESE_EEENS_12float_e4m3_tENS5_IJlSB_lEEESH_SI_NS4_8TiledMMAINS4_8MMA_AtomIJNS4_10MMA_TraitsINS4_19SM100_MMA_F8F6F4_SSEJSH_SH_fSE_SF_NS4_17integral_constantINS4_4UMMA5MajorELSP_0EEESQ_NSN_INSO_7ScaleInELSR_0EEESS_EEEEEENS4_6LayoutISC_NS5_IJNSA_ILi0EEESW_SW_EEEEENS5_IJNS4_10UnderscoreESZ_SZ_EEEEENS4_13SM90_TMA_LOADENS4_14ComposedLayoutINS4_7SwizzleILi3ELi4ELi3EEENS4_18smem_ptr_flag_bitsILi8EEENSV_INS5_IJNSA_ILi8EEESE_EEENS5_IJSE_SB_EEEEEEEvNS4_8identityES12_S1C_vS1D_EENS_8epilogue10collective18CollectiveEpilogueINS1F_23Sm100TmaWarpSpecializedILi2ELi1ELi16ELb1ELb0EEEJSG_NS5_IJNSV_ISE_SB_EENSV_ISF_SB_EEEEENS_6half_tENS5_IJSB_llEEES1N_S1O_NS1F_6fusion15FusionCallbacksIS1J_NS1P_17LinearCombinationIS1N_fS1N_fLNS_15FloatRoundStyleE2EEESG_S1M_JEEENS4_5SM1004TMEM4LOAD26SM100_TMEM_LOAD_16dp256b2xES12_NS13_IS15_NS16_ILi16EEENSV_INS5_IJNSA_ILi64EEES18_EEENS5_IJSB_S20_EEEEEEENS4_17SM75_U16x8_LDSM_TENS4_14SM90_TMA_STOREES24_NS4_17SM90_U16x8_STSM_TENS4_39AutoVectorizingCopyWithAssumedAlignmentILi128EEEEEEvvEEEEvNT_6ParamsE) ;  /* 0xffffff8c02207950 */ /* 0x000fea0003c3ffff */
        .weak           $__internal_4_$__cuda_sm10x_tcgen05_guardrail_trap_phase_invalid_during_alloc
        .type           $__internal_4_$__cuda_sm10x_tcgen05_guardrail_trap_phase_invalid_during_alloc,@function
        .size           $__internal_4_$__cuda_sm10x_tcgen05_guardrail_trap_phase_invalid_during_alloc,($__internal_5_$__cuda_sm10x_tcgen05_guardrail_trap_unallocated_columns_being_dealloced - $__internal_4_$__cuda_sm10x_tcgen05_guardrail_trap_phase_invalid_during_alloc)
$__internal_4_$__cuda_sm10x_tcgen05_guardrail_trap_phase_invalid_during_alloc:
[----:B------:R-:W-:Y:S05]  /*7380*/  BPT.TRAP 0x1 ;  /* 0x000000040000795c */ /* 0x000fea0000300000 */
[----:B------:R-:W-:-:S04]  /*7390*/  MOV R3, 0x0 ;  /* 0x0000000000037802 */ /* 0x000fc80000000f00 */
[----:B------:R-:W-:Y:S05]  /*73a0*/  RET.REL.NODEC R2 `(_ZN7cutlass13device_kernelINS_4gemm6kernel13GemmUniversalIN4cute5tupleIJiiiiEEENS1_10collective13CollectiveMmaINS1_35MainloopSm100TmaUmmaWarpSpecializedILi12ELi2ELi4ENS5_IJNS4_1CILi1EEESB_SB_EEEEENS5_IJNSA_ILi128EEENSA_ILi16EEESE_EEENS_12float_e4m3_tENS5_IJlSB_lEEESH_SI_NS4_8TiledMMAINS4_8MMA_AtomIJNS4_10MMA_TraitsINS4_19SM100_MMA_F8F6F4_SSEJSH_SH_fSE_SF_NS4_17integral_constantINS4_4UMMA5MajorELSP_0EEESQ_NSN_INSO_7ScaleInELSR_0EEESS_EEEEEENS4_6LayoutISC_NS5_IJNSA_ILi0EEESW_SW_EEEEENS5_IJNS4_10UnderscoreESZ_SZ_EEEEENS4_13SM90_TMA_LOADENS4_14ComposedLayoutINS4_7SwizzleILi3ELi4ELi3EEENS4_18smem_ptr_flag_bitsILi8EEENSV_INS5_IJNSA_ILi8EEESE_EEENS5_IJSE_SB_EEEEEEEvNS4_8identityES12_S1C_vS1D_EENS_8epilogue10collective18CollectiveEpilogueINS1F_23Sm100TmaWarpSpecializedILi2ELi1ELi16ELb1ELb0EEEJSG_NS5_IJNSV_ISE_SB_EENSV_ISF_SB_EEEEENS_6half_tENS5_IJSB_llEEES1N_S1O_NS1F_6fusion15FusionCallbacksIS1J_NS1P_17LinearCombinationIS1N_fS1N_fLNS_15FloatRoundStyleE2EEESG_S1M_JEEENS4_5SM1004TMEM4LOAD26SM100_TMEM_LOAD_16dp256b2xES12_NS13_IS15_NS16_ILi16EEENSV_INS5_IJNSA_ILi64EEES18_EEENS5_IJSB_S20_EEEEEEENS4_17SM75_U16x8_LDSM_TENS4_14SM90_TMA_STOREES24_NS4_17SM90_U16x8_STSM_TENS4_39AutoVectorizingCopyWithAssumedAlignmentILi128EEEEEEvvEEEEvNT_6ParamsE) ;  /* 0xffffff8c02147950 */ /* 0x000fea0003c3ffff */
        .weak           $__internal_5_$__cuda_sm10x_tcgen05_guardrail_trap_unallocated_columns_being_dealloced
        .type           $__internal_5_$__cuda_sm10x_tcgen05_guardrail_trap_unallocated_columns_being_dealloced,@function
        .size           $__internal_5_$__cuda_sm10x_tcgen05_guardrail_trap_unallocated_columns_being_dealloced,(.L_x_665 - $__internal_5_$__cuda_sm10x_tcgen05_guardrail_trap_unallocated_columns_being_dealloced)
$__internal_5_$__cuda_sm10x_tcgen05_guardrail_trap_unallocated_columns_being_dealloced:
[----:B------:R-:W-:Y:S05]  /*73b0*/  BPT.TRAP 0x1 ;  /* 0x000000040000795c */ /* 0x000fea0000300000 */
[----:B------:R-:W-:-:S04]  /*73c0*/  HFMA2 R3, -RZ, RZ, 0, 0 ;  /* 0x00000000ff037431 */ /* 0x000fc800000001ff */
[----:B------:R-:W-:Y:S05]  /*73d0*/  RET.REL.NODEC R2 `(_ZN7cutlass13device_kernelINS_4gemm6kernel13GemmUniversalIN4cute5tupleIJiiiiEEENS1_10collective13CollectiveMmaINS1_35MainloopSm100TmaUmmaWarpSpecializedILi12ELi2ELi4ENS5_IJNS4_1CILi1EEESB_SB_EEEEENS5_IJNSA_ILi128EEENSA_ILi16EEESE_EEENS_12float_e4m3_tENS5_IJlSB_lEEESH_SI_NS4_8TiledMMAINS4_8MMA_AtomIJNS4_10MMA_TraitsINS4_19SM100_MMA_F8F6F4_SSEJSH_SH_fSE_SF_NS4_17integral_constantINS4_4UMMA5MajorELSP_0EEESQ_NSN_INSO_7ScaleInELSR_0EEESS_EEEEEENS4_6LayoutISC_NS5_IJNSA_ILi0EEESW_SW_EEEEENS5_IJNS4_10UnderscoreESZ_SZ_EEEEENS4_13SM90_TMA_LOADENS4_14ComposedLayoutINS4_7SwizzleILi3ELi4ELi3EEENS4_18smem_ptr_flag_bitsILi8EEENSV_INS5_IJNSA_ILi8EEESE_EEENS5_IJSE_SB_EEEEEEEvNS4_8identityES12_S1C_vS1D_EENS_8epilogue10collective18CollectiveEpilogueINS1F_23Sm100TmaWarpSpecializedILi2ELi1ELi16ELb1ELb0EEEJSG_NS5_IJNSV_ISE_SB_EENSV_ISF_SB_EEEEENS_6half_tENS5_IJSB_llEEES1N_S1O_NS1F_6fusion15FusionCallbacksIS1J_NS1P_17LinearCombinationIS1N_fS1N_fLNS_15FloatRoundStyleE2EEESG_S1M_JEEENS4_5SM1004TMEM4LOAD26SM100_TMEM_LOAD_16dp256b2xES12_NS13_IS15_NS16_ILi16EEENSV_INS5_IJNSA_ILi64EEES18_EEENS5_IJSB_S20_EEEEEEENS4_17SM75_U16x8_LDSM_TENS4_14SM90_TMA_STOREES24_NS4_17SM90_U16x8_STSM_TENS4_39AutoVectorizingCopyWithAssumedAlignmentILi128EEEEEEvvEEEEvNT_6ParamsE) ;  /* 0xffffff8c02087950 */ /* 0x000fea0003c3ffff */
.L_x_660:
        /* <DEDUP_REMOVED lines=10> */
.L_x_665:


//--------------------- .nv.global.init           --------------------------
	.section	.nv.global.init,"aw",@progbits
	.align	4
.nv.global.init:
	.type		mrg32k3aM1SubSeq,@object
	.size		mrg32k3aM1SubSeq,(mrg32k3aM2SubSeq - mrg32k3aM1SubSeq)
mrg32k3aM1SubSeq:
        /*0000*/ 	.byte	0x0b, 0xcc, 0xee, 0x04, 0x73, 0x29, 0x8b, 0x6f, 0xf6, 0x53, 0x03, 0xf6, 0x23, 0xf6, 0xea, 0xda
        /* <DEDUP_REMOVED lines=125> */
	.type		mrg32k3aM2SubSeq,@object
	.size		mrg32k3aM2SubSeq,(mrg32k3aM1 - mrg32k3aM2SubSeq)
mrg32k3aM2SubSeq:
        /* <DEDUP_REMOVED lines=126> */
	.type		mrg32k3aM1,@object
	.size		mrg32k3aM1,(mrg32k3aM1Seq - mrg32k3aM1)
mrg32k3aM1:
        /* <DEDUP_REMOVED lines=144> */
	.type		mrg32k3aM1Seq,@object
	.size		mrg32k3aM1Seq,(mrg32k3aM2 - mrg32k3aM1Seq)
mrg32k3aM1Seq:
        /* <DEDUP_REMOVED lines=144> */
	.type		mrg32k3aM2,@object
	.size		mrg32k3aM2,(mrg32k3aM2Seq - mrg32k3aM2)
mrg32k3aM2:
        /* <DEDUP_REMOVED lines=144> */
	.type		mrg32k3aM2Seq,@object
	.size		mrg32k3aM2Seq,(precalc_xorwow_matrix - mrg32k3aM2Seq)
mrg32k3aM2Seq:
        /* <DEDUP_REMOVED lines=144> */
	.type		precalc_xorwow_matrix,@object
	.size		precalc_xorwow_matrix,(precalc_xorwow_offset_matrix - precalc_xorwow_matrix)
precalc_xorwow_matrix:
        /* <DEDUP_REMOVED lines=6400> */
	.type		precalc_xorwow_offset_matrix,@object
	.size		precalc_xorwow_offset_matrix,($str$29 - precalc_xorwow_offset_matrix)
precalc_xorwow_offset_matrix:
        /* <DEDUP_REMOVED lines=6400> */
	.type		$str$29,@object
	.size		$str$29,($str$30 - $str$29)
$str$29:
        /*353c0*/ 	.byte	0x28, 0x61, 0x64, 0x64, 0x72, 0x65, 0x73, 0x73, 0x20, 0x26, 0x20, 0x6d, 0x61, 0x73, 0x6b, 0x29
        /*353d0*/ 	.byte	0x20, 0x3d, 0x3d, 0x20, 0x30, 0x00
	.type		$str$30,@object
	.size		$str$30,($str$28 - $str$30)
$str$30:
        /*353d6*/ 	.byte	0x2f, 0x74, 0x6d, 0x70, 0x2f, 0x63, 0x75, 0x74, 0x6c, 0x61, 0x73, 0x73, 0x5f, 0x73, 0x77, 0x65
        /*353e6*/ 	.byte	0x65, 0x70, 0x5f, 0x73, 0x72, 0x63, 0x2f, 0x69, 0x6e, 0x63, 0x6c, 0x75, 0x64, 0x65, 0x2f, 0x63
        /*353f6*/ 	.byte	0x75, 0x74, 0x65, 0x2f, 0x70, 0x6f, 0x69, 0x6e, 0x74, 0x65, 0x72, 0x5f, 0x66, 0x6c, 0x61, 0x67
        /*35406*/ 	.byte	0x67, 0x65, 0x64, 0x2e, 0x68, 0x70, 0x70, 0x00
	.type		$str$28,@object
	.size		$str$28,($str$27 - $str$28)
$str$28:
        /*3540e*/ 	.byte	0x2f, 0x74, 0x6d, 0x70, 0x2f, 0x63, 0x75, 0x74, 0x6c, 0x61, 0x73, 0x73, 0x5f, 0x73, 0x77, 0x65
        /*3541e*/ 	.byte	0x65, 0x70, 0x5f, 0x73, 0x72, 0x63, 0x2f, 0x69, 0x6e, 0x63, 0x6c, 0x75, 0x64, 0x65, 0x2f, 0x63
        /*3542e*/ 	.byte	0x75, 0x74, 0x65, 0x2f, 0x61, 0x74, 0x6f, 0x6d, 0x2f, 0x63, 0x6f, 0x70, 0x79, 0x5f, 0x74, 0x72
        /*3543e*/ 	.byte	0x61, 0x69, 0x74, 0x73, 0x5f, 0x73, 0x6d, 0x31, 0x30, 0x30, 0x2e, 0x68, 0x70, 0x70, 0x00
	.type		$str$27,@object
	.size		$str$27,(__unnamed_1 - $str$27)
$str$27:
        /*3544d*/ 	.byte	0x28, 0x28, 0x75, 0x69, 0x6e, 0x74, 0x33, 0x32, 0x5f, 0x74, 0x28, 0x74, 0x68, 0x72, 0x65, 0x61
        /*3545d*/ 	.byte	0x64, 0x49, 0x64, 0x78, 0x2e, 0x78, 0x29, 0x20, 0x2f, 0x20, 0x33, 0x32, 0x29, 0x20, 0x25, 0x20
        /*3546d*/ 	.byte	0x34, 0x29, 0x20, 0x3d, 0x3d, 0x20, 0x28, 0x28, 0x28, 0x74, 0x6d, 0x65, 0x6d, 0x5f, 0x61, 0x64
        /*3547d*/ 	.byte	0x64, 0x72, 0x20, 0x3e, 0x3e, 0x20, 0x31, 0x36, 0x29, 0x20, 0x2f, 0x20, 0x33, 0x32, 0x29, 0x20
        /*3548d*/ 	.byte	0x25, 0x20, 0x34, 0x29, 0x00
	.type		__unnamed_1,@object
	.size		__unnamed_1,(__unnamed_2 - __unnamed_1)
__unnamed_1:
        /* <DEDUP_REMOVED lines=25> */
        /*35622*/ 	.byte	0x34, 0x38, 0x3e, 0x3e, 0x3e, 0x3e, 0x5d, 0x00
	.type		__unnamed_2,@object
	.size		__unnamed_2,(.L_11 - __unnamed_2)
__unnamed_2:
        /* <DEDUP_REMOVED lines=42> */
        /*358ca*/ 	.byte	0x3e, 0x5d, 0x00
.L_11:


//--------------------- .nv.shared._ZN7cutlass9reference6device6kernel17BlockCompareEqualINS_6half_tEEEvPiPKT_S8_m --------------------------
	.section	.nv.shared._ZN7cutlass9reference6device6kernel17BlockCompareEqualINS_6half_tEEEvPiPKT_S8_m,"aw",@nobits
	.sectionflags	@""
	.align	16
	.zero		1024


//--------------------- .nv.shared.reserved.0     --------------------------
	.section	.nv.shared.reserved.0,"aw",@nobits
	.weak		__nv_reservedSMEM_offset_0_alias
	.size		__nv_reservedSMEM_offset_0_alias, 0, 64
	.other		__nv_reservedSMEM_offset_0_alias,@"STO_CUDA_RESERVED_SHARED STV_DEFAULT"
__nv_reservedSMEM_offset_0_alias:
	.zero		0
.nv.shared.reserved.0:
	.zero		64
	.weak		__nv_reservedSMEM_tcgen05_partition
	.type		__nv_reservedSMEM_tcgen05_partition,@object
	.size		__nv_reservedSMEM_tcgen05_partition,(.L_0 - __nv_reservedSMEM_tcgen05_partition)
__nv_reservedSMEM_tcgen05_partition:
	.zero		32
.L_0:


//--------------------- .nv.global                --------------------------
	.section	.nv.global,"aw",@nobits
.nv.global:
	.type		_ZN30_INTERNAL_c3009f31_4_k_cu_main4cute1_E,@object
	.size		_ZN30_INTERNAL_c3009f31_4_k_cu_main4cute1_E,(_ZN30_INTERNAL_c3009f31_4_k_cu_main4cuda3std3__45__cpo6cbeginE - _ZN30_INTERNAL_c3009f31_4_k_cu_main4cute1_E)
_ZN30_INTERNAL_c3009f31_4_k_cu_main4cute1_E:
	.zero		1
	.type		_ZN30_INTERNAL_c3009f31_4_k_cu_main4cuda3std3__45__cpo6cbeginE,@object
	.size		_ZN30_INTERNAL_c3009f31_4_k_cu_main4cuda3std3__45__cpo6cbeginE,(_ZN30_INTERNAL_c3009f31_4_k_cu_main4cuda3std3__48in_placeE - _ZN30_INTERNAL_c3009f31_4_k_cu_main4cuda3std3__45__cpo6cbeginE)
_ZN30_INTERNAL_c3009f31_4_k_cu_main4cuda3std3__45__cpo6cbeginE:
	.zero		1
	.type		_ZN30_INTERNAL_c3009f31_4_k_cu_main4cuda3std3__48in_placeE,@object
	.size		_ZN30_INTERNAL_c3009f31_4_k_cu_main4cuda3std3__48in_placeE,(_ZN30_INTERNAL_c3009f31_4_k_cu_main4cuda3std6ranges3__45__cpo9iter_moveE - _ZN30_INTERNAL_c3009f31_4_k_cu_main4cuda3std3__48in_placeE)
_ZN30_INTERNAL_c3009f31_4_k_cu_main4cuda3std3__48in_placeE:
	.zero		1
	.type		_ZN30_INTERNAL_c3009f31_4_k_cu_main4cuda3std6ranges3__45__cpo9iter_moveE,@object
	.size		_ZN30_INTERNAL_c3009f31_4_k_cu_main4cuda3std6ranges3__45__cpo9iter_moveE,(_ZN30_INTERNAL_c3009f31_4_k_cu_main4cuda3std3__45__cpo5beginE - _ZN30_INTERNAL_c3009f31_4_k_cu_main4cuda3std6ranges3__45__cpo9iter_moveE)
_ZN30_INTERNAL_c3009f31_4_k_cu_main4cuda3std6ranges3__45__cpo9iter_moveE:
	.zero		1
	.type		_ZN30_INTERNAL_c3009f31_4_k_cu_main4cuda3std3__45__cpo5beginE,@object
	.size		_ZN30_INTERNAL_c3009f31_4_k_cu_main4cuda3std3__45__cpo5beginE,(_ZN30_INTERNAL_c3009f31_4_k_cu_main4cuda3std3__432_GLOBAL__N__c3009f31_4_k_cu_main6ignoreE - _ZN30_INTERNAL_c3009f31_4_k_cu_main4cuda3std3__45__cpo5beginE)
_ZN30_INTERNAL_c3009f31_4_k_cu_main4cuda3std3__45__cpo5beginE:
	.zero		1
	.type		_ZN30_INTERNAL_c3009f31_4_k_cu_main4cuda3std3__432_GLOBAL__N__c3009f31_4_k_cu_main6ignoreE,@object
	.size		_ZN30_INTERNAL_c3009f31_4_k_cu_main4cuda3std3__432_GLOBAL__N__c3009f31_4_k_cu_main6ignoreE,(_ZN30_INTERNAL_c3009f31_4_k_cu_main4cute7productE - _ZN30_INTERNAL_c3009f31_4_k_cu_main4cuda3std3__432_GLOBAL__N__c3009f31_4_k_cu_main6ignoreE)
_ZN30_INTERNAL_c3009f31_4_k_cu_main4cuda3std3__432_GLOBAL__N__c3009f31_4_k_cu_main6ignoreE:
	.zero		1
	.type		_ZN30_INTERNAL_c3009f31_4_k_cu_main4cute7productE,@object
	.size		_ZN30_INTERNAL_c3009f31_4_k_cu_main4cute7productE,(_ZN30_INTERNAL_c3009f31_4_k_cu_main4cuda3std3__45__cpo3endE - _ZN30_INTERNAL_c3009f31_4_k_cu_main4cute7productE)
_ZN30_INTERNAL_c3009f31_4_k_cu_main4cute7productE:
	.zero		1
	.type		_ZN30_INTERNAL_c3009f31_4_k_cu_main4cuda3std3__45__cpo3endE,@object
	.size		_ZN30_INTERNAL_c3009f31_4_k_cu_main4cuda3std3__45__cpo3endE,(_ZN30_INTERNAL_c3009f31_4_k_cu_main4cuda3std3__419piecewise_constructE - _ZN30_INTERNAL_c3009f31_4_k_cu_main4cuda3std3__45__cpo3endE)
_ZN30_INTERNAL_c3009f31_4_k_cu_main4cuda3std3__45__cpo3endE:
	.zero		1
	.type		_ZN30_INTERNAL_c3009f31_4_k_cu_main4cuda3std3__419piecewise_constructE,@object
	.size		_ZN30_INTERNAL_c3009f31_4_k_cu_main4cuda3std3__419piecewise_constructE,(_ZN30_INTERNAL_c3009f31_4_k_cu_main4cuda3std3__45__cpo4cendE - _ZN30_INTERNAL_c3009f31_4_k_cu_main4cuda3std3__419piecewise_constructE)
_ZN30_INTERNAL_c3009f31_4_k_cu_main4cuda3std3__419piecewise_constructE:
	.zero		1
	.type		_ZN30_INTERNAL_c3009f31_4_k_cu_main4cuda3std3__45__cpo4cendE,@object
	.size		_ZN30_INTERNAL_c3009f31_4_k_cu_main4cuda3std3__45__cpo4cendE,(_ZN30_INTERNAL_c3009f31_4_k_cu_main4cuda3std6ranges3__45__cpo4swapE - _ZN30_INTERNAL_c3009f31_4_k_cu_main4cuda3std3__45__cpo4cendE)
_ZN30_INTERNAL_c3009f31_4_k_cu_main4cuda3std3__45__cpo4cendE:
	.zero		1
	.type		_ZN30_INTERNAL_c3009f31_4_k_cu_main4cuda3std6ranges3__45__cpo4swapE,@object
	.size		_ZN30_INTERNAL_c3009f31_4_k_cu_main4cuda3std6ranges3__45__cpo4swapE,(.L_19 - _ZN30_INTERNAL_c3009f31_4_k_cu_main4cuda3std6ranges3__45__cpo4swapE)
_ZN30_INTERNAL_c3009f31_4_k_cu_main4cuda3std6ranges3__45__cpo4swapE:
	.zero		1
.L_19:


//--------------------- .nv.shared._ZN7cutlass9reference6device6kernel11GemmComplexINS_12float_e4m3_tENS_6layout8RowMajorES4_NS5_11ColumnMajorENS_6half_tES7_ffS8_NS_16NumericConverterIS8_fLNS_15FloatRoundStyleE2EEENS_12multiply_addIfffEELi4ELi16EEEvNS_4gemm9GemmCoordET5_NS_9TensorRefIT_T0_EENS_16ComplexTransformENSH_IT1_T2_EESL_SG_NSH_IT3_T4_EENSH_IT7_SQ_EET6_illll --------------------------
	.section	.nv.shared._ZN7cutlass9reference6device6kernel11GemmComplexINS_12float_e4m3_tENS_6layout8RowMajorES4_NS5_11ColumnMajorENS_6half_tES7_ffS8_NS_16NumericConverterIS8_fLNS_15FloatRoundStyleE2EEENS_12multiply_addIfffEELi4ELi16EEEvNS_4gemm9GemmCoordET5_NS_9TensorRefIT_T0_EENS_16ComplexTransformENSH_IT1_T2_EESL_SG_NSH_IT3_T4_EENSH_IT7_SQ_EET6_illll,"aw",@nobits
	.sectionflags	@""
	.align	16
	.zero		1024


//--------------------- .nv.shared._ZN7cutlass9reference6device6kernel11GemmComplexINS_12float_e4m3_tENS_6layout8RowMajorES4_NS5_11ColumnMajorENS_6half_tES7_ffS8_NS_16NumericConverterIS8_fLNS_15FloatRoundStyleE2EEENS_12multiply_addIfffEELi4ELi4EEEvNS_4gemm9GemmCoordET5_NS_9TensorRefIT_T0_EENS_16ComplexTransformENSH_IT1_T2_EESL_SG_NSH_IT3_T4_EENSH_IT7_SQ_EET6_illll --------------------------
	.section	.nv.shared._ZN7cutlass9reference6device6kernel11GemmComplexINS_12float_e4m3_tENS_6layout8RowMajorES4_NS5_11ColumnMajorENS_6half_tES7_ffS8_NS_16NumericConverterIS8_fLNS_15FloatRoundStyleE2EEENS_12multiply_addIfffEELi4ELi4EEEvNS_4gemm9GemmCoordET5_NS_9TensorRefIT_T0_EENS_16ComplexTransformENSH_IT1_T2_EESL_SG_NSH_IT3_T4_EENSH_IT7_SQ_EET6_illll,"aw",@nobits
	.sectionflags	@""
	.align	16
	.zero		1024


//--------------------- .nv.shared._ZN7cutlass9reference6device6kernel12BlockForEachINS_6half_tENS1_6detail17RandomUniformFuncIS4_EEEEvPT_mNT0_6ParamsE --------------------------
	.section	.nv.shared._ZN7cutlass9reference6device6kernel12BlockForEachINS_6half_tENS1_6detail17RandomUniformFuncIS4_EEEEvPT_mNT0_6ParamsE,"aw",@nobits
	.sectionflags	@""
	.align	16
	.zero		1024


//--------------------- .nv.shared._ZN7cutlass9reference6device6kernel12BlockForEachINS_12float_e4m3_tENS1_6detail17RandomUniformFuncIS4_EEEEvPT_mNT0_6ParamsE --------------------------
	.section	.nv.shared._ZN7cutlass9reference6device6kernel12BlockForEachINS_12float_e4m3_tENS1_6detail17RandomUniformFuncIS4_EEEEvPT_mNT0_6ParamsE,"aw",@nobits
	.sectionflags	@""
	.align	16
	.zero		1024


//--------------------- .nv.shared._ZN7cutlass13device_kernelINS_4gemm6kernel13GemmUniversalIN4cute5tupleIJiiiiEEENS1_10collective13CollectiveMmaINS1_47MainloopSm100UmmaMixedTmaCpAsyncWarpSpecializedILi12ELi3ELi2ENS5_IJNS4_1CILi1EEESB_SB_EEEEENS5_IJNSA_ILi128EEENSA_ILi16EEESE_EEENS_12float_e4m3_tENS5_IJlSB_lEEESH_SI_NS4_8TiledMMAINS4_8MMA_AtomIJNS4_10MMA_TraitsINS4_19SM100_MMA_F8F6F4_SSEJSH_SH_fSE_SF_NS4_17integral_constantINS4_4UMMA5MajorELSP_0EEESQ_NSN_INSO_7ScaleInELSR_0EEESS_EEEEEENS4_6LayoutISC_NS5_IJNSA_ILi0EEESW_SW_EEEEENS5_IJNS4_10UnderscoreESZ_SZ_EEEEENS4_13SM90_TMA_LOADENS4_14ComposedLayoutINS4_7SwizzleILi3ELi4ELi3EEENS4_18smem_ptr_flag_bitsILi8EEENSV_INS5_IJNSA_ILi8EEESE_EEENS5_IJSE_SB_EEEEEEEvNS4_8identityENS4_9TiledCopyINS4_9Copy_AtomIJNS4_31SM80_CP_ASYNC_CACHEGLOBAL_ZFILLINS_9uint128_tES1H_EESH_EEENSV_INS5_IJNS5_IJS18_SF_EEESF_EEENS5_IJNS5_IJNSA_ILi256EEESB_EEESF_EEEEENS5_IJSF_SE_EEEEES1C_vS1D_EENS_8epilogue10collective18CollectiveEpilogueINS1T_23Sm100TmaWarpSpecializedILi2ELi1ELi16ELb1ELb0EEEJSG_NS5_IJNSV_ISE_SB_EENSV_ISF_SB_EEEEENS_6half_tENS5_IJSB_llEEES21_S22_NS1T_6fusion15FusionCallbacksIS1X_NS23_17LinearCombinationIS21_fS21_fLNS_15FloatRoundStyleE2EEESG_S20_JEEENS4_5SM1004TMEM4LOAD26SM100_TMEM_LOAD_16dp256b2xES12_NS13_IS15_NS16_ILi16EEENSV_INS5_IJNSA_ILi64EEES18_EEENS5_IJSB_S2E_EEEEEEENS4_17SM75_U16x8_LDSM_TENS4_14SM90_TMA_STOREES2I_NS4_17SM90_U16x8_STSM_TENS4_39AutoVectorizingCopyWithAssumedAlignmentILi128EEEEEEvvEEEEvNT_6ParamsE --------------------------
	.section	.nv.shared._ZN7cutlass13device_kernelINS_4gemm6kernel13GemmUniversalIN4cute5tupleIJiiiiEEENS1_10collective13CollectiveMmaINS1_47MainloopSm100UmmaMixedTmaCpAsyncWarpSpecializedILi12ELi3ELi2ENS5_IJNS4_1CILi1EEESB_SB_EEEEENS5_IJNSA_ILi128EEENSA_ILi16EEESE_EEENS_12float_e4m3_tENS5_IJlSB_lEEESH_SI_NS4_8TiledMMAINS4_8MMA_AtomIJNS4_10MMA_TraitsINS4_19SM100_MMA_F8F6F4_SSEJSH_SH_fSE_SF_NS4_17integral_constantINS4_4UMMA5MajorELSP_0EEESQ_NSN_INSO_7ScaleInELSR_0EEESS_EEEEEENS4_6LayoutISC_NS5_IJNSA_ILi0EEESW_SW_EEEEENS5_IJNS4_10UnderscoreESZ_SZ_EEEEENS4_13SM90_TMA_LOADENS4_14ComposedLayoutINS4_7SwizzleILi3ELi4ELi3EEENS4_18smem_ptr_flag_bitsILi8EEENSV_INS5_IJNSA_ILi8EEESE_EEENS5_IJSE_SB_EEEEEEEvNS4_8identityENS4_9TiledCopyINS4_9Copy_AtomIJNS4_31SM80_CP_ASYNC_CACHEGLOBAL_ZFILLINS_9uint128_tES1H_EESH_EEENSV_INS5_IJNS5_IJS18_SF_EEESF_EEENS5_IJNS5_IJNSA_ILi256EEESB_EEESF_EEEEENS5_IJSF_SE_EEEEES1C_vS1D_EENS_8epilogue10collective18CollectiveEpilogueINS1T_23Sm100TmaWarpSpecializedILi2ELi1ELi16ELb1ELb0EEEJSG_NS5_IJNSV_ISE_SB_EENSV_ISF_SB_EEEEENS_6half_tENS5_IJSB_llEEES21_S22_NS1T_6fusion15FusionCallbacksIS1X_NS23_17LinearCombinationIS21_fS21_fLNS_15FloatRoundStyleE2EEESG_S20_JEEENS4_5SM1004TMEM4LOAD26SM100_TMEM_LOAD_16dp256b2xES12_NS13_IS15_NS16_ILi16EEENSV_INS5_IJNSA_ILi64EEES18_EEENS5_IJSB_S2E_EEEEEEENS4_17SM75_U16x8_LDSM_TENS4_14SM90_TMA_STOREES2I_NS4_17SM90_U16x8_STSM_TENS4_39AutoVectorizingCopyWithAssumedAlignmentILi128EEEEEEvvEEEEvNT_6ParamsE,"aw",@nobits
	.sectionflags	@""
	.align	16
	.zero		1024


//--------------------- .nv.shared._ZN7cutlass13device_kernelINS_4gemm6kernel13GemmUniversalIN4cute5tupleIJiiiiEEENS1_10collective13CollectiveMmaINS1_35MainloopSm100TmaUmmaWarpSpecializedILi12ELi2ELi4ENS5_IJNS4_1CILi1EEESB_SB_EEEEENS5_IJNSA_ILi128EEENSA_ILi16EEESE_EEENS_12float_e4m3_tENS5_IJlSB_lEEESH_SI_NS4_8TiledMMAINS4_8MMA_AtomIJNS4_10MMA_TraitsINS4_19SM100_MMA_F8F6F4_SSEJSH_SH_fSE_SF_NS4_17integral_constantINS4_4UMMA5MajorELSP_0EEESQ_NSN_INSO_7ScaleInELSR_0EEESS_EEEEEENS4_6LayoutISC_NS5_IJNSA_ILi0EEESW_SW_EEEEENS5_IJNS4_10UnderscoreESZ_SZ_EEEEENS4_13SM90_TMA_LOADENS4_14ComposedLayoutINS4_7SwizzleILi3ELi4ELi3EEENS4_18smem_ptr_flag_bitsILi8EEENSV_INS5_IJNSA_ILi8EEESE_EEENS5_IJSE_SB_EEEEEEEvNS4_8identityES12_S1C_vS1D_EENS_8epilogue10collective18CollectiveEpilogueINS1F_23Sm100TmaWarpSpecializedILi2ELi1ELi16ELb1ELb0EEEJSG_NS5_IJNSV_ISE_SB_EENSV_ISF_SB_EEEEENS_6half_tENS5_IJSB_llEEES1N_S1O_NS1F_6fusion15FusionCallbacksIS1J_NS1P_17LinearCombinationIS1N_fS1N_fLNS_15FloatRoundStyleE2EEESG_S1M_JEEENS4_5SM1004TMEM4LOAD26SM100_TMEM_LOAD_16dp256b2xES12_NS13_IS15_NS16_ILi16EEENSV_INS5_IJNSA_ILi64EEES18_EEENS5_IJSB_S20_EEEEEEENS4_17SM75_U16x8_LDSM_TENS4_14SM90_TMA_STOREES24_NS4_17SM90_U16x8_STSM_TENS4_39AutoVectorizingCopyWithAssumedAlignmentILi128EEEEEEvvEEEEvNT_6ParamsE --------------------------
	.section	.nv.shared._ZN7cutlass13device_kernelINS_4gemm6kernel13GemmUniversalIN4cute5tupleIJiiiiEEENS1_10collective13CollectiveMmaINS1_35MainloopSm100TmaUmmaWarpSpecializedILi12ELi2ELi4ENS5_IJNS4_1CILi1EEESB_SB_EEEEENS5_IJNSA_ILi128EEENSA_ILi16EEESE_EEENS_12float_e4m3_tENS5_IJlSB_lEEESH_SI_NS4_8TiledMMAINS4_8MMA_AtomIJNS4_10MMA_TraitsINS4_19SM100_MMA_F8F6F4_SSEJSH_SH_fSE_SF_NS4_17integral_constantINS4_4UMMA5MajorELSP_0EEESQ_NSN_INSO_7ScaleInELSR_0EEESS_EEEEEENS4_6LayoutISC_NS5_IJNSA_ILi0EEESW_SW_EEEEENS5_IJNS4_10UnderscoreESZ_SZ_EEEEENS4_13SM90_TMA_LOADENS4_14ComposedLayoutINS4_7SwizzleILi3ELi4ELi3EEENS4_18smem_ptr_flag_bitsILi8EEENSV_INS5_IJNSA_ILi8EEESE_EEENS5_IJSE_SB_EEEEEEEvNS4_8identityES12_S1C_vS1D_EENS_8epilogue10collective18CollectiveEpilogueINS1F_23Sm100TmaWarpSpecializedILi2ELi1ELi16ELb1ELb0EEEJSG_NS5_IJNSV_ISE_SB_EENSV_ISF_SB_EEEEENS_6half_tENS5_IJSB_llEEES1N_S1O_NS1F_6fusion15FusionCallbacksIS1J_NS1P_17LinearCombinationIS1N_fS1N_fLNS_15FloatRoundStyleE2EEESG_S1M_JEEENS4_5SM1004TMEM4LOAD26SM100_TMEM_LOAD_16dp256b2xES12_NS13_IS15_NS16_ILi16EEENSV_INS5_IJNSA_ILi64EEES18_EEENS5_IJSB_S20_EEEEEEENS4_17SM75_U16x8_LDSM_TENS4_14SM90_TMA_STOREES24_NS4_17SM90_U16x8_STSM_TENS4_39AutoVectorizingCopyWithAssumedAlignmentILi128EEEEEEvvEEEEvNT_6ParamsE,"aw",@nobits
	.sectionflags	@""
	.align	16
	.zero		1024


//--------------------- .nv.constant0._ZN7cutlass9reference6device6kernel17BlockCompareEqualINS_6half_tEEEvPiPKT_S8_m --------------------------
	.section	.nv.constant0._ZN7cutlass9reference6device6kernel17BlockCompareEqualINS_6half_tEEEvPiPKT_S8_m,"a",@progbits
	.sectionflags	@""
	.align	4
.nv.constant0._ZN7cutlass9reference6device6kernel17BlockCompareEqualINS_6half_tEEEvPiPKT_S8_m:
	.zero		928


//--------------------- .nv.constant0._ZN7cutlass9reference6device6kernel11GemmComplexINS_12float_e4m3_tENS_6layout8RowMajorES4_NS5_11ColumnMajorENS_6half_tES7_ffS8_NS_16NumericConverterIS8_fLNS_15FloatRoundStyleE2EEENS_12multiply_addIfffEELi4ELi16EEEvNS_4gemm9GemmCoordET5_NS_9TensorRefIT_T0_EENS_16ComplexTransformENSH_IT1_T2_EESL_SG_NSH_IT3_T4_EENSH_IT7_SQ_EET6_illll --------------------------
	.section	.nv.constant0._ZN7cutlass9reference6device6kernel11GemmComplexINS_12float_e4m3_tENS_6layout8RowMajorES4_NS5_11ColumnMajorENS_6half_tES7_ffS8_NS_16NumericConverterIS8_fLNS_15FloatRoundStyleE2EEENS_12multiply_addIfffEELi4ELi16EEEvNS_4gemm9GemmCoordET5_NS_9TensorRefIT_T0_EENS_16ComplexTransformENSH_IT1_T2_EESL_SG_NSH_IT3_T4_EENSH_IT7_SQ_EET6_illll,"a",@progbits
	.sectionflags	@""
	.align	4
.nv.constant0._ZN7cutlass9reference6device6kernel11GemmComplexINS_12float_e4m3_tENS_6layout8RowMajorES4_NS5_11ColumnMajorENS_6half_tES7_ffS8_NS_16NumericConverterIS8_fLNS_15FloatRoundStyleE2EEENS_12multiply_addIfffEELi4ELi16EEEvNS_4gemm9GemmCoordET5_NS_9TensorRefIT_T0_EENS_16ComplexTransformENSH_IT1_T2_EESL_SG_NSH_IT3_T4_EENSH_IT7_SQ_EET6_illll:
	.zero		1032


//--------------------- .nv.constant0._ZN7cutlass9reference6device6kernel11GemmComplexINS_12float_e4m3_tENS_6layout8RowMajorES4_NS5_11ColumnMajorENS_6half_tES7_ffS8_NS_16NumericConverterIS8_fLNS_15FloatRoundStyleE2EEENS_12multiply_addIfffEELi4ELi4EEEvNS_4gemm9GemmCoordET5_NS_9TensorRefIT_T0_EENS_16ComplexTransformENSH_IT1_T2_EESL_SG_NSH_IT3_T4_EENSH_IT7_SQ_EET6_illll --------------------------
	.section	.nv.constant0._ZN7cutlass9reference6device6kernel11GemmComplexINS_12float_e4m3_tENS_6layout8RowMajorES4_NS5_11ColumnMajorENS_6half_tES7_ffS8_NS_16NumericConverterIS8_fLNS_15FloatRoundStyleE2EEENS_12multiply_addIfffEELi4ELi4EEEvNS_4gemm9GemmCoordET5_NS_9TensorRefIT_T0_EENS_16ComplexTransformENSH_IT1_T2_EESL_SG_NSH_IT3_T4_EENSH_IT7_SQ_EET6_illll,"a",@progbits
	.sectionflags	@""
	.align	4
.nv.constant0._ZN7cutlass9reference6device6kernel11GemmComplexINS_12float_e4m3_tENS_6layout8RowMajorES4_NS5_11ColumnMajorENS_6half_tES7_ffS8_NS_16NumericConverterIS8_fLNS_15FloatRoundStyleE2EEENS_12multiply_addIfffEELi4ELi4EEEvNS_4gemm9GemmCoordET5_NS_9TensorRefIT_T0_EENS_16ComplexTransformENSH_IT1_T2_EESL_SG_NSH_IT3_T4_EENSH_IT7_SQ_EET6_illll:
	.zero		1032


//--------------------- .nv.constant0._ZN7cutlass9reference6device6kernel12BlockForEachINS_6half_tENS1_6detail17RandomUniformFuncIS4_EEEEvPT_mNT0_6ParamsE --------------------------
	.section	.nv.constant0._ZN7cutlass9reference6device6kernel12BlockForEachINS_6half_tENS1_6detail17RandomUniformFuncIS4_EEEEvPT_mNT0_6ParamsE,"a",@progbits
	.sectionflags	@""
	.align	4
.nv.constant0._ZN7cutlass9reference6device6kernel12BlockForEachINS_6half_tENS1_6detail17RandomUniformFuncIS4_EEEEvPT_mNT0_6ParamsE:
	.zero		960


//--------------------- .nv.constant0._ZN7cutlass9reference6device6kernel12BlockForEachINS_12float_e4m3_tENS1_6detail17RandomUniformFuncIS4_EEEEvPT_mNT0_6ParamsE --------------------------
	.section	.nv.constant0._ZN7cutlass9reference6device6kernel12BlockForEachINS_12float_e4m3_tENS1_6detail17RandomUniformFuncIS4_EEEEvPT_mNT0_6ParamsE,"a",@progbits
	.sectionflags	@""
	.align	4
.nv.constant0._ZN7cutlass9reference6device6kernel12BlockForEachINS_12float_e4m3_tENS1_6detail17RandomUniformFuncIS4_EEEEvPT_mNT0_6ParamsE:
	.zero		960


//--------------------- .nv.constant0._ZN7cutlass13device_kernelINS_4gemm6kernel13GemmUniversalIN4cute5tupleIJiiiiEEENS1_10collective13CollectiveMmaINS1_47MainloopSm100UmmaMixedTmaCpAsyncWarpSpecializedILi12ELi3ELi2ENS5_IJNS4_1CILi1EEESB_SB_EEEEENS5_IJNSA_ILi128EEENSA_ILi16EEESE_EEENS_12float_e4m3_tENS5_IJlSB_lEEESH_SI_NS4_8TiledMMAINS4_8MMA_AtomIJNS4_10MMA_TraitsINS4_19SM100_MMA_F8F6F4_SSEJSH_SH_fSE_SF_NS4_17integral_constantINS4_4UMMA5MajorELSP_0EEESQ_NSN_INSO_7ScaleInELSR_0EEESS_EEEEEENS4_6LayoutISC_NS5_IJNSA_ILi0EEESW_SW_EEEEENS5_IJNS4_10UnderscoreESZ_SZ_EEEEENS4_13SM90_TMA_LOADENS4_14ComposedLayoutINS4_7SwizzleILi3ELi4ELi3EEENS4_18smem_ptr_flag_bitsILi8EEENSV_INS5_IJNSA_ILi8EEESE_EEENS5_IJSE_SB_EEEEEEEvNS4_8identityENS4_9TiledCopyINS4_9Copy_AtomIJNS4_31SM80_CP_ASYNC_CACHEGLOBAL_ZFILLINS_9uint128_tES1H_EESH_EEENSV_INS5_IJNS5_IJS18_SF_EEESF_EEENS5_IJNS5_IJNSA_ILi256EEESB_EEESF_EEEEENS5_IJSF_SE_EEEEES1C_vS1D_EENS_8epilogue10collective18CollectiveEpilogueINS1T_23Sm100TmaWarpSpecializedILi2ELi1ELi16ELb1ELb0EEEJSG_NS5_IJNSV_ISE_SB_EENSV_ISF_SB_EEEEENS_6half_tENS5_IJSB_llEEES21_S22_NS1T_6fusion15FusionCallbacksIS1X_NS23_17LinearCombinationIS21_fS21_fLNS_15FloatRoundStyleE2EEESG_S20_JEEENS4_5SM1004TMEM4LOAD26SM100_TMEM_LOAD_16dp256b2xES12_NS13_IS15_NS16_ILi16EEENSV_INS5_IJNSA_ILi64EEES18_EEENS5_IJSB_S2E_EEEEEEENS4_17SM75_U16x8_LDSM_TENS4_14SM90_TMA_STOREES2I_NS4_17SM90_U16x8_STSM_TENS4_39AutoVectorizingCopyWithAssumedAlignmentILi128EEEEEEvvEEEEvNT_6ParamsE --------------------------
	.section	.nv.constant0._ZN7cutlass13device_kernelINS_4gemm6kernel13GemmUniversalIN4cute5tupleIJiiiiEEENS1_10collective13CollectiveMmaINS1_47MainloopSm100UmmaMixedTmaCpAsyncWarpSpecializedILi12ELi3ELi2ENS5_IJNS4_1CILi1EEESB_SB_EEEEENS5_IJNSA_ILi128EEENSA_ILi16EEESE_EEENS_12float_e4m3_tENS5_IJlSB_lEEESH_SI_NS4_8TiledMMAINS4_8MMA_AtomIJNS4_10MMA_TraitsINS4_19SM100_MMA_F8F6F4_SSEJSH_SH_fSE_SF_NS4_17integral_constantINS4_4UMMA5MajorELSP_0EEESQ_NSN_INSO_7ScaleInELSR_0EEESS_EEEEEENS4_6LayoutISC_NS5_IJNSA_ILi0EEESW_SW_EEEEENS5_IJNS4_10UnderscoreESZ_SZ_EEEEENS4_13SM90_TMA_LOADENS4_14ComposedLayoutINS4_7SwizzleILi3ELi4ELi3EEENS4_18smem_ptr_flag_bitsILi8EEENSV_INS5_IJNSA_ILi8EEESE_EEENS5_IJSE_SB_EEEEEEEvNS4_8identityENS4_9TiledCopyINS4_9Copy_AtomIJNS4_31SM80_CP_ASYNC_CACHEGLOBAL_ZFILLINS_9uint128_tES1H_EESH_EEENSV_INS5_IJNS5_IJS18_SF_EEESF_EEENS5_IJNS5_IJNSA_ILi256EEESB_EEESF_EEEEENS5_IJSF_SE_EEEEES1C_vS1D_EENS_8epilogue10collective18CollectiveEpilogueINS1T_23Sm100TmaWarpSpecializedILi2ELi1ELi16ELb1ELb0EEEJSG_NS5_IJNSV_ISE_SB_EENSV_ISF_SB_EEEEENS_6half_tENS5_IJSB_llEEES21_S22_NS1T_6fusion15FusionCallbacksIS1X_NS23_17LinearCombinationIS21_fS21_fLNS_15FloatRoundStyleE2EEESG_S20_JEEENS4_5SM1004TMEM4LOAD26SM100_TMEM_LOAD_16dp256b2xES12_NS13_IS15_NS16_ILi16EEENSV_INS5_IJNSA_ILi64EEES18_EEENS5_IJSB_S2E_EEEEEEENS4_17SM75_U16x8_LDSM_TENS4_14SM90_TMA_STOREES2I_NS4_17SM90_U16x8_STSM_TENS4_39AutoVectorizingCopyWithAssumedAlignmentILi128EEEEEEvvEEEEvNT_6ParamsE,"a",@progbits
	.sectionflags	@""
	.align	4
.nv.constant0._ZN7cutlass13device_kernelINS_4gemm6kernel13GemmUniversalIN4cute5tupleIJiiiiEEENS1_10collective13CollectiveMmaINS1_47MainloopSm100UmmaMixedTmaCpAsyncWarpSpecializedILi12ELi3ELi2ENS5_IJNS4_1CILi1EEESB_SB_EEEEENS5_IJNSA_ILi128EEENSA_ILi16EEESE_EEENS_12float_e4m3_tENS5_IJlSB_lEEESH_SI_NS4_8TiledMMAINS4_8MMA_AtomIJNS4_10MMA_TraitsINS4_19SM100_MMA_F8F6F4_SSEJSH_SH_fSE_SF_NS4_17integral_constantINS4_4UMMA5MajorELSP_0EEESQ_NSN_INSO_7ScaleInELSR_0EEESS_EEEEEENS4_6LayoutISC_NS5_IJNSA_ILi0EEESW_SW_EEEEENS5_IJNS4_10UnderscoreESZ_SZ_EEEEENS4_13SM90_TMA_LOADENS4_14ComposedLayoutINS4_7SwizzleILi3ELi4ELi3EEENS4_18smem_ptr_flag_bitsILi8EEENSV_INS5_IJNSA_ILi8EEESE_EEENS5_IJSE_SB_EEEEEEEvNS4_8identityENS4_9TiledCopyINS4_9Copy_AtomIJNS4_31SM80_CP_ASYNC_CACHEGLOBAL_ZFILLINS_9uint128_tES1H_EESH_EEENSV_INS5_IJNS5_IJS18_SF_EEESF_EEENS5_IJNS5_IJNSA_ILi256EEESB_EEESF_EEEEENS5_IJSF_SE_EEEEES1C_vS1D_EENS_8epilogue10collective18CollectiveEpilogueINS1T_23Sm100TmaWarpSpecializedILi2ELi1ELi16ELb1ELb0EEEJSG_NS5_IJNSV_ISE_SB_EENSV_ISF_SB_EEEEENS_6half_tENS5_IJSB_llEEES21_S22_NS1T_6fusion15FusionCallbacksIS1X_NS23_17LinearCombinationIS21_fS21_fLNS_15FloatRoundStyleE2EEESG_S20_JEEENS4_5SM1004TMEM4LOAD26SM100_TMEM_LOAD_16dp256b2xES12_NS13_IS15_NS16_ILi16EEENSV_INS5_IJNSA_ILi64EEES18_EEENS5_IJSB_S2E_EEEEEEENS4_17SM75_U16x8_LDSM_TENS4_14SM90_TMA_STOREES2I_NS4_17SM90_U16x8_STSM_TENS4_39AutoVectorizingCopyWithAssumedAlignmentILi128EEEEEEvvEEEEvNT_6ParamsE:
	.zero		2176


//--------------------- .nv.constant0._ZN7cutlass13device_kernelINS_4gemm6kernel13GemmUniversalIN4cute5tupleIJiiiiEEENS1_10collective13CollectiveMmaINS1_35MainloopSm100TmaUmmaWarpSpecializedILi12ELi2ELi4ENS5_IJNS4_1CILi1EEESB_SB_EEEEENS5_IJNSA_ILi128EEENSA_ILi16EEESE_EEENS_12float_e4m3_tENS5_IJlSB_lEEESH_SI_NS4_8TiledMMAINS4_8MMA_AtomIJNS4_10MMA_TraitsINS4_19SM100_MMA_F8F6F4_SSEJSH_SH_fSE_SF_NS4_17integral_constantINS4_4UMMA5MajorELSP_0EEESQ_NSN_INSO_7ScaleInELSR_0EEESS_EEEEEENS4_6LayoutISC_NS5_IJNSA_ILi0EEESW_SW_EEEEENS5_IJNS4_10UnderscoreESZ_SZ_EEEEENS4_13SM90_TMA_LOADENS4_14ComposedLayoutINS4_7SwizzleILi3ELi4ELi3EEENS4_18smem_ptr_flag_bitsILi8EEENSV_INS5_IJNSA_ILi8EEESE_EEENS5_IJSE_SB_EEEEEEEvNS4_8identityES12_S1C_vS1D_EENS_8epilogue10collective18CollectiveEpilogueINS1F_23Sm100TmaWarpSpecializedILi2ELi1ELi16ELb1ELb0EEEJSG_NS5_IJNSV_ISE_SB_EENSV_ISF_SB_EEEEENS_6half_tENS5_IJSB_llEEES1N_S1O_NS1F_6fusion15FusionCallbacksIS1J_NS1P_17LinearCombinationIS1N_fS1N_fLNS_15FloatRoundStyleE2EEESG_S1M_JEEENS4_5SM1004TMEM4LOAD26SM100_TMEM_LOAD_16dp256b2xES12_NS13_IS15_NS16_ILi16EEENSV_INS5_IJNSA_ILi64EEES18_EEENS5_IJSB_S20_EEEEEEENS4_17SM75_U16x8_LDSM_TENS4_14SM90_TMA_STOREES24_NS4_17SM90_U16x8_STSM_TENS4_39AutoVectorizingCopyWithAssumedAlignmentILi128EEEEEEvvEEEEvNT_6ParamsE --------------------------
	.section	.nv.constant0._ZN7cutlass13device_kernelINS_4gemm6kernel13GemmUniversalIN4cute5tupleIJiiiiEEENS1_10collective13CollectiveMmaINS1_35MainloopSm100TmaUmmaWarpSpecializedILi12ELi2ELi4ENS5_IJNS4_1CILi1EEESB_SB_EEEEENS5_IJNSA_ILi128EEENSA_ILi16EEESE_EEENS_12float_e4m3_tENS5_IJlSB_lEEESH_SI_NS4_8TiledMMAINS4_8MMA_AtomIJNS4_10MMA_TraitsINS4_19SM100_MMA_F8F6F4_SSEJSH_SH_fSE_SF_NS4_17integral_constantINS4_4UMMA5MajorELSP_0EEESQ_NSN_INSO_7ScaleInELSR_0EEESS_EEEEEENS4_6LayoutISC_NS5_IJNSA_ILi0EEESW_SW_EEEEENS5_IJNS4_10UnderscoreESZ_SZ_EEEEENS4_13SM90_TMA_LOADENS4_14ComposedLayoutINS4_7SwizzleILi3ELi4ELi3EEENS4_18smem_ptr_flag_bitsILi8EEENSV_INS5_IJNSA_ILi8EEESE_EEENS5_IJSE_SB_EEEEEEEvNS4_8identityES12_S1C_vS1D_EENS_8epilogue10collective18CollectiveEpilogueINS1F_23Sm100TmaWarpSpecializedILi2ELi1ELi16ELb1ELb0EEEJSG_NS5_IJNSV_ISE_SB_EENSV_ISF_SB_EEEEENS_6half_tENS5_IJSB_llEEES1N_S1O_NS1F_6fusion15FusionCallbacksIS1J_NS1P_17LinearCombinationIS1N_fS1N_fLNS_15FloatRoundStyleE2EEESG_S1M_JEEENS4_5SM1004TMEM4LOAD26SM100_TMEM_LOAD_16dp256b2xES12_NS13_IS15_NS16_ILi16EEENSV_INS5_IJNSA_ILi64EEES18_EEENS5_IJSB_S20_EEEEEEENS4_17SM75_U16x8_LDSM_TENS4_14SM90_TMA_STOREES24_NS4_17SM90_U16x8_STSM_TENS4_39AutoVectorizingCopyWithAssumedAlignmentILi128EEEEEEvvEEEEvNT_6ParamsE,"a",@progbits
	.sectionflags	@""
	.align	4
.nv.constant0._ZN7cutlass13device_kernelINS_4gemm6kernel13GemmUniversalIN4cute5tupleIJiiiiEEENS1_10collective13CollectiveMmaINS1_35MainloopSm100TmaUmmaWarpSpecializedILi12ELi2ELi4ENS5_IJNS4_1CILi1EEESB_SB_EEEEENS5_IJNSA_ILi128EEENSA_ILi16EEESE_EEENS_12float_e4m3_tENS5_IJlSB_lEEESH_SI_NS4_8TiledMMAINS4_8MMA_AtomIJNS4_10MMA_TraitsINS4_19SM100_MMA_F8F6F4_SSEJSH_SH_fSE_SF_NS4_17integral_constantINS4_4UMMA5MajorELSP_0EEESQ_NSN_INSO_7ScaleInELSR_0EEESS_EEEEEENS4_6LayoutISC_NS5_IJNSA_ILi0EEESW_SW_EEEEENS5_IJNS4_10UnderscoreESZ_SZ_EEEEENS4_13SM90_TMA_LOADENS4_14ComposedLayoutINS4_7SwizzleILi3ELi4ELi3EEENS4_18smem_ptr_flag_bitsILi8EEENSV_INS5_IJNSA_ILi8EEESE_EEENS5_IJSE_SB_EEEEEEEvNS4_8identityES12_S1C_vS1D_EENS_8epilogue10collective18CollectiveEpilogueINS1F_23Sm100TmaWarpSpecializedILi2ELi1ELi16ELb1ELb0EEEJSG_NS5_IJNSV_ISE_SB_EENSV_ISF_SB_EEEEENS_6half_tENS5_IJSB_llEEES1N_S1O_NS1F_6fusion15FusionCallbacksIS1J_NS1P_17LinearCombinationIS1N_fS1N_fLNS_15FloatRoundStyleE2EEESG_S1M_JEEENS4_5SM1004TMEM4LOAD26SM100_TMEM_LOAD_16dp256b2xES12_NS13_IS15_NS16_ILi16EEENSV_INS5_IJNSA_ILi64EEES18_EEENS5_IJSB_S20_EEEEEEENS4_17SM75_U16x8_LDSM_TENS4_14SM90_TMA_STOREES24_NS4_17SM90_U16x8_STSM_TENS4_39AutoVectorizingCopyWithAssumedAlignmentILi128EEEEEEvvEEEEvNT_6ParamsE:
	.zero		2944


//--------------------- SYMBOLS --------------------------

	.type		.nv.reservedSmem.offset0,@object
	.size		.nv.reservedSmem.offset0,0x4
	.type		.nv.reservedSmem.cap,@object
	.size		.nv.reservedSmem.cap,0x4
	.type		__assertfail,@function
